def attn_fwd(
    Q,
    K,
    V,
    Out,
    Lse,
    sm_scale,
    stride_qz,
    stride_qh,
    stride_qm,
    stride_qk,
    stride_kz,
    stride_kh,
    stride_kn,
    stride_kk,
    stride_vz,
    stride_vh,
    stride_vn,
    stride_vk,
    stride_oz,
    stride_oh,
    stride_om,
    stride_ok,
    seqlen_q,
    seqlen_k,
    BLOCK_M: tl.constexpr,
    BLOCK_N: tl.constexpr,
    HEAD_DIM: tl.constexpr,
    CAUSAL: tl.constexpr,
):
    start_m = tl.program_id(0)
    off_hz = tl.program_id(1)
    q_off = off_hz * stride_qh
    k_off = off_hz * stride_kh
    v_off = off_hz * stride_vh
    offs_m = start_m * BLOCK_M + tl.arange(0, BLOCK_M)
    offs_d = tl.arange(0, HEAD_DIM)
    offs_n = tl.arange(0, BLOCK_N)
    q_ptrs = Q + q_off + offs_m[:, None] * stride_qm + offs_d[None, :] * stride_qk
    k_ptrs = K + k_off + offs_d[:, None] * stride_kk + offs_n[None, :] * stride_kn
    v_ptrs = V + v_off + offs_n[:, None] * stride_vn + offs_d[None, :] * stride_vk
    m_i = tl.full([BLOCK_M], float("-inf"), dtype=tl.float32)
    l_i = tl.zeros([BLOCK_M], dtype=tl.float32) + 1.0
    acc = tl.zeros([BLOCK_M, HEAD_DIM], dtype=tl.float32)
    q = tl.load(q_ptrs)
    acc, l_i, m_i = _attn_fwd_inner(
        acc,
        l_i,
        m_i,
        q,
        k_ptrs,
        v_ptrs,
        sm_scale,
        stride_kn,
        stride_vn,
        start_m,
        seqlen_k,
        BLOCK_M,
        BLOCK_N,
        HEAD_DIM,
        CAUSAL,
    )
    acc = acc / l_i[:, None]
    lse = m_i + tl.math.log2(l_i) / 1.4426950408889634
    o_ptrs = (
        Out
        + off_hz * stride_oh
        + offs_m[:, None] * stride_om
        + offs_d[None, :] * stride_ok
    )
    tl.store(o_ptrs, acc.to(Out.dtype.element_ty))
    tl.store(Lse + off_hz * seqlen_q + offs_m, lse)

# config = {"BLOCK_M": 64, "BLOCK_N": 64, "HEAD_DIM": 512, "arch": "sm_80", "causal": true, "dtype": "fp16", "num_stages": 2, "num_warps": 4}
# arch = sm_80


// ===== COMPILED SASS (sm_80) =====

	.target	sm_80

	.elftype	@"ET_EXEC"


//--------------------- .note.nv.tkinfo           --------------------------
	.section	.note.nv.tkinfo,"",@"SHT_NOTE"
	.sectionflags	@"SHF_NOTE_NV_TKINFO"
	.tkinfo
        /*0018*/ 	.word	0x00000002
        /*0030*/ 	.string	""
        /*0030*/ 	.string	"ptxas"
        /*0030*/ 	.string	"Cuda compilation tools, release 13.0, V13.0.88"
        /*0030*/ 	.string	"Build cuda_13.0.r13.0/compiler.36424714_0"
        /*0030*/ 	.string	"-v  -suppress-debug-info  -lineinfo  -arch sm_80 "



//--------------------- .note.nv.cuinfo           --------------------------
	.section	.note.nv.cuinfo,"",@"SHT_NOTE"
	.sectionflags	@"SHF_NOTE_NV_CUINFO"
        /*0018*/ 	.short	0x0002
        /*001a*/ 	.short	0x0050
        /*001c*/ 	.short	0x0082
	.zero		2


//--------------------- .nv.info                  --------------------------
	.section	.nv.info,"",@"SHT_CUDA_INFO"
	.align	4


	//----- nvinfo : EIATTR_REGCOUNT
	.align		4
        /*0000*/ 	.byte	0x04, 0x2f
        /*0002*/ 	.short	(.L_2 - .L_1)
	.align		4
.L_1:
        /*0004*/ 	.word	index@(attn_fwd)
        /*0008*/ 	.word	0x00000020


	//----- nvinfo : EIATTR_FRAME_SIZE
	.align		4
.L_2:
        /*000c*/ 	.byte	0x04, 0x11
        /*000e*/ 	.short	(.L_4 - .L_3)
	.align		4
.L_3:
        /*0010*/ 	.word	index@(attn_fwd)
        /*0014*/ 	.word	0x00002e20


	//----- nvinfo : EIATTR_MIN_STACK_SIZE
	.align		4
.L_4:
        /*0018*/ 	.byte	0x04, 0x12
        /*001a*/ 	.short	(.L_6 - .L_5)
	.align		4
.L_5:
        /*001c*/ 	.word	index@(attn_fwd)
        /*0020*/ 	.word	0x00002e20
.L_6:


//--------------------- .nv.info.attn_fwd         --------------------------
	.section	.nv.info.attn_fwd,"",@"SHT_CUDA_INFO"
	.sectionflags	@""
	.align	4


	//----- nvinfo : EIATTR_CUDA_API_VERSION
	.align		4
        /*0000*/ 	.byte	0x04, 0x37
        /*0002*/ 	.short	(.L_8 - .L_7)
.L_7:
        /*0004*/ 	.word	0x00000082


	//----- nvinfo : EIATTR_SW2861232_WAR
	.align		4
.L_8:
        /*0008*/ 	.byte	0x01, 0x35
	.zero		2


	//----- nvinfo : EIATTR_PARAM_CBANK
	.align		4
        /*000c*/ 	.byte	0x04, 0x0a
        /*000e*/ 	.short	(.L_10 - .L_9)
	.align		4
.L_9:
        /*0010*/ 	.word	index@(.nv.constant0.attn_fwd)
        /*0014*/ 	.short	0x0160
        /*0016*/ 	.short	0x0088


	//----- nvinfo : EIATTR_CBANK_PARAM_SIZE
	.align		4
.L_10:
        /*0018*/ 	.byte	0x03, 0x19
        /*001a*/ 	.short	0x0088


	//----- nvinfo : EIATTR_KPARAM_INFO
	.align		4
        /*001c*/ 	.byte	0x04, 0x17
        /*001e*/ 	.short	(.L_12 - .L_11)
.L_11:
        /*0020*/ 	.word	0x00000000
        /*0024*/ 	.short	0x0019
        /*0026*/ 	.short	0x0080
        /*0028*/ 	.byte	0x00, 0xf4, 0x21, 0x00


	//----- nvinfo : EIATTR_KPARAM_INFO
	.align		4
.L_12:
        /*002c*/ 	.byte	0x04, 0x17
        /*002e*/ 	.short	(.L_14 - .L_13)
.L_13:
        /*0030*/ 	.word	0x00000000
        /*0034*/ 	.short	0x0018
        /*0036*/ 	.short	0x0078
        /*0038*/ 	.byte	0x00, 0xf4, 0x21, 0x00


	//----- nvinfo : EIATTR_KPARAM_INFO
	.align		4
.L_14:
        /*003c*/ 	.byte	0x04, 0x17
        /*003e*/ 	.short	(.L_16 - .L_15)
.L_15:
        /*0040*/ 	.word	0x00000000
        /*0044*/ 	.short	0x0017
        /*0046*/ 	.short	0x0070
        /*0048*/ 	.byte	0x00, 0xf0, 0x11, 0x00


	//----- nvinfo : EIATTR_KPARAM_INFO
	.align		4
.L_16:
        /*004c*/ 	.byte	0x04, 0x17
        /*004e*/ 	.short	(.L_18 - .L_17)
.L_17:
        /*0050*/ 	.word	0x00000000
        /*0054*/ 	.short	0x0016
        /*0056*/ 	.short	0x006c
        /*0058*/ 	.byte	0x00, 0xf0, 0x11, 0x00


	//----- nvinfo : EIATTR_KPARAM_INFO
	.align		4
.L_18:
        /*005c*/ 	.byte	0x04, 0x17
        /*005e*/ 	.short	(.L_20 - .L_19)
.L_19:
        /*0060*/ 	.word	0x00000000
        /*0064*/ 	.short	0x0015
        /*0066*/ 	.short	0x0068
        /*0068*/ 	.byte	0x00, 0xf0, 0x11, 0x00


	//----- nvinfo : EIATTR_KPARAM_INFO
	.align		4
.L_20:
        /*006c*/ 	.byte	0x04, 0x17
        /*006e*/ 	.short	(.L_22 - .L_21)
.L_21:
        /*0070*/ 	.word	0x00000000
        /*0074*/ 	.short	0x0014
        /*0076*/ 	.short	0x0064
        /*0078*/ 	.byte	0x00, 0xf0, 0x11, 0x00


	//----- nvinfo : EIATTR_KPARAM_INFO
	.align		4
.L_22:
        /*007c*/ 	.byte	0x04, 0x17
        /*007e*/ 	.short	(.L_24 - .L_23)
.L_23:
        /*0080*/ 	.word	0x00000000
        /*0084*/ 	.short	0x0013
        /*0086*/ 	.short	0x0060
        /*0088*/ 	.byte	0x00, 0xf0, 0x11, 0x00


	//----- nvinfo : EIATTR_KPARAM_INFO
	.align		4
.L_24:
        /*008c*/ 	.byte	0x04, 0x17
        /*008e*/ 	.short	(.L_26 - .L_25)
.L_25:
        /*0090*/ 	.word	0x00000000
        /*0094*/ 	.short	0x0012
        /*0096*/ 	.short	0x005c
        /*0098*/ 	.byte	0x00, 0xf0, 0x11, 0x00


	//----- nvinfo : EIATTR_KPARAM_INFO
	.align		4
.L_26:
        /*009c*/ 	.byte	0x04, 0x17
        /*009e*/ 	.short	(.L_28 - .L_27)
.L_27:
        /*00a0*/ 	.word	0x00000000
        /*00a4*/ 	.short	0x0011
        /*00a6*/ 	.short	0x0058
        /*00a8*/ 	.byte	0x00, 0xf0, 0x11, 0x00


	//----- nvinfo : EIATTR_KPARAM_INFO
	.align		4
.L_28:
        /*00ac*/ 	.byte	0x04, 0x17
        /*00ae*/ 	.short	(.L_30 - .L_29)
.L_29:
        /*00b0*/ 	.word	0x00000000
        /*00b4*/ 	.short	0x0010
        /*00b6*/ 	.short	0x0054
        /*00b8*/ 	.byte	0x00, 0xf0, 0x11, 0x00


	//----- nvinfo : EIATTR_KPARAM_INFO
	.align		4
.L_30:
        /*00bc*/ 	.byte	0x04, 0x17
        /*00be*/ 	.short	(.L_32 - .L_31)
.L_31:
        /*00c0*/ 	.word	0x00000000
        /*00c4*/ 	.short	0x000f
        /*00c6*/ 	.short	0x0050
        /*00c8*/ 	.byte	0x00, 0xf0, 0x11, 0x00


	//----- nvinfo : EIATTR_KPARAM_INFO
	.align		4
.L_32:
        /*00cc*/ 	.byte	0x04, 0x17
        /*00ce*/ 	.short	(.L_34 - .L_33)
.L_33:
        /*00d0*/ 	.word	0x00000000
        /*00d4*/ 	.short	0x000e
        /*00d6*/ 	.short	0x004c
        /*00d8*/ 	.byte	0x00, 0xf0, 0x11, 0x00


	//----- nvinfo : EIATTR_KPARAM_INFO
	.align		4
.L_34:
        /*00dc*/ 	.byte	0x04, 0x17
        /*00de*/ 	.short	(.L_36 - .L_35)
.L_35:
        /*00e0*/ 	.word	0x00000000
        /*00e4*/ 	.short	0x000d
        /*00e6*/ 	.short	0x0048
        /*00e8*/ 	.byte	0x00, 0xf0, 0x11, 0x00


	//----- nvinfo : EIATTR_KPARAM_INFO
	.align		4
.L_36:
        /*00ec*/ 	.byte	0x04, 0x17
        /*00ee*/ 	.short	(.L_38 - .L_37)
.L_37:
        /*00f0*/ 	.word	0x00000000
        /*00f4*/ 	.short	0x000c
        /*00f6*/ 	.short	0x0044
        /*00f8*/ 	.byte	0x00, 0xf0, 0x11, 0x00


	//----- nvinfo : EIATTR_KPARAM_INFO
	.align		4
.L_38:
        /*00fc*/ 	.byte	0x04, 0x17
        /*00fe*/ 	.short	(.L_40 - .L_39)
.L_39:
        /*0100*/ 	.word	0x00000000
        /*0104*/ 	.short	0x000b
        /*0106*/ 	.short	0x0040
        /*0108*/ 	.byte	0x00, 0xf0, 0x11, 0x00


	//----- nvinfo : EIATTR_KPARAM_INFO
	.align		4
.L_40:
        /*010c*/ 	.byte	0x04, 0x17
        /*010e*/ 	.short	(.L_42 - .L_41)
.L_41:
        /*0110*/ 	.word	0x00000000
        /*0114*/ 	.short	0x000a
        /*0116*/ 	.short	0x003c
        /*0118*/ 	.byte	0x00, 0xf0, 0x11, 0x00


	//----- nvinfo : EIATTR_KPARAM_INFO
	.align		4
.L_42:
        /*011c*/ 	.byte	0x04, 0x17
        /*011e*/ 	.short	(.L_44 - .L_43)
.L_43:
        /*0120*/ 	.word	0x00000000
        /*0124*/ 	.short	0x0009
        /*0126*/ 	.short	0x0038
        /*0128*/ 	.byte	0x00, 0xf0, 0x11, 0x00


	//----- nvinfo : EIATTR_KPARAM_INFO
	.align		4
.L_44:
        /*012c*/ 	.byte	0x04, 0x17
        /*012e*/ 	.short	(.L_46 - .L_45)
.L_45:
        /*0130*/ 	.word	0x00000000
        /*0134*/ 	.short	0x0008
        /*0136*/ 	.short	0x0034
        /*0138*/ 	.byte	0x00, 0xf0, 0x11, 0x00


	//----- nvinfo : EIATTR_KPARAM_INFO
	.align		4
.L_46:
        /*013c*/ 	.byte	0x04, 0x17
        /*013e*/ 	.short	(.L_48 - .L_47)
.L_47:
        /*0140*/ 	.word	0x00000000
        /*0144*/ 	.short	0x0007
        /*0146*/ 	.short	0x0030
        /*0148*/ 	.byte	0x00, 0xf0, 0x11, 0x00


	//----- nvinfo : EIATTR_KPARAM_INFO
	.align		4
.L_48:
        /*014c*/ 	.byte	0x04, 0x17
        /*014e*/ 	.short	(.L_50 - .L_49)
.L_49:
        /*0150*/ 	.word	0x00000000
        /*0154*/ 	.short	0x0006
        /*0156*/ 	.short	0x002c
        /*0158*/ 	.byte	0x00, 0xf0, 0x11, 0x00


	//----- nvinfo : EIATTR_KPARAM_INFO
	.align		4
.L_50:
        /*015c*/ 	.byte	0x04, 0x17
        /*015e*/ 	.short	(.L_52 - .L_51)
.L_51:
        /*0160*/ 	.word	0x00000000
        /*0164*/ 	.short	0x0005
        /*0166*/ 	.short	0x0028
        /*0168*/ 	.byte	0x00, 0xf0, 0x11, 0x00


	//----- nvinfo : EIATTR_KPARAM_INFO
	.align		4
.L_52:
        /*016c*/ 	.byte	0x04, 0x17
        /*016e*/ 	.short	(.L_54 - .L_53)
.L_53:
        /*0170*/ 	.word	0x00000000
        /*0174*/ 	.short	0x0004
        /*0176*/ 	.short	0x0020
        /*0178*/ 	.byte	0x00, 0xf4, 0x21, 0x00


	//----- nvinfo : EIATTR_KPARAM_INFO
	.align		4
.L_54:
        /*017c*/ 	.byte	0x04, 0x17
        /*017e*/ 	.short	(.L_56 - .L_55)
.L_55:
        /*0180*/ 	.word	0x00000000
        /*0184*/ 	.short	0x0003
        /*0186*/ 	.short	0x0018
        /*0188*/ 	.byte	0x00, 0xf4, 0x21, 0x00


	//----- nvinfo : EIATTR_KPARAM_INFO
	.align		4
.L_56:
        /*018c*/ 	.byte	0x04, 0x17
        /*018e*/ 	.short	(.L_58 - .L_57)
.L_57:
        /*0190*/ 	.word	0x00000000
        /*0194*/ 	.short	0x0002
        /*0196*/ 	.short	0x0010
        /*0198*/ 	.byte	0x00, 0xf4, 0x21, 0x00


	//----- nvinfo : EIATTR_KPARAM_INFO
	.align		4
.L_58:
        /*019c*/ 	.byte	0x04, 0x17
        /*019e*/ 	.short	(.L_60 - .L_59)
.L_59:
        /*01a0*/ 	.word	0x00000000
        /*01a4*/ 	.short	0x0001
        /*01a6*/ 	.short	0x0008
        /*01a8*/ 	.byte	0x00, 0xf4, 0x21, 0x00


	//----- nvinfo : EIATTR_KPARAM_INFO
	.align		4
.L_60:
        /*01ac*/ 	.byte	0x04, 0x17
        /*01ae*/ 	.short	(.L_62 - .L_61)
.L_61:
        /*01b0*/ 	.word	0x00000000
        /*01b4*/ 	.short	0x0000
        /*01b6*/ 	.short	0x0000
        /*01b8*/ 	.byte	0x00, 0xf4, 0x21, 0x00


	//----- nvinfo : EIATTR_MAXREG_COUNT
	.align		4
.L_62:
        /*01bc*/ 	.byte	0x03, 0x1b
        /*01be*/ 	.short	0x00ff


	//----- nvinfo : EIATTR_NUM_BARRIERS
	.align		4
        /*01c0*/ 	.byte	0x02, 0x4c
        /*01c2*/ 	.byte	0x01
	.zero		1


	//----- nvinfo : EIATTR_ANNOTATIONS
	.align		4
        /*01c4*/ 	.byte	0x04, 0x55
        /*01c6*/ 	.short	(.L_64 - .L_63)


	//   ....[0]....
.L_63:
        /*01c8*/ 	.word	0x00000001
        /*01cc*/ 	.byte	0x20, 0x01, 0x00, 0x00, 0x01, 0x00, 0x00, 0x00, 0x50, 0x01, 0x00, 0x00, 0x01, 0x00, 0x00, 0x00
        /* <DEDUP_REMOVED lines=2205> */
        /*8bac*/ 	.byte	0x00, 0x2e, 0x02, 0x00, 0x01, 0x00, 0x00, 0x00, 0x10, 0x2e, 0x02, 0x00


	//----- nvinfo : EIATTR_MERCURY_ISA_VERSION
	.align		4
.L_64:
        /*8bb8*/ 	.byte	0x03, 0x5f
        /*8bba*/ 	.short	0x0000


	//----- nvinfo : EIATTR_COOP_GROUP_MASK_REGIDS
	.align		4
        /*8bbc*/ 	.byte	0x04, 0x29
        /*8bbe*/ 	.short	(.L_66 - .L_65)


	//   ....[0]....
.L_65:
        /*8bc0*/ 	.word	0xffffffff


	//   ....[1]....
        /*8bc4*/ 	.word	0xffffffff


	//   ....[2]....
        /*8bc8*/ 	.word	0xffffffff


	//   ....[3]....
        /*8bcc*/ 	.word	0xffffffff


	//   ....[4]....
        /*8bd0*/ 	.word	0xffffffff


	//   ....[5]....
        /*8bd4*/ 	.word	0xffffffff


	//   ....[6]....
        /*8bd8*/ 	.word	0xffffffff


	//   ....[7]....
        /*8bdc*/ 	.word	0xffffffff


	//   ....[8]....
        /*8be0*/ 	.word	0xffffffff


	//   ....[9]....
        /*8be4*/ 	.word	0xffffffff


	//   ....[10]....
        /*8be8*/ 	.word	0xffffffff


	//   ....[11]....
        /*8bec*/ 	.word	0xffffffff


	//   ....[12]....
        /*8bf0*/ 	.word	0xffffffff


	//   ....[13]....
        /*8bf4*/ 	.word	0xffffffff


	//   ....[14]....
        /*8bf8*/ 	.word	0xffffffff


	//   ....[15]....
        /*8bfc*/ 	.word	0xffffffff


	//   ....[16]....
        /*8c00*/ 	.word	0xffffffff


	//   ....[17]....
        /*8c04*/ 	.word	0xffffffff


	//   ....[18]....
        /*8c08*/ 	.word	0xffffffff


	//   ....[19]....
        /*8c0c*/ 	.word	0xffffffff


	//   ....[20]....
        /*8c10*/ 	.word	0xffffffff


	//   ....[21]....
        /*8c14*/ 	.word	0xffffffff


	//   ....[22]....
        /*8c18*/ 	.word	0xffffffff


	//   ....[23]....
        /*8c1c*/ 	.word	0xffffffff


	//   ....[24]....
        /*8c20*/ 	.word	0xffffffff


	//   ....[25]....
        /*8c24*/ 	.word	0xffffffff


	//   ....[26]....
        /*8c28*/ 	.word	0xffffffff


	//   ....[27]....
        /*8c2c*/ 	.word	0xffffffff


	//   ....[28]....
        /*8c30*/ 	.word	0xffffffff


	//   ....[29]....
        /*8c34*/ 	.word	0xffffffff


	//   ....[30]....
        /*8c38*/ 	.word	0xffffffff


	//   ....[31]....
        /*8c3c*/ 	.word	0xffffffff


	//   ....[32]....
        /*8c40*/ 	.word	0xffffffff


	//   ....[33]....
        /*8c44*/ 	.word	0xffffffff


	//   ....[34]....
        /*8c48*/ 	.word	0xffffffff


	//   ....[35]....
        /*8c4c*/ 	.word	0xffffffff


	//   ....[36]....
        /*8c50*/ 	.word	0xffffffff


	//   ....[37]....
        /*8c54*/ 	.word	0xffffffff


	//   ....[38]....
        /*8c58*/ 	.word	0xffffffff


	//   ....[39]....
        /*8c5c*/ 	.word	0xffffffff


	//----- nvinfo : EIATTR_COOP_GROUP_INSTR_OFFSETS
	.align		4
.L_66:
        /*8c60*/ 	.byte	0x04, 0x28
        /*8c62*/ 	.short	(.L_68 - .L_67)


	//   ....[0]....
.L_67:
        /*8c64*/ 	.word	0x0002cb80


	//   ....[1]....
        /*8c68*/ 	.word	0x0002cc70


	//   ....[2]....
        /*8c6c*/ 	.word	0x0002cc90


	//   ....[3]....
        /*8c70*/ 	.word	0x0002cca0


	//   ....[4]....
        /*8c74*/ 	.word	0x0002ccb0


	//   ....[5]....
        /*8c78*/ 	.word	0x0002ccc0


	//   ....[6]....
        /*8c7c*/ 	.word	0x0002cd20


	//   ....[7]....
        /*8c80*/ 	.word	0x0002cd30


	//   ....[8]....
        /*8c84*/ 	.word	0x0002cd80


	//   ....[9]....
        /*8c88*/ 	.word	0x0002cd90


	//   ....[10]....
        /*8c8c*/ 	.word	0x0002cdc0


	//   ....[11]....
        /*8c90*/ 	.word	0x0002ce10


	//   ....[12]....
        /*8c94*/ 	.word	0x0002ce20


	//   ....[13]....
        /*8c98*/ 	.word	0x0002ce30


	//   ....[14]....
        /*8c9c*/ 	.word	0x0002ce70


	//   ....[15]....
        /*8ca0*/ 	.word	0x0002ce80


	//   ....[16]....
        /*8ca4*/ 	.word	0x0002d560


	//   ....[17]....
        /*8ca8*/ 	.word	0x0002d570


	//   ....[18]....
        /*8cac*/ 	.word	0x0002d5a0


	//   ....[19]....
        /*8cb0*/ 	.word	0x0002d5b0


	//   ....[20]....
        /*8cb4*/ 	.word	0x0002e0b0


	//   ....[21]....
        /*8cb8*/ 	.word	0x0002e0d0


	//   ....[22]....
        /*8cbc*/ 	.word	0x0002e430


	//   ....[23]....
        /*8cc0*/ 	.word	0x0002e440


	//   ....[24]....
        /*8cc4*/ 	.word	0x0002e450


	//   ....[25]....
        /*8cc8*/ 	.word	0x0002e460


	//   ....[26]....
        /*8ccc*/ 	.word	0x0002e4c0


	//   ....[27]....
        /*8cd0*/ 	.word	0x0002e4d0


	//   ....[28]....
        /*8cd4*/ 	.word	0x0002e4e0


	//   ....[29]....
        /*8cd8*/ 	.word	0x0002e4f0


	//   ....[30]....
        /*8cdc*/ 	.word	0x0002e550


	//   ....[31]....
        /*8ce0*/ 	.word	0x0002e560


	//   ....[32]....
        /*8ce4*/ 	.word	0x0002e570


	//   ....[33]....
        /*8ce8*/ 	.word	0x0002e580


	//   ....[34]....
        /*8cec*/ 	.word	0x0002e590


	//   ....[35]....
        /*8cf0*/ 	.word	0x0002e5a0


	//   ....[36]....
        /*8cf4*/ 	.word	0x0002edd0


	//   ....[37]....
        /*8cf8*/ 	.word	0x0002ede0


	//   ....[38]....
        /*8cfc*/ 	.word	0x0002ee10


	//   ....[39]....
        /*8d00*/ 	.word	0x0002ee20


	//----- nvinfo : EIATTR_EXIT_INSTR_OFFSETS
	.align		4
.L_68:
        /*8d04*/ 	.byte	0x04, 0x1c
        /*8d06*/ 	.short	(.L_70 - .L_69)


	//   ....[0]....
.L_69:
        /*8d08*/ 	.word	0x0005c130


	//   ....[1]....
        /*8d0c*/ 	.word	0x0005c230


	//----- nvinfo : EIATTR_REQNTID
	.align		4
.L_70:
        /*8d10*/ 	.byte	0x04, 0x10
        /*8d12*/ 	.short	(.L_72 - .L_71)
.L_71:
        /*8d14*/ 	.word	0x00000080
        /*8d18*/ 	.word	0x00000001
        /*8d1c*/ 	.word	0x00000001


	//----- nvinfo : EIATTR_CRS_STACK_SIZE
	.align		4
.L_72:
        /*8d20*/ 	.byte	0x04, 0x1e
        /*8d22*/ 	.short	(.L_74 - .L_73)
.L_73:
        /*8d24*/ 	.word	0x00000000
.L_74:


//--------------------- .nv.callgraph             --------------------------
	.section	.nv.callgraph,"",@"SHT_CUDA_CALLGRAPH"
	.align	4
	.sectionentsize	8
	.align		4
        /*0000*/ 	.word	0x00000000
	.align		4
        /*0004*/ 	.word	0xffffffff
	.align		4
        /*0008*/ 	.word	0x00000000
	.align		4
        /*000c*/ 	.word	0xfffffffe
	.align		4
        /*0010*/ 	.word	0x00000000
	.align		4
        /*0014*/ 	.word	0xfffffffd
	.align		4
        /*0018*/ 	.word	0x00000000
	.align		4
        /*001c*/ 	.word	0xfffffffc


//--------------------- .nv.rel.action            --------------------------
	.section	.nv.rel.action,"",@"SHT_CUDA_RELOCINFO"
	.align	8
	.sectionentsize	8
        /*0000*/ 	.byte	0x73, 0x00, 0x00, 0x00, 0x00, 0x00, 0x00, 0x00, 0x00, 0x00, 0x00, 0x11, 0x25, 0x00, 0x05, 0x36


//--------------------- .nv.constant4             --------------------------
	.section	.nv.constant4,"a",@progbits
	.align	8
	.align		8
.nv.constant4:
        /*0000*/ 	.dword	_$_str


//--------------------- .nv.constant0.attn_fwd    --------------------------
	.section	.nv.constant0.attn_fwd,"a",@progbits
	.sectionflags	@""
	.align	4
.nv.constant0.attn_fwd:
	.zero		488


//--------------------- .text.attn_fwd            --------------------------
	.section	.text.attn_fwd,"ax",@progbits
	.sectioninfo	@"SHI_REGISTERS=32"
	.align	128
        .global         attn_fwd
        .type           attn_fwd,@function
        .size           attn_fwd,(.L_x_21 - attn_fwd)
        .other          attn_fwd,@"STO_CUDA_ENTRY STV_DEFAULT"
attn_fwd:
.text.attn_fwd:
[----:B------:R-:W-:-:S03]  /*0000*/  IMAD.MOV.U32 R1, RZ, RZ, c[0x0][0x28] ;  /* 0x00000a00ff017624 */ /* 0x000fc600078e00ff */
[----:B------:R-:W0:Y:S01]  /*0010*/  S2R R16, SR_TID.X ;  /* 0x0000000000107919 */ /* 0x000e220000002100 */
[----:B------:R-:W-:Y:S01]  /*0020*/  ULDC.64 UR6, c[0x0][0x118] ;  /* 0x0000460000067ab9 */ /* 0x000fe20000000a00 */
[----:B------:R-:W-:Y:S02]  /*0030*/  IADD3 R1, R1, -0x2e20, RZ ;  /* 0xffffd1e001017810 */ /* 0x000fe40007ffe0ff */
[----:B------:R-:W1:Y:S01]  /*0040*/  S2R R14, SR_CTAID.Y ;  /* 0x00000000000e7919 */ /* 0x000e620000002600 */
[----:B0-----:R-:W-:-:S04]  /*0050*/  SHF.R.U32.HI R0, RZ, 0x6, R16 ;  /* 0x00000006ff007819 */ /* 0x001fc80000011610 */
[----:B------:R-:W-:Y:S01]  /*0060*/  SGXT.U32 R2, R0, 0x1 ;  /* 0x000000010002781a */ /* 0x000fe20000000000 */
[----:B------:R-:W-:Y:S02]  /*0070*/  IMAD.MOV.U32 R0, RZ, RZ, c[0x0][0x198] ;  /* 0x00006600ff007624 */ /* 0x000fe400078e00ff */
[----:B-1----:R-:W-:Y:S02]  /*0080*/  IMAD R14, R14, c[0x0][0x190], RZ ;  /* 0x000064000e0e7a24 */ /* 0x002fe400078e02ff */
[----:B------:R-:W-:Y:S02]  /*0090*/  IMAD R13, R2, c[0x0][0x198], RZ ;  /* 0x00006600020d7a24 */ /* 0x000fe400078e02ff */
[C---:B------:R-:W-:Y:S02]  /*00a0*/  IMAD.SHL.U32 R26, R14.reuse, 0x2, RZ ;  /* 0x000000020e1a7824 */ /* 0x040fe400078e00ff */
[----:B------:R-:W-:Y:S01]  /*00b0*/  IMAD.HI R14, R14, 0x2, RZ ;  /* 0x000000020e0e7827 */ /* 0x000fe200078e02ff */
[----:B------:R-:W-:-:S05]  /*00c0*/  LEA R15, R0, R13, 0x1 ;  /* 0x0000000d000f7211 */ /* 0x000fca00078e08ff */
[----:B------:R-:W-:-:S04]  /*00d0*/  IMAD R17, R0, 0x2, R15 ;  /* 0x0000000200117824 */ /* 0x000fc800078e020f */
[----:B------:R-:W-:-:S05]  /*00e0*/  IMAD R24, R0, 0x2, R17 ;  /* 0x0000000200187824 */ /* 0x000fca00078e0211 */
[----:B------:R-:W-:-:S05]  /*00f0*/  LEA R25, R0, R24, 0x1 ;  /* 0x0000001800197211 */ /* 0x000fca00078e08ff */
[----:B------:R-:W-:-:S04]  /*0100*/  IMAD R22, R0, 0x2, R25 ;  /* 0x0000000200167824 */ /* 0x000fc800078e0219 */
[C---:B------:R-:W-:Y:S01]  /*0110*/  IMAD R20, R0.reuse, 0x2, R22 ;  /* 0x0000000200147824 */ /* 0x040fe200078e0216 */
[----:B------:R-:W-:Y:S04]  /*0120*/  STL [R1+0x1d3c], R22 ;  /* 0x001d3c1601007387 */ /* 0x000fe80000100800 */
[----:B------:R-:W-:-:S05]  /*0130*/  LEA R18, R0, R20, 0x1 ;  /* 0x0000001400127211 */ /* 0x000fca00078e08ff */
[----:B------:R-:W-:Y:S01]  /*0140*/  IMAD R11, R0, 0x2, R18 ;  /* 0x00000002000b7824 */ /* 0x000fe200078e0212 */
[----:B------:R0:W-:Y:S04]  /*0150*/  STL [R1+0x1d38], R18 ;  /* 0x001d381201007387 */ /* 0x0001e80000100800 */
[----:B------:R-:W1:Y:S01]  /*0160*/  S2R R0, SR_CTAID.X ;  /* 0x0000000000007919 */ /* 0x000e620000002500 */
[----:B0-----:R-:W-:-:S05]  /*0170*/  IMAD.MOV.U32 R18, RZ, RZ, c[0x0][0x198] ;  /* 0x00006600ff127624 */ /* 0x001fca00078e00ff */
[----:B------:R-:W-:-:S05]  /*0180*/  LEA R19, R18, R11, 0x1 ;  /* 0x0000000b12137211 */ /* 0x000fca00078e08ff */
[----:B------:R-:W-:-:S04]  /*0190*/  IMAD R21, R18, 0x2, R19 ;  /* 0x0000000212157824 */ /* 0x000fc800078e0213 */
[----:B------:R-:W-:Y:S02]  /*01a0*/  IMAD R23, R18, 0x2, R21 ;  /* 0x0000000212177824 */ /* 0x000fe400078e0215 */
[----:B-1----:R-:W-:-:S03]  /*01b0*/  IMAD.SHL.U32 R12, R0, 0x40, RZ ;  /* 0x00000040000c7824 */ /* 0x002fc600078e00ff */
[----:B------:R-:W-:Y:S02]  /*01c0*/  LEA R2, R18, R23, 0x1 ;  /* 0x0000001712027211 */ /* 0x000fe400078e08ff */
[----:B------:R-:W-:-:S03]  /*01d0*/  LOP3.LUT R12, R12, 0x3f, R16, 0xf8, !PT ;  /* 0x0000003f0c0c7812 */ /* 0x000fc600078ef810 */
[----:B------:R-:W-:Y:S02]  /*01e0*/  IMAD R3, R18, 0x2, R2 ;  /* 0x0000000212037824 */ /* 0x000fe400078e0202 */
[----:B------:R-:W-:Y:S02]  /*01f0*/  IMAD R0, R12, c[0x0][0x194], RZ ;  /* 0x000065000c007a24 */ /* 0x000fe400078e02ff */
[----:B------:R-:W-:Y:S02]  /*0200*/  IMAD R4, R18, 0x2, R3 ;  /* 0x0000000212047824 */ /* 0x000fe400078e0203 */
[C---:B------:R-:W-:Y:S02]  /*0210*/  IMAD.SHL.U32 R12, R0.reuse, 0x2, RZ ;  /* 0x00000002000c7824 */ /* 0x040fe400078e00ff */
[----:B------:R-:W-:Y:S01]  /*0220*/  IMAD.HI R0, R0, 0x2, RZ ;  /* 0x0000000200007827 */ /* 0x000fe200078e02ff */
[----:B------:R-:W-:Y:S02]  /*0230*/  LEA R5, R18, R4, 0x1 ;  /* 0x0000000412057211 */ /* 0x000fe400078e08ff */
[----:B------:R-:W-:-:S03]  /*0240*/  IADD3 R26, P0, P1, R12, c[0x0][0x160], R26 ;  /* 0x000058000c1a7a10 */ /* 0x000fc6000791e01a */
[----:B------:R-:W-:Y:S01]  /*0250*/  IMAD R6, R18, 0x2, R5 ;  /* 0x0000000212067824 */ /* 0x000fe200078e0205 */
[----:B------:R-:W-:Y:S02]  /*0260*/  IADD3.X R0, R0, c[0x0][0x164], R14, P0, P1 ;  /* 0x0000590000007a10 */ /* 0x000fe400007e240e */
[-C--:B------:R-:W-:Y:S01]  /*0270*/  LEA R12, P0, R13, R26.reuse, 0x1 ;  /* 0x0000001a0d0c7211 */ /* 0x080fe200078008ff */
[C---:B------:R-:W-:Y:S01]  /*0280*/  IMAD R7, R18.reuse, 0x2, R6 ;  /* 0x0000000212077824 */ /* 0x040fe200078e0206 */
[----:B------:R-:W-:Y:S02]  /*0290*/  LEA R14, P1, R15, R26, 0x1 ;  /* 0x0000001a0f0e7211 */ /* 0x000fe400078208ff */
[-C--:B------:R-:W-:Y:S02]  /*02a0*/  LEA.HI.X.SX32 R13, R13, R0.reuse, 0x1, P0 ;  /* 0x000000000d0d7211 */ /* 0x080fe400000f0eff */
[C---:B------:R-:W-:Y:S02]  /*02b0*/  LEA R8, R18.reuse, R7, 0x1 ;  /* 0x0000000712087211 */ /* 0x040fe400078e08ff */
[----:B------:R-:W-:Y:S01]  /*02c0*/  LEA.HI.X.SX32 R15, R15, R0, 0x1, P1 ;  /* 0x000000000f0f7211 */ /* 0x000fe200008f0eff */
[----:B------:R0:W2:Y:S02]  /*02d0*/  LDG.E.U16 R12, [R12.64] ;  /* 0x000000060c0c7981 */ /* 0x0000a4000c1e1500 */
[----:B------:R-:W-:-:S02]  /*02e0*/  IMAD R9, R18, 0x2, R8 ;  /* 0x0000000212097824 */ /* 0x000fc400078e0208 */
[----:B------:R1:W3:Y:S03]  /*02f0*/  LDG.E.U16 R14, [R14.64] ;  /* 0x000000060e0e7981 */ /* 0x0002e6000c1e1500 */
[----:B------:R-:W-:-:S05]  /*0300*/  LEA R10, R18, R9, 0x1 ;  /* 0x00000009120a7211 */ /* 0x000fca00078e08ff */
[----:B------:R-:W-:-:S04]  /*0310*/  IMAD R28, R18, 0x2, R10 ;  /* 0x00000002121c7824 */ /* 0x000fc800078e020a */
[----:B------:R-:W-:-:S05]  /*0320*/  IMAD R27, R18, 0x2, R28 ;  /* 0x00000002121b7824 */ /* 0x000fca00078e021c */
[----:B------:R-:W-:-:S04]  /*0330*/  LEA R29, R18, R27, 0x1 ;  /* 0x0000001b121d7211 */ /* 0x000fc800078e08ff */
[----:B------:R-:W-:-:S05]  /*0340*/  LEA R16, R18, R29, 0x1 ;  /* 0x0000001d12107211 */ /* 0x000fca00078e08ff */
[----:B------:R-:W-:-:S05]  /*0350*/  IMAD R16, R18, 0x2, R16 ;  /* 0x0000000212107824 */ /* 0x000fca00078e0210 */
[----:B------:R4:W-:Y:S02]  /*0360*/  STL [R1], R16 ;  /* 0x0000001001007387 */ /* 0x0009e40000100800 */
[----:B----4-:R-:W-:-:S05]  /*0370*/  IMAD R16, R18, 0x2, R16 ;  /* 0x0000000212107824 */ /* 0x010fca00078e0210 */
[C---:B------:R-:W-:Y:S01]  /*0380*/  LEA R22, R18.reuse, R16, 0x1 ;  /* 0x0000001012167211 */ /* 0x040fe200078e08ff */
[----:B------:R4:W-:Y:S04]  /*0390*/  STL [R1+0x8], R16 ;  /* 0x0000081001007387 */ /* 0x0009e80000100800 */
[----:B------:R5:W-:Y:S01]  /*03a0*/  STL [R1+0x1c], R22 ;  /* 0x00001c1601007387 */ /* 0x000be20000100800 */
[----:B----4-:R-:W-:Y:S01]  /*03b0*/  LEA R16, P0, R17, R26, 0x1 ;  /* 0x0000001a11107211 */ /* 0x010fe200078008ff */
[----:B-----5:R-:W-:-:S03]  /*03c0*/  IMAD R22, R18, 0x2, R22 ;  /* 0x0000000212167824 */ /* 0x020fc600078e0216 */
[----:B------:R-:W-:Y:S01]  /*03d0*/  LEA.HI.X.SX32 R17, R17, R0, 0x1, P0 ;  /* 0x0000000011117211 */ /* 0x000fe200000f0eff */
[----:B0-----:R-:W-:Y:S01]  /*03e0*/  IMAD R13, R18, 0x2, R22 ;  /* 0x00000002120d7824 */ /* 0x001fe200078e0216 */
[----:B------:R0:W-:Y:S04]  /*03f0*/  STL [R1+0x14], R22 ;  /* 0x0000141601007387 */ /* 0x0001e80000100800 */
[----:B------:R-:W4:Y:S04]  /*0400*/  LDG.E.U16 R17, [R16.64] ;  /* 0x0000000610117981 */ /* 0x000f28000c1e1500 */
[----:B0-----:R-:W5:Y:S04]  /*0410*/  LDL.LU R22, [R1+0x1d3c] ;  /* 0x001d3c0001167983 */ /* 0x001f680000300800 */
[----:B------:R-:W-:Y:S01]  /*0420*/  STL [R1+0x10], R13 ;  /* 0x0000100d01007387 */ /* 0x000fe20000100800 */
[----:B-1----:R-:W-:-:S03]  /*0430*/  MOV R15, R13 ;  /* 0x0000000d000f7202 */ /* 0x002fc60000000f00 */
[----:B--2---:R0:W-:Y:S02]  /*0440*/  STL [R1+0x3dc], R12 ;  /* 0x0003dc0c01007387 */ /* 0x0041e40000100800 */
[----:B0-----:R-:W-:-:S04]  /*0450*/  LEA R12, P0, R24, R26, 0x1 ;  /* 0x0000001a180c7211 */ /* 0x001fc800078008ff */
[----:B------:R-:W-:-:S06]  /*0460*/  LEA.HI.X.SX32 R13, R24, R0, 0x1, P0 ;  /* 0x00000000180d7211 */ /* 0x000fcc00000f0eff */
[----:B------:R-:W2:Y:S01]  /*0470*/  LDG.E.U16 R13, [R12.64] ;  /* 0x000000060c0d7981 */ /* 0x000ea2000c1e1500 */
[----:B------:R-:W-:Y:S02]  /*0480*/  IMAD R18, R18, 0x2, R15 ;  /* 0x0000000212127824 */ /* 0x000fe400078e020f */
[----:B------:R-:W-:Y:S01]  /*0490*/  IMAD.MOV.U32 R24, RZ, RZ, c[0x0][0x198] ;  /* 0x00006600ff187624 */ /* 0x000fe200078e00ff */
[----:B---3--:R0:W-:Y:S04]  /*04a0*/  STL [R1+0x450], R14 ;  /* 0x0004500e01007387 */ /* 0x0081e80000100800 */
[----:B------:R1:W-:Y:S01]  /*04b0*/  STL [R1+0x3c], R18 ;  /* 0x00003c1201007387 */ /* 0x0003e20000100800 */
[----:B0-----:R-:W-:Y:S02]  /*04c0*/  LEA R14, P1, R25, R26, 0x1 ;  /* 0x0000001a190e7211 */ /* 0x001fe400078208ff */
[----:B-1----:R-:W-:-:S02]  /*04d0*/  LEA R18, R24, R18, 0x1 ;  /* 0x0000001218127211 */ /* 0x002fc400078e08ff */
[----:B------:R-:W-:-:S03]  /*04e0*/  LEA.HI.X.SX32 R15, R25, R0, 0x1, P1 ;  /* 0x00000000190f7211 */ /* 0x000fc600008f0eff */
[----:B------:R-:W-:-:S03]  /*04f0*/  IMAD R25, R24, 0x2, R18 ;  /* 0x0000000218197824 */ /* 0x000fc600078e0212 */
[----:B------:R-:W3:Y:S04]  /*0500*/  LDG.E.U16 R15, [R14.64] ;  /* 0x000000060e0f7981 */ /* 0x000ee8000c1e1500 */
[----:B----4-:R0:W-:Y:S04]  /*0510*/  STL [R1+0x44c], R17 ;  /* 0x00044c1101007387 */ /* 0x0101e80000100800 */
[----:B------:R1:W-:Y:S01]  /*0520*/  STL [R1+0x34], R18 ;  /* 0x0000341201007387 */ /* 0x0003e20000100800 */
[----:B-----5:R-:W-:-:S04]  /*0530*/  LEA R16, P0, R22, R26, 0x1 ;  /* 0x0000001a16107211 */ /* 0x020fc800078008ff */
[----:B0-----:R-:W-:Y:S01]  /*0540*/  LEA.HI.X.SX32 R17, R22, R0, 0x1, P0 ;  /* 0x0000000016117211 */ /* 0x001fe200000f0eff */
[----:B-1----:R-:W4:Y:S04]  /*0550*/  LDL.LU R18, [R1+0x1d38] ;  /* 0x001d380001127983 */ /* 0x002f280000300800 */
[----:B------:R0:W-:Y:S02]  /*0560*/  STL [R1+0x30], R25 ;  /* 0x0000301901007387 */ /* 0x0001e40000100800 */
[----:B0-----:R-:W-:-:S05]  /*0570*/  IMAD R25, R24, 0x2, R25 ;  /* 0x0000000218197824 */ /* 0x001fca00078e0219 */
[----:B------:R-:W-:Y:S01]  /*0580*/  LEA R22, R24, R25, 0x1 ;  /* 0x0000001918167211 */ /* 0x000fe200078e08ff */
[----:B--2---:R-:W-:Y:S04]  /*0590*/  STL [R1+0x448], R13 ;  /* 0x0004480d01007387 */ /* 0x004fe80000100800 */
[----:B------:R0:W-:Y:S04]  /*05a0*/  STL [R1+0x48], R25 ;  /* 0x0000481901007387 */ /* 0x0001e80000100800 */
[----:B0-----:R-:W2:Y:S01]  /*05b0*/  LDG.E.U16 R25, [R16.64] ;  /* 0x0000000610197981 */ /* 0x001ea2000c1e1500 */
[----:B------:R-:W-:-:S04]  /*05c0*/  LEA R12, P0, R20, R26, 0x1 ;  /* 0x0000001a140c7211 */ /* 0x000fc800078008ff */
[----:B------:R-:W-:Y:S01]  /*05d0*/  LEA.HI.X.SX32 R13, R20, R0, 0x1, P0 ;  /* 0x00000000140d7211 */ /* 0x000fe200000f0eff */
[----:B------:R-:W-:Y:S01]  /*05e0*/  IMAD R20, R24, 0x2, R22 ;  /* 0x0000000218147824 */ /* 0x000fe200078e0216 */
[----:B---3--:R-:W-:Y:S04]  /*05f0*/  STL [R1+0x3d0], R15 ;  /* 0x0003d00f01007387 */ /* 0x008fe80000100800 */
[----:B------:R-:W-:Y:S04]  /*0600*/  STL [R1+0xb8], R20 ;  /* 0x0000b81401007387 */ /* 0x000fe80000100800 */
[----:B--2---:R0:W-:Y:S04]  /*0610*/  STL [R1+0x444], R25 ;  /* 0x0004441901007387 */ /* 0x0041e80000100800 */
[----:B0-----:R-:W2:Y:S01]  /*0620*/  LDG.E.U16 R25, [R12.64] ;  /* 0x000000060c197981 */ /* 0x001ea2000c1e1500 */
[----:B----4-:R-:W-:-:S04]  /*0630*/  LEA R14, P0, R18, R26, 0x1 ;  /* 0x0000001a120e7211 */ /* 0x010fc800078008ff */
[----:B------:R-:W-:Y:S02]  /*0640*/  LEA.HI.X.SX32 R15, R18, R0, 0x1, P0 ;  /* 0x00000000120f7211 */ /* 0x000fe400000f0eff */
[----:B------:R-:W-:-:S04]  /*0650*/  LEA R16, P1, R11, R26, 0x1 ;  /* 0x0000001a0b107211 */ /* 0x000fc800078208ff */
[----:B------:R-:W-:-:S06]  /*0660*/  LEA.HI.X.SX32 R17, R11, R0, 0x1, P1 ;  /* 0x000000000b117211 */ /* 0x000fcc00008f0eff */
[----:B------:R0:W3:Y:S01]  /*0670*/  LDG.E.U16 R17, [R16.64] ;  /* 0x0000000610117981 */ /* 0x0000e2000c1e1500 */
[----:B------:R-:W-:-:S03]  /*0680*/  IMAD R20, R24, 0x2, R20 ;  /* 0x0000000218147824 */ /* 0x000fc600078e0214 */
[----:B--2---:R1:W-:Y:S04]  /*0690*/  STL [R1+0x43c], R25 ;  /* 0x00043c1901007387 */ /* 0x0043e80000100800 */
[----:B-1----:R1:W2:Y:S01]  /*06a0*/  LDG.E.U16 R25, [R14.64] ;  /* 0x000000060e197981 */ /* 0x0022a2000c1e1500 */
[----:B------:R-:W-:Y:S02]  /*06b0*/  LEA R18, R24, R20, 0x1 ;  /* 0x0000001418127211 */ /* 0x000fe400078e08ff */
[----:B------:R-:W-:-:S03]  /*06c0*/  LEA R12, P0, R19, R26, 0x1 ;  /* 0x0000001a130c7211 */ /* 0x000fc600078008ff */
[----:B------:R4:W-:Y:S01]  /*06d0*/  STL [R1+0x44], R18 ;  /* 0x0000441201007387 */ /* 0x0009e20000100800 */
[----:B------:R-:W-:Y:S01]  /*06e0*/  LEA.HI.X.SX32 R13, R19, R0, 0x1, P0 ;  /* 0x00000000130d7211 */ /* 0x000fe200000f0eff */
[----:B----4-:R-:W-:-:S04]  /*06f0*/  IMAD R18, R24, 0x2, R18 ;  /* 0x0000000218127824 */ /* 0x010fc800078e0212 */
[----:B------:R-:W-:Y:S01]  /*0700*/  IMAD R11, R24, 0x2, R18 ;  /* 0x00000002180b7824 */ /* 0x000fe200078e0212 */
[----:B-1----:R-:W-:-:S04]  /*0710*/  LEA R14, P0, R21, R26, 0x1 ;  /* 0x0000001a150e7211 */ /* 0x002fc800078008ff */
[----:B------:R1:W-:Y:S01]  /*0720*/  STL [R1+0xbc], R11 ;  /* 0x0000bc0b01007387 */ /* 0x0003e20000100800 */
[----:B------:R-:W-:Y:S02]  /*0730*/  LEA.HI.X.SX32 R15, R21, R0, 0x1, P0 ;  /* 0x00000000150f7211 */ /* 0x000fe400000f0eff */
[----:B0-----:R-:W-:Y:S02]  /*0740*/  LEA R16, P1, R2, R26, 0x1 ;  /* 0x0000001a02107211 */ /* 0x001fe400078208ff */
[----:B-1----:R-:W-:-:S05]  /*0750*/  LEA R11, R24, R11, 0x1 ;  /* 0x0000000b180b7211 */ /* 0x002fca00078e08ff */
[----:B------:R-:W-:Y:S02]  /*0760*/  IMAD R19, R24, 0x2, R11 ;  /* 0x0000000218137824 */ /* 0x000fe400078e020b */
[----:B------:R0:W4:Y:S02]  /*0770*/  LDG.E.U16 R24, [R14.64] ;  /* 0x000000060e187981 */ /* 0x000124000c1e1500 */
[----:B0-----:R-:W-:Y:S02]  /*0780*/  IMAD.MOV.U32 R15, RZ, RZ, c[0x0][0x198] ;  /* 0x00006600ff0f7624 */ /* 0x001fe400078e00ff */
[----:B--2---:R0:W-:Y:S04]  /*0790*/  STL [R1+0x438], R25 ;  /* 0x0004381901007387 */ /* 0x0041e80000100800 */
[----:B0-----:R0:W2:Y:S04]  /*07a0*/  LDG.E.U16 R25, [R12.64] ;  /* 0x000000060c197981 */ /* 0x0010a8000c1e1500 */
[----:B---3--:R1:W-:Y:S01]  /*07b0*/  STL [R1+0x3c0], R17 ;  /* 0x0003c01101007387 */ /* 0x0083e20000100800 */
[----:B0-----:R-:W-:-:S03]  /*07c0*/  LEA R12, P0, R23, R26, 0x1 ;  /* 0x0000001a170c7211 */ /* 0x001fc600078008ff */
[----:B------:R0:W-:Y:S01]  /*07d0*/  STL [R1+0x50], R19 ;  /* 0x0000501301007387 */ /* 0x0001e20000100800 */
[-C--:B------:R-:W-:Y:S02]  /*07e0*/  LEA.HI.X.SX32 R13, R23, R0.reuse, 0x1, P0 ;  /* 0x00000000170d7211 */ /* 0x080fe400000f0eff */
[----:B-1----:R-:W-:Y:S02]  /*07f0*/  LEA.HI.X.SX32 R17, R2, R0, 0x1, P1 ;  /* 0x0000000002117211 */ /* 0x002fe400008f0eff */
[----:B------:R-:W-:Y:S01]  /*0800*/  LEA R2, P0, R3, R26, 0x1 ;  /* 0x0000001a03027211 */ /* 0x000fe200078008ff */
[----:B------:R1:W3:Y:S01]  /*0810*/  LDG.E.U16 R23, [R12.64] ;  /* 0x000000060c177981 */ /* 0x0002e2000c1e1500 */
[----:B0-----:R-:W-:Y:S02]  /*0820*/  LEA R19, R15, R19, 0x1 ;  /* 0x000000130f137211 */ /* 0x001fe400078e08ff */
[----:B------:R-:W-:-:S03]  /*0830*/  LEA.HI.X.SX32 R3, R3, R0, 0x1, P0 ;  /* 0x0000000003037211 */ /* 0x000fc600000f0eff */
[----:B------:R0:W-:Y:S01]  /*0840*/  STL [R1+0x38], R19 ;  /* 0x0000381301007387 */ /* 0x0001e20000100800 */
[----:B------:R-:W-:-:S03]  /*0850*/  IMAD R14, R15, 0x2, R19 ;  /* 0x000000020f0e7824 */ /* 0x000fc600078e0213 */
[----:B0-----:R0:W3:Y:S04]  /*0860*/  LDG.E.U16 R19, [R16.64] ;  /* 0x0000000610137981 */ /* 0x0010e8000c1e1500 */
[----:B0-----:R0:W3:Y:S04]  /*0870*/  LDG.E.U16 R17, [R2.64] ;  /* 0x0000000602117981 */ /* 0x0010e8000c1e1500 */
[----:B------:R0:W-:Y:S02]  /*0880*/  STL [R1+0xb4], R14 ;  /* 0x0000b40e01007387 */ /* 0x0001e40000100800 */
[----:B0-----:R-:W-:-:S05]  /*0890*/  IMAD R14, R15, 0x2, R14 ;  /* 0x000000020f0e7824 */ /* 0x001fca00078e020e */
[----:B------:R0:W-:Y:S02]  /*08a0*/  STL [R1+0x2c], R14 ;  /* 0x00002c0e01007387 */ /* 0x0001e40000100800 */
[----:B0-----:R-:W-:-:S05]  /*08b0*/  LEA R14, R15, R14, 0x1 ;  /* 0x0000000e0f0e7211 */ /* 0x001fca00078e08ff */
[----:B------:R0:W-:Y:S01]  /*08c0*/  STL [R1+0x40], R14 ;  /* 0x0000400e01007387 */ /* 0x0001e20000100800 */
[----:B-1----:R-:W-:Y:S01]  /*08d0*/  LEA R12, P0, R4, R26, 0x1 ;  /* 0x0000001a040c7211 */ /* 0x002fe200078008ff */
[----:B0-----:R-:W-:-:S05]  /*08e0*/  IMAD R14, R15, 0x2, R14 ;  /* 0x000000020f0e7824 */ /* 0x001fca00078e020e */
[----:B------:R0:W-:Y:S01]  /*08f0*/  STL [R1+0x28], R14 ;  /* 0x0000280e01007387 */ /* 0x0001e20000100800 */
[----:B------:R-:W-:Y:S02]  /*0900*/  LEA.HI.X.SX32 R13, R4, R0, 0x1, P0 ;  /* 0x00000000040d7211 */ /* 0x000fe400000f0eff */
[-C--:B------:R-:W-:Y:S01]  /*0910*/  LEA R2, P0, R5, R26.reuse, 0x1 ;  /* 0x0000001a05027211 */ /* 0x080fe200078008ff */
[----:B0-----:R-:W-:Y:S01]  /*0920*/  IMAD R14, R15, 0x2, R14 ;  /* 0x000000020f0e7824 */ /* 0x001fe200078e020e */
[C---:B------:R-:W-:Y:S01]  /*0930*/  LEA R4, P1, R6.reuse, R26, 0x1 ;  /* 0x0000001a06047211 */ /* 0x040fe200078208ff */
[----:B------:R0:W3:Y:S01]  /*0940*/  LDG.E.U16 R21, [R12.64] ;  /* 0x000000060c157981 */ /* 0x0000e2000c1e1500 */
[-C--:B------:R-:W-:Y:S02]  /*0950*/  LEA.HI.X.SX32 R3, R5, R0.reuse, 0x1, P0 ;  /* 0x0000000005037211 */ /* 0x080fe400000f0eff */
[----:B------:R-:W-:Y:S02]  /*0960*/  LEA.HI.X.SX32 R5, R6, R0, 0x1, P1 ;  /* 0x0000000006057211 */ /* 0x000fe400008f0eff */
[C---:B------:R-:W-:Y:S01]  /*0970*/  LEA R6, P0, R7.reuse, R26, 0x1 ;  /* 0x0000001a07067211 */ /* 0x040fe200078008ff */
[----:B------:R1:W3:Y:S03]  /*0980*/  LDG.E.U16 R16, [R2.64] ;  /* 0x0000000602107981 */ /* 0x0002e6000c1e1500 */
[----:B------:R-:W-:-:S02]  /*0990*/  LEA.HI.X.SX32 R7, R7, R0, 0x1, P0 ;  /* 0x0000000007077211 */ /* 0x000fc400000f0eff */
[----:B-1----:R-:W-:-:S04]  /*09a0*/  LEA R2, P0, R8, R26, 0x1 ;  /* 0x0000001a08027211 */ /* 0x002fc800078008ff */
[----:B------:R-:W-:Y:S01]  /*09b0*/  LEA.HI.X.SX32 R3, R8, R0, 0x1, P0 ;  /* 0x0000000008037211 */ /* 0x000fe200000f0eff */
[----:B--2---:R1:W-:Y:S04]  /*09c0*/  STL [R1+0x434], R25 ;  /* 0x0004341901007387 */ /* 0x0043e80000100800 */
[----:B------:R2:W-:Y:S04]  /*09d0*/  STL [R1+0xb0], R14 ;  /* 0x0000b00e01007387 */ /* 0x0005e80000100800 */
[----:B-1----:R1:W5:Y:S01]  /*09e0*/  LDG.E.U16 R25, [R6.64] ;  /* 0x0000000606197981 */ /* 0x002362000c1e1500 */
[----:B--2---:R-:W-:-:S03]  /*09f0*/  LEA R14, R15, R14, 0x1 ;  /* 0x0000000e0f0e7211 */ /* 0x004fc600078e08ff */
[----:B----4-:R-:W-:Y:S02]  /*0a00*/  STL [R1+0x430], R24 ;  /* 0x0004301801007387 */ /* 0x010fe40000100800 */
[C---:B0-----:R-:W-:Y:S02]  /*0a10*/  IMAD R12, R15.reuse, 0x2, R14 ;  /* 0x000000020f0c7824 */ /* 0x041fe400078e020e */
[----:B------:R0:W-:Y:S04]  /*0a20*/  STL [R1+0x20], R14 ;  /* 0x0000200e01007387 */ /* 0x0001e80000100800 */
[----:B------:R2:W-:Y:S04]  /*0a30*/  STL [R1+0x24], R12 ;  /* 0x0000240c01007387 */ /* 0x0005e80000100800 */
[----:B---3--:R3:W-:Y:S04]  /*0a40*/  STL [R1+0x42c], R23 ;  /* 0x00042c1701007387 */ /* 0x0087e80000100800 */
[----:B0-----:R0:W4:Y:S01]  /*0a50*/  LDG.E.U16 R14, [R4.64] ;  /* 0x00000006040e7981 */ /* 0x001122000c1e1500 */
[----:B--2---:R-:W-:-:S05]  /*0a60*/  IMAD R12, R15, 0x2, R12 ;  /* 0x000000020f0c7824 */ /* 0x004fca00078e020c */
[C---:B------:R-:W-:Y:S01]  /*0a70*/  LEA R8, R15.reuse, R12, 0x1 ;  /* 0x0000000c0f087211 */ /* 0x040fe200078e08ff */
[----:B------:R-:W-:Y:S04]  /*0a80*/  STL [R1+0x18], R12 ;  /* 0x0000180c01007387 */ /* 0x000fe80000100800 */
[----:B---3--:R-:W2:Y:S04]  /*0a90*/  LDL.LU R23, [R1] ;  /* 0x0000000001177983 */ /* 0x008ea80000300800 */
[----:B------:R-:W-:Y:S04]  /*0aa0*/  STL [R1+0x3b0], R19 ;  /* 0x0003b01301007387 */ /* 0x000fe80000100800 */
[----:B------:R-:W-:Y:S04]  /*0ab0*/  STL [R1+0xa8], R8 ;  /* 0x0000a80801007387 */ /* 0x000fe80000100800 */
[----:B------:R3:W-:Y:S04]  /*0ac0*/  STL [R1+0x428], R17 ;  /* 0x0004281101007387 */ /* 0x0007e80000100800 */
[----:B---3--:R3:W2:Y:S01]  /*0ad0*/  LDG.E.U16 R17, [R2.64] ;  /* 0x0000000602117981 */ /* 0x0086a2000c1e1500 */
[-C--:B0-----:R-:W-:Y:S01]  /*0ae0*/  LEA R4, P1, R10, R26.reuse, 0x1 ;  /* 0x0000001a0a047211 */ /* 0x081fe200078208ff */
[----:B------:R-:W-:Y:S01]  /*0af0*/  IMAD R8, R15, 0x2, R8 ;  /* 0x000000020f087824 */ /* 0x000fe200078e0208 */
[----:B-1----:R-:W-:-:S02]  /*0b00*/  LEA R6, P0, R9, R26, 0x1 ;  /* 0x0000001a09067211 */ /* 0x002fc400078008ff */
[-C--:B------:R-:W-:Y:S01]  /*0b10*/  LEA.HI.X.SX32 R5, R10, R0.reuse, 0x1, P1 ;  /* 0x000000000a057211 */ /* 0x080fe200008f0eff */
[----:B------:R-:W-:Y:S01]  /*0b20*/  IMAD R10, R15, 0x2, R8 ;  /* 0x000000020f0a7824 */ /* 0x000fe200078e0208 */
[----:B------:R-:W-:Y:S01]  /*0b30*/  LEA.HI.X.SX32 R7, R9, R0, 0x1, P0 ;  /* 0x0000000009077211 */ /* 0x000fe200000f0eff */
[----:B------:R0:W-:Y:S03]  /*0b40*/  STL [R1+0xc], R8 ;  /* 0x00000c0801007387 */ /* 0x0001e60000100800 */
[----:B---3--:R-:W-:Y:S01]  /*0b50*/  LEA R2, R15, R10, 0x1 ;  /* 0x0000000a0f027211 */ /* 0x008fe200078e08ff */
[----:B------:R-:W3:Y:S01]  /*0b60*/  LDL.LU R19, [R1+0x8] ;  /* 0x0000080001137983 */ /* 0x000ee20000300800 */
[----:B------:R-:W-:-:S03]  /*0b70*/  LEA R12, P0, R28, R26, 0x1 ;  /* 0x0000001a1c0c7211 */ /* 0x000fc600078008ff */
[C---:B------:R-:W-:Y:S01]  /*0b80*/  IMAD R3, R15.reuse, 0x2, R2 ;  /* 0x000000020f037824 */ /* 0x040fe200078e0202 */
[----:B0-----:R0:W3:Y:S01]  /*0b90*/  LDG.E.U16 R8, [R6.64] ;  /* 0x0000000606087981 */ /* 0x0010e2000c1e1500 */
[----:B------:R-:W-:Y:S02]  /*0ba0*/  LEA.HI.X.SX32 R13, R28, R0, 0x1, P0 ;  /* 0x000000001c0d7211 */ /* 0x000fe400000f0eff */
[----:B------:R-:W-:Y:S01]  /*0bb0*/  IMAD R9, R15, 0x2, R3 ;  /* 0x000000020f097824 */ /* 0x000fe200078e0203 */
[----:B0-----:R-:W-:-:S04]  /*0bc0*/  LEA R6, P0, R27, R26, 0x1 ;  /* 0x0000001a1b067211 */ /* 0x001fc800078008ff */
[----:B------:R-:W-:Y:S01]  /*0bd0*/  LEA.HI.X.SX32 R7, R27, R0, 0x1, P0 ;  /* 0x000000001b077211 */ /* 0x000fe200000f0eff */
[----:B------:R0:W-:Y:S04]  /*0be0*/  STL [R1+0x424], R21 ;  /* 0x0004241501007387 */ /* 0x0001e80000100800 */
[----:B------:R-:W-:Y:S04]  /*0bf0*/  STL [R1+0x1d24], R10 ;  /* 0x001d240a01007387 */ /* 0x000fe80000100800 */
[----:B------:R1:W-:Y:S04]  /*0c00*/  STL [R1+0x1d28], R2 ;  /* 0x001d280201007387 */ /* 0x0003e80000100800 */
[----:B------:R1:W-:Y:S04]  /*0c10*/  STL [R1+0x420], R16 ;  /* 0x0004201001007387 */ /* 0x0003e80000100800 */
[----:B0-----:R-:W3:Y:S01]  /*0c20*/  LDL.LU R21, [R1+0x1c] ;  /* 0x00001c0001157983 */ /* 0x001ee20000300800 */
[----:B-1----:R-:W-:-:S03]  /*0c30*/  IMAD R2, R15, 0x2, R9 ;  /* 0x000000020f027824 */ /* 0x002fc600078e0209 */
[----:B------:R-:W-:Y:S04]  /*0c40*/  STL [R1+0xac], R3 ;  /* 0x0000ac0301007387 */ /* 0x000fe80000100800 */
[----:B------:R0:W3:Y:S04]  /*0c50*/  LDG.E.U16 R10, [R4.64] ;  /* 0x00000006040a7981 */ /* 0x0000e8000c1e1500 */
[----:B------:R1:W3:Y:S04]  /*0c60*/  LDG.E.U16 R16, [R12.64] ;  /* 0x000000060c107981 */ /* 0x0002e8000c1e1500 */
[----:B----4-:R-:W-:Y:S04]  /*0c70*/  STL [R1+0x3a4], R14 ;  /* 0x0003a40e01007387 */ /* 0x010fe80000100800 */
[----:B------:R-:W4:Y:S04]  /*0c80*/  LDL.LU R24, [R1+0x14] ;  /* 0x0000140001187983 */ /* 0x000f280000300800 */
[----:B-----5:R5:W-:Y:S04]  /*0c90*/  STL [R1+0x41c], R25 ;  /* 0x00041c1901007387 */ /* 0x020be80000100800 */
[----:B-----5:R-:W5:Y:S04]  /*0ca0*/  LDL.LU R25, [R1+0x10] ;  /* 0x0000100001197983 */ /* 0x020f680000300800 */
[----:B------:R-:W-:Y:S04]  /*0cb0*/  STL [R1+0x1d1c], R9 ;  /* 0x001d1c0901007387 */ /* 0x000fe80000100800 */
[----:B------:R-:W-:Y:S04]  /*0cc0*/  STL [R1+0x4c], R2 ;  /* 0x00004c0201007387 */ /* 0x000fe80000100800 */
[----:B--2---:R2:W-:Y:S04]  /*0cd0*/  STL [R1+0x418], R17 ;  /* 0x0004181101007387 */ /* 0x0045e80000100800 */
[----:B--2---:R2:W4:Y:S01]  /*0ce0*/  LDG.E.U16 R17, [R6.64] ;  /* 0x0000000606117981 */ /* 0x004522000c1e1500 */
[----:B------:R-:W-:-:S02]  /*0cf0*/  MOV R14, c[0x0][0x198] ;  /* 0x00006600000e7a02 */ /* 0x000fc40000000f00 */
[----:B0-----:R-:W-:-:S03]  /*0d00*/  LEA R4, P0, R29, R26, 0x1 ;  /* 0x0000001a1d047211 */ /* 0x001fc600078008ff */
[----:B------:R-:W-:Y:S01]  /*0d10*/  IMAD R14, R14, 0x2, R29 ;  /* 0x000000020e0e7824 */ /* 0x000fe200078e021d */
[----:B------:R-:W-:-:S04]  /*0d20*/  LEA.HI.X.SX32 R5, R29, R0, 0x1, P0 ;  /* 0x000000001d057211 */ /* 0x000fc800000f0eff */
[C---:B-1----:R-:W-:Y:S02]  /*0d30*/  LEA R12, P1, R14.reuse, R26, 0x1 ;  /* 0x0000001a0e0c7211 */ /* 0x042fe400078208ff */
[----:B------:R-:W-:Y:S01]  /*0d40*/  LEA R3, R15, R2, 0x1 ;  /* 0x000000020f037211 */ /* 0x000fe200078e08ff */
[----:B---3--:R0:W-:Y:S01]  /*0d50*/  STL [R1+0x414], R8 ;  /* 0x0004140801007387 */ /* 0x0081e20000100800 */
[----:B------:R-:W-:Y:S02]  /*0d60*/  LEA.HI.X.SX32 R13, R14, R0, 0x1, P1 ;  /* 0x000000000e0d7211 */ /* 0x000fe400008f0eff */
[C---:B--2---:R-:W-:Y:S01]  /*0d70*/  LEA R6, P0, R23.reuse, R26, 0x1 ;  /* 0x0000001a17067211 */ /* 0x044fe200078008ff */
[----:B------:R-:W2:Y:S04]  /*0d80*/  LDL.LU R2, [R1+0x3c] ;  /* 0x00003c0001027983 */ /* 0x000ea80000300800 */
[----:B------:R-:W3:Y:S01]  /*0d90*/  LDL.LU R27, [R1+0x34] ;  /* 0x00003400011b7983 */ /* 0x000ee20000300800 */
[----:B------:R-:W-:Y:S01]  /*0da0*/  LEA.HI.X.SX32 R7, R23, R0, 0x1, P0 ;  /* 0x0000000017077211 */ /* 0x000fe200000f0eff */
[----:B0-----:R-:W-:-:S02]  /*0db0*/  IMAD R8, R15, 0x2, R3 ;  /* 0x000000020f087824 */ /* 0x001fc400078e0203 */
[----:B------:R0:W2:Y:S04]  /*0dc0*/  LDG.E.U16 R28, [R4.64] ;  /* 0x00000006041c7981 */ /* 0x0000a8000c1e1500 */
[----:B------:R1:W-:Y:S04]  /*0dd0*/  STL [R1+0x1d18], R3 ;  /* 0x001d180301007387 */ /* 0x0003e80000100800 */
[----:B------:R5:W2:Y:S01]  /*0de0*/  LDG.E.U16 R29, [R12.64] ;  /* 0x000000060c1d7981 */ /* 0x000aa2000c1e1500 */
[----:B------:R-:W-:-:S03]  /*0df0*/  LEA R14, P0, R19, R26, 0x1 ;  /* 0x0000001a130e7211 */ /* 0x000fc600078008ff */
[----:B------:R4:W3:Y:S01]  /*0e00*/  LDG.E.U16 R9, [R6.64] ;  /* 0x0000000606097981 */ /* 0x0008e2000c1e1500 */
[----:B-1----:R-:W-:-:S03]  /*0e10*/  IMAD.MOV.U32 R3, RZ, RZ, c[0x0][0x198] ;  /* 0x00006600ff037624 */ /* 0x002fc600078e00ff */
[----:B------:R1:W-:Y:S02]  /*0e20*/  STL [R1+0xa4], R8 ;  /* 0x0000a40801007387 */ /* 0x0003e40000100800 */
[----:B0-----:R-:W-:Y:S02]  /*0e30*/  LEA R4, R3, R8, 0x1 ;  /* 0x0000000803047211 */ /* 0x001fe400078e08ff */
[----:B------:R-:W-:-:S03]  /*0e40*/  LEA.HI.X.SX32 R15, R19, R0, 0x1, P0 ;  /* 0x00000000130f7211 */ /* 0x000fc600000f0eff */
[C---:B------:R-:W-:Y:S01]  /*0e50*/  IMAD R23, R3.reuse, 0x2, R4 ;  /* 0x0000000203177824 */ /* 0x040fe200078e0204 */
[----:B------:R0:W-:Y:S03]  /*0e60*/  STL [R1+0x394], R10 ;  /* 0x0003940a01007387 */ /* 0x0001e60000100800 */
[----:B-1----:R-:W-:Y:S01]  /*0e70*/  IMAD R8, R3, 0x2, R23 ;  /* 0x0000000203087824 */ /* 0x002fe200078e0217 */
[----:B0-----:R-:W3:Y:S04]  /*0e80*/  LDL.LU R10, [R1+0x30] ;  /* 0x00003000010a7983 */ /* 0x001ee80000300800 */
[----:B------:R-:W-:Y:S04]  /*0e90*/  STL [R1+0x1d20], R4 ;  /* 0x001d200401007387 */ /* 0x000fe80000100800 */
[----:B------:R-:W3:Y:S04]  /*0ea0*/  LDL.LU R19, [R1+0x48] ;  /* 0x0000480001137983 */ /* 0x000ee80000300800 */
[----:B----4-:R-:W-:Y:S04]  /*0eb0*/  STL [R1+0x40c], R17 ;  /* 0x00040c1101007387 */ /* 0x010fe80000100800 */
[----:B------:R-:W-:Y:S04]  /*0ec0*/  STL [R1+0x410], R16 ;  /* 0x0004101001007387 */ /* 0x000fe80000100800 */
[----:B------:R0:W-:Y:S04]  /*0ed0*/  STL [R1+0x1d2c], R23 ;  /* 0x001d2c1701007387 */ /* 0x0001e80000100800 */
[----:B0-----:R3:W4:Y:S01]  /*0ee0*/  LDG.E.U16 R23, [R14.64] ;  /* 0x000000060e177981 */ /* 0x001722000c1e1500 */
[----:B------:R-:W-:-:S02]  /*0ef0*/  LEA R6, P1, R24, R26, 0x1 ;  /* 0x0000001a18067211 */ /* 0x000fc400078208ff */
[----:B------:R-:W-:Y:S02]  /*0f00*/  LEA R4, R3, R8, 0x1 ;  /* 0x0000000803047211 */ /* 0x000fe400078e08ff */
[----:B------:R-:W-:Y:S02]  /*0f10*/  LEA R16, P0, R21, R26, 0x1 ;  /* 0x0000001a15107211 */ /* 0x000fe400078008ff */
[-C--:B------:R-:W-:Y:S01]  /*0f20*/  LEA.HI.X.SX32 R7, R24, R0.reuse, 0x1, P1 ;  /* 0x0000000018077211 */ /* 0x080fe200008f0eff */
[----:B------:R-:W-:Y:S01]  /*0f30*/  IMAD R24, R3, 0x2, R4 ;  /* 0x0000000203187824 */ /* 0x000fe200078e0204 */
[----:B------:R-:W-:Y:S01]  /*0f40*/  LEA.HI.X.SX32 R17, R21, R0, 0x1, P0 ;  /* 0x0000000015117211 */ /* 0x000fe200000f0eff */
[----:B------:R-:W-:Y:S01]  /*0f50*/  STL [R1+0x1d30], R8 ;  /* 0x001d300801007387 */ /* 0x000fe20000100800 */
[----:B-----5:R-:W-:-:S03]  /*0f60*/  LEA R12, P0, R25, R26, 0x1 ;  /* 0x0000001a190c7211 */ /* 0x020fc600078008ff */
[----:B------:R-:W-:Y:S01]  /*0f70*/  STL [R1+0xa0], R4 ;  /* 0x0000a00401007387 */ /* 0x000fe20000100800 */
[----:B------:R-:W-:-:S03]  /*0f80*/  LEA.HI.X.SX32 R13, R25, R0, 0x1, P0 ;  /* 0x00000000190d7211 */ /* 0x000fc600000f0eff */
[----:B--2---:R0:W-:Y:S04]  /*0f90*/  STL [R1+0x408], R28 ;  /* 0x0004081c01007387 */ /* 0x0041e80000100800 */
[----:B------:R1:W2:Y:S04]  /*0fa0*/  LDG.E.U16 R5, [R16.64] ;  /* 0x0000000610057981 */ /* 0x0002a8000c1e1500 */
[----:B------:R-:W-:Y:S01]  /*0fb0*/  STL [R1+0x1d34], R24 ;  /* 0x001d341801007387 */ /* 0x000fe20000100800 */
[----:B0-----:R-:W-:-:S03]  /*0fc0*/  IMAD R28, R3, 0x2, R24 ;  /* 0x00000002031c7824 */ /* 0x001fc600078e0218 */
[----:B------:R0:W-:Y:S02]  /*0fd0*/  STL [R1+0x12c], R29 ;  /* 0x00012c1d01007387 */ /* 0x0001e40000100800 */
[----:B------:R-:W-:Y:S02]  /*0fe0*/  LEA R25, R3, R28, 0x1 ;  /* 0x0000001c03197211 */ /* 0x000fe400078e08ff */
[----:B------:R-:W5:Y:S04]  /*0ff0*/  LDL.LU R21, [R1+0x44] ;  /* 0x0000440001157983 */ /* 0x000f680000300800 */
[----:B0-----:R0:W5:Y:S01]  /*1000*/  LDG.E.U16 R29, [R6.64] ;  /* 0x00000006061d7981 */ /* 0x001162000c1e1500 */
[----:B---3--:R-:W-:-:S03]  /*1010*/  LEA R14, P1, R27, R26, 0x1 ;  /* 0x0000001a1b0e7211 */ /* 0x008fc600078208ff */
[----:B------:R3:W-:Y:S01]  /*1020*/  STL [R1+0x404], R9 ;  /* 0x0004040901007387 */ /* 0x0007e20000100800 */
[----:B0-----:R-:W-:-:S04]  /*1030*/  LEA R6, P0, R2, R26, 0x1 ;  /* 0x0000001a02067211 */ /* 0x001fc800078008ff */
[-C--:B------:R-:W-:Y:S01]  /*1040*/  LEA.HI.X.SX32 R7, R2, R0.reuse, 0x1, P0 ;  /* 0x0000000002077211 */ /* 0x080fe200000f0eff */
[----:B---3--:R0:W5:Y:S01]  /*1050*/  LDG.E.U16 R9, [R12.64] ;  /* 0x000000060c097981 */ /* 0x008162000c1e1500 */
[----:B------:R-:W-:Y:S01]  /*1060*/  IMAD R2, R3, 0x2, R25 ;  /* 0x0000000203027824 */ /* 0x000fe200078e0219 */
[----:B------:R-:W-:Y:S02]  /*1070*/  LEA.HI.X.SX32 R15, R27, R0, 0x1, P1 ;  /* 0x000000001b0f7211 */ /* 0x000fe400008f0eff */
[----:B------:R1:W5:Y:S01]  /*1080*/  LDG.E.U16 R8, [R6.64] ;  /* 0x0000000606087981 */ /* 0x000362000c1e1500 */
[----:B0-----:R-:W-:-:S03]  /*1090*/  LEA R12, P0, R10, R26, 0x1 ;  /* 0x0000001a0a0c7211 */ /* 0x001fc600078008ff */
[----:B------:R-:W-:Y:S01]  /*10a0*/  STL [R1+0x9c], R2 ;  /* 0x00009c0201007387 */ /* 0x000fe20000100800 */
[----:B------:R-:W-:-:S03]  /*10b0*/  LEA.HI.X.SX32 R13, R10, R0, 0x1, P0 ;  /* 0x000000000a0d7211 */ /* 0x000fc600000f0eff */
[----:B------:R-:W5:Y:S01]  /*10c0*/  LDL.LU R24, [R1+0x38] ;  /* 0x0000380001187983 */ /* 0x000f620000300800 */
[----:B-1----:R-:W-:-:S03]  /*10d0*/  LEA R16, P0, R19, R26, 0x1 ;  /* 0x0000001a13107211 */ /* 0x002fc600078008ff */
[----:B------:R0:W5:Y:S01]  /*10e0*/  LDG.E.U16 R4, [R14.64] ;  /* 0x000000060e047981 */ /* 0x000162000c1e1500 */
[----:B------:R-:W-:-:S05]  /*10f0*/  LEA.HI.X.SX32 R17, R19, R0, 0x1, P0 ;  /* 0x0000000013117211 */ /* 0x000fca00000f0eff */
[----:B------:R1:W5:Y:S04]  /*1100*/  LDG.E.U16 R10, [R16.64] ;  /* 0x00000006100a7981 */ /* 0x000368000c1e1500 */
[----:B----4-:R4:W-:Y:S04]  /*1110*/  STL [R1+0x400], R23 ;  /* 0x0004001701007387 */ /* 0x0109e80000100800 */
[----:B----4-:R4:W3:Y:S01]  /*1120*/  LDG.E.U16 R23, [R12.64] ;  /* 0x000000060c177981 */ /* 0x0108e2000c1e1500 */
[----:B------:R-:W-:-:S05]  /*1130*/  IMAD R27, R3, 0x2, R2 ;  /* 0x00000002031b7824 */ /* 0x000fca00078e0202 */
[----:B------:R-:W-:-:S05]  /*1140*/  LEA R6, R3, R27, 0x1 ;  /* 0x0000001b03067211 */ /* 0x000fca00078e08ff */
[----:B------:R-:W-:-:S04]  /*1150*/  IMAD R7, R3, 0x2, R6 ;  /* 0x0000000203077824 */ /* 0x000fc800078e0206 */
[----:B------:R-:W-:Y:S01]  /*1160*/  IMAD R2, R3, 0x2, R7 ;  /* 0x0000000203027824 */ /* 0x000fe200078e0207 */
[----:B0-----:R-:W-:-:S04]  /*1170*/  LEA R14, P1, R22, R26, 0x1 ;  /* 0x0000001a160e7211 */ /* 0x001fc800078208ff */
[----:B------:R-:W-:Y:S04]  /*1180*/  STL [R1+0x98], R2 ;  /* 0x0000980201007387 */ /* 0x000fe80000100800 */
[----:B--2---:R0:W-:Y:S01]  /*1190*/  STL [R1+0x3fc], R5 ;  /* 0x0003fc0501007387 */ /* 0x0041e20000100800 */
[----:B------:R-:W-:Y:S02]  /*11a0*/  LEA.HI.X.SX32 R15, R22, R0, 0x1, P1 ;  /* 0x00000000160f7211 */ /* 0x000fe400008f0eff */
[----:B0-----:R-:W-:Y:S02]  /*11b0*/  LEA R5, R3, R2, 0x1 ;  /* 0x0000000203057211 */ /* 0x001fe400078e08ff */
[----:B----4-:R-:W-:-:S03]  /*11c0*/  LEA R12, P0, R20, R26, 0x1 ;  /* 0x0000001a140c7211 */ /* 0x010fc600078008ff */
[C---:B------:R-:W-:Y:S01]  /*11d0*/  IMAD R22, R3.reuse, 0x2, R5 ;  /* 0x0000000203167824 */ /* 0x040fe200078e0205 */
[----:B-----5:R0:W-:Y:S03]  /*11e0*/  STL [R1+0x128], R29 ;  /* 0x0001281d01007387 */ /* 0x0201e60000100800 */
[----:B------:R-:W-:Y:S01]  /*11f0*/  IMAD R19, R3, 0x2, R22 ;  /* 0x0000000203137824 */ /* 0x000fe200078e0216 */
[----:B------:R-:W-:Y:S02]  /*1200*/  LEA.HI.X.SX32 R13, R20, R0, 0x1, P0 ;  /* 0x00000000140d7211 */ /* 0x000fe400000f0eff */
[----:B-1----:R-:W-:Y:S01]  /*1210*/  LEA R16, P0, R21, R26, 0x1 ;  /* 0x0000001a15107211 */ /* 0x002fe200078008ff */
[----:B------:R1:W2:Y:S01]  /*1220*/  LDG.E.U16 R20, [R14.64] ;  /* 0x000000060e147981 */ /* 0x0002a2000c1e1500 */
[----:B------:R-:W-:-:S03]  /*1230*/  LEA R2, R3, R19, 0x1 ;  /* 0x0000001303027211 */ /* 0x000fc600078e08ff */
[----:B0-----:R-:W4:Y:S04]  /*1240*/  LDL.LU R29, [R1+0x2c] ;  /* 0x00002c00011d7983 */ /* 0x001f280000300800 */
[----:B------:R0:W-:Y:S01]  /*1250*/  STL [R1+0x3f8], R9 ;  /* 0x0003f80901007387 */ /* 0x0001e20000100800 */
[----:B------:R-:W-:Y:S01]  /*1260*/  LEA.HI.X.SX32 R17, R21, R0, 0x1, P0 ;  /* 0x0000000015117211 */ /* 0x000fe200000f0eff */
[----:B------:R-:W-:Y:S02]  /*1270*/  IMAD R21, R3, 0x2, R2 ;  /* 0x0000000203157824 */ /* 0x000fe400078e0202 */
[----:B0-----:R-:W5:Y:S04]  /*1280*/  LDL.LU R9, [R1+0x40] ;  /* 0x0000400001097983 */ /* 0x001f680000300800 */
[----:B------:R0:W-:Y:S04]  /*1290*/  STL [R1+0x3f4], R8 ;  /* 0x0003f40801007387 */ /* 0x0001e80000100800 */
[----:B0-----:R-:W2:Y:S04]  /*12a0*/  LDL.LU R8, [R1+0x28] ;  /* 0x0000280001087983 */ /* 0x001ea80000300800 */
[----:B------:R0:W-:Y:S04]  /*12b0*/  STL [R1+0x3f0], R4 ;  /* 0x0003f00401007387 */ /* 0x0001e80000100800 */
[----:B0-----:R0:W2:Y:S02]  /*12c0*/  LDG.E.U16 R4, [R12.64] ;  /* 0x000000060c047981 */ /* 0x0010a4000c1e1500 */
[----:B0-----:R-:W-:-:S04]  /*12d0*/  LEA R12, P0, R11, R26, 0x1 ;  /* 0x0000001a0b0c7211 */ /* 0x001fc800078008ff */
[----:B------:R-:W-:Y:S02]  /*12e0*/  LEA.HI.X.SX32 R13, R11, R0, 0x1, P0 ;  /* 0x000000000b0d7211 */ /* 0x000fe400000f0eff */
[C---:B-1----:R-:W-:Y:S01]  /*12f0*/  LEA R14, P1, R18.reuse, R26, 0x1 ;  /* 0x0000001a120e7211 */ /* 0x042fe200078208ff */
[----:B---3--:R0:W-:Y:S04]  /*1300*/  STL [R1+0x124], R23 ;  /* 0x0001241701007387 */ /* 0x0081e80000100800 */
[----:B------:R4:W3:Y:S04]  /*1310*/  LDG.E.U16 R13, [R12.64] ;  /* 0x000000060c0d7981 */ /* 0x0008e8000c1e1500 */
[----:B0-----:R-:W2:Y:S04]  /*1320*/  LDL.LU R23, [R1+0x20] ;  /* 0x0000200001177983 */ /* 0x001ea80000300800 */
[----:B------:R0:W-:Y:S04]  /*1330*/  STL [R1+0x94], R2 ;  /* 0x0000940201007387 */ /* 0x0001e80000100800 */
[----:B0-----:R-:W2:Y:S04]  /*1340*/  LDL.LU R2, [R1+0x24] ;  /* 0x0000240001027983 */ /* 0x001ea80000300800 */
[----:B------:R0:W-:Y:S04]  /*1350*/  STL [R1+0x3ec], R10 ;  /* 0x0003ec0a01007387 */ /* 0x0001e80000100800 */
[----:B0-----:R-:W2:Y:S04]  /*1360*/  LDL.LU R10, [R1+0x18] ;  /* 0x00001800010a7983 */ /* 0x001ea80000300800 */
[----:B------:R-:W2:Y:S01]  /*1370*/  LDL.LU R11, [R1+0x50] ;  /* 0x00005000010b7983 */ /* 0x000ea20000300800 */
[----:B------:R-:W-:-:S03]  /*1380*/  LEA.HI.X.SX32 R15, R18, R0, 0x1, P1 ;  /* 0x00000000120f7211 */ /* 0x000fc600008f0eff */
[----:B------:R2:W3:Y:S04]  /*1390*/  LDG.E.U16 R18, [R16.64] ;  /* 0x0000000610127981 */ /* 0x0004e8000c1e1500 */
[----:B------:R0:W3:Y:S01]  /*13a0*/  LDG.E.U16 R15, [R14.64] ;  /* 0x000000060e0f7981 */ /* 0x0000e2000c1e1500 */
[----:B--2---:R-:W-:-:S04]  /*13b0*/  LEA R16, P0, R11, R26, 0x1 ;  /* 0x0000001a0b107211 */ /* 0x004fc800078008ff */
[----:B------:R-:W-:-:S06]  /*13c0*/  LEA.HI.X.SX32 R17, R11, R0, 0x1, P0 ;  /* 0x000000000b117211 */ /* 0x000fcc00000f0eff */
[----:B------:R-:W2:Y:S04]  /*13d0*/  LDG.E.U16 R17, [R16.64] ;  /* 0x0000000610117981 */ /* 0x000ea8000c1e1500 */
[----:B------:R1:W-:Y:S04]  /*13e0*/  STL [R1+0x3e8], R20 ;  /* 0x0003e81401007387 */ /* 0x0003e80000100800 */
[----:B------:R0:W-:Y:S01]  /*13f0*/  STL [R1+0x120], R4 ;  /* 0x0001200401007387 */ /* 0x0001e20000100800 */
[----:B-1----:R-:W-:-:S03]  /*1400*/  IMAD R20, R3, 0x2, R21 ;  /* 0x0000000203147824 */ /* 0x002fc600078e0215 */
[----:B0-----:R-:W5:Y:S04]  /*1410*/  LDL.LU R4, [R1+0xc] ;  /* 0x00000c0001047983 */ /* 0x001f680000300800 */
[----:B---3--:R0:W-:Y:S01]  /*1420*/  STL [R1+0x3e4], R18 ;  /* 0x0003e41201007387 */ /* 0x0081e20000100800 */
[----:B------:R-:W-:-:S03]  /*1430*/  LEA R14, P1, R24, R26, 0x1 ;  /* 0x0000001a180e7211 */ /* 0x000fc600078208ff */
[----:B------:R1:W-:Y:S01]  /*1440*/  STL [R1+0x3e0], R15 ;  /* 0x0003e00f01007387 */ /* 0x0003e20000100800 */
[----:B0-----:R-:W-:-:S05]  /*1450*/  LEA R18, R3, R20, 0x1 ;  /* 0x0000001403127211 */ /* 0x001fca00078e08ff */
[----:B------:R-:W-:Y:S01]  /*1460*/  IMAD R11, R3, 0x2, R18 ;  /* 0x00000002030b7824 */ /* 0x000fe200078e0212 */
[----:B-1----:R-:W-:Y:S02]  /*1470*/  LEA.HI.X.SX32 R15, R24, R0, 0x1, P1 ;  /* 0x00000000180f7211 */ /* 0x002fe400008f0eff */
[----:B------:R-:W3:Y:S01]  /*1480*/  LDL.LU R24, [R1+0x1d34] ;  /* 0x001d340001187983 */ /* 0x000ee20000300800 */
[----:B----4-:R-:W-:-:S03]  /*1490*/  LEA R12, P0, R29, R26, 0x1 ;  /* 0x0000001a1d0c7211 */ /* 0x010fc600078008ff */
[----:B------:R0:W-:Y:S04]  /*14a0*/  STL [R1+0x11c], R13 ;  /* 0x00011c0d01007387 */ /* 0x0001e80000100800 */
[----:B------:R-:W-:Y:S01]  /*14b0*/  STL [R1+0x90], R11 ;  /* 0x0000900b01007387 */ /* 0x000fe20000100800 */
[----:B0-----:R-:W-:-:S06]  /*14c0*/  LEA.HI.X.SX32 R13, R29, R0, 0x1, P0 ;  /* 0x000000001d0d7211 */ /* 0x001fcc00000f0eff */
[----:B------:R0:W4:Y:S04]  /*14d0*/  LDG.E.U16 R13, [R12.64] ;  /* 0x000000060c0d7981 */ /* 0x000128000c1e1500 */
[----:B--2---:R1:W-:Y:S04]  /*14e0*/  STL [R1+0x3d8], R17 ;  /* 0x0003d81101007387 */ /* 0x0043e80000100800 */
[----:B-1----:R5:W2:Y:S01]  /*14f0*/  LDG.E.U16 R17, [R14.64] ;  /* 0x000000060e117981 */ /* 0x002aa2000c1e1500 */
[----:B------:R-:W-:-:S05]  /*1500*/  IMAD R11, R3, 0x2, R11 ;  /* 0x00000002030b7824 */ /* 0x000fca00078e020b */
[----:B------:R-:W-:Y:S02]  /*1510*/  LEA R16, R3, R11, 0x1 ;  /* 0x0000000b03107211 */ /* 0x000fe400078e08ff */
[----:B-----5:R-:W-:-:S03]  /*1520*/  LEA R14, P0, R9, R26, 0x1 ;  /* 0x0000001a090e7211 */ /* 0x020fc600078008ff */
[----:B------:R1:W-:Y:S01]  /*1530*/  STL [R1+0x44], R16 ;  /* 0x0000441001007387 */ /* 0x0003e20000100800 */
[----:B------:R-:W-:Y:S01]  /*1540*/  IMAD R29, R3, 0x2, R16 ;  /* 0x00000002031d7824 */ /* 0x000fe200078e0210 */
[----:B------:R-:W-:Y:S02]  /*1550*/  LEA.HI.X.SX32 R15, R9, R0, 0x1, P0 ;  /* 0x00000000090f7211 */ /* 0x000fe400000f0eff */
[----:B-1----:R-:W-:-:S03]  /*1560*/  LEA R16, P1, R8, R26, 0x1 ;  /* 0x0000001a08107211 */ /* 0x002fc600078208ff */
[----:B------:R1:W5:Y:S01]  /*1570*/  LDG.E.U16 R14, [R14.64] ;  /* 0x000000060e0e7981 */ /* 0x000362000c1e1500 */
[----:B0-----:R-:W-:-:S03]  /*1580*/  LEA R12, P0, R23, R26, 0x1 ;  /* 0x0000001a170c7211 */ /* 0x001fc600078008ff */
[----:B--2---:R0:W-:Y:S02]  /*1590*/  STL [R1+0x3d4], R17 ;  /* 0x0003d41101007387 */ /* 0x0041e40000100800 */
[-C--:B0-----:R-:W-:Y:S02]  /*15a0*/  LEA.HI.X.SX32 R17, R8, R0.reuse, 0x1, P1 ;  /* 0x0000000008117211 */ /* 0x081fe400008f0eff */
[----:B------:R-:W2:Y:S04]  /*15b0*/  LDL.LU R8, [R1+0x1d30] ;  /* 0x001d300001087983 */ /* 0x000ea80000300800 */
[----:B-1----:R0:W2:Y:S04]  /*15c0*/  LDG.E.U16 R15, [R16.64] ;  /* 0x00000006100f7981 */ /* 0x0020a8000c1e1500 */
[----:B----4-:R1:W-:Y:S02]  /*15d0*/  STL [R1+0x118], R13 ;  /* 0x0001180d01007387 */ /* 0x0103e40000100800 */
[----:B-1----:R-:W-:-:S02]  /*15e0*/  LEA.HI.X.SX32 R13, R23, R0, 0x1, P0 ;  /* 0x00000000170d7211 */ /* 0x002fc400000f0eff */
[----:B0-----:R-:W-:-:S04]  /*15f0*/  LEA R16, P0, R2, R26, 0x1 ;  /* 0x0000001a02107211 */ /* 0x001fc800078008ff */
[----:B------:R0:W4:Y:S01]  /*1600*/  LDG.E.U16 R13, [R12.64] ;  /* 0x000000060c0d7981 */ /* 0x000122000c1e1500 */
[----:B------:R-:W-:-:S06]  /*1610*/  LEA.HI.X.SX32 R17, R2, R0, 0x1, P0 ;  /* 0x0000000002117211 */ /* 0x000fcc00000f0eff */
[----:B------:R1:W3:Y:S01]  /*1620*/  LDG.E.U16 R17, [R16.64] ;  /* 0x0000000610117981 */ /* 0x0002e2000c1e1500 */
[----:B------:R-:W-:-:S05]  /*1630*/  IMAD R9, R3, 0x2, R29 ;  /* 0x0000000203097824 */ /* 0x000fca00078e021d */
[----:B------:R0:W-:Y:S04]  /*1640*/  STL [R1+0x8c], R9 ;  /* 0x00008c0901007387 */ /* 0x0001e80000100800 */
[----:B------:R-:W3:Y:S01]  /*1650*/  LDL.LU R23, [R1+0x1d2c] ;  /* 0x001d2c0001177983 */ /* 0x000ee20000300800 */
[----:B0-----:R-:W-:-:S05]  /*1660*/  LEA R9, R3, R9, 0x1 ;  /* 0x0000000903097211 */ /* 0x001fca00078e08ff */
[----:B------:R-:W-:-:S05]  /*1670*/  IMAD R9, R3, 0x2, R9 ;  /* 0x0000000203097824 */ /* 0x000fca00078e0209 */
[----:B------:R0:W-:Y:S02]  /*1680*/  STL [R1+0x40], R9 ;  /* 0x0000400901007387 */ /* 0x0001e40000100800 */
[----:B0-----:R-:W-:Y:S01]  /*1690*/  IMAD R9, R3, 0x2, R9 ;  /* 0x0000000203097824 */ /* 0x001fe200078e0209 */
[-C--:B------:R-:W-:Y:S01]  /*16a0*/  LEA R12, P0, R4, R26.reuse, 0x1 ;  /* 0x0000001a040c7211 */ /* 0x080fe200078008ff */
[----:B--2---:R-:W-:Y:S04]  /*16b0*/  STL [R1+0x3c8], R15 ;  /* 0x0003c80f01007387 */ /* 0x004fe80000100800 */
[----:B-----5:R0:W-:Y:S04]  /*16c0*/  STL [R1+0x3cc], R14 ;  /* 0x0003cc0e01007387 */ /* 0x0201e80000100800 */
[----:B------:R-:W2:Y:S04]  /*16d0*/  LDL.LU R2, [R1+0x1d28] ;  /* 0x001d280001027983 */ /* 0x000ea80000300800 */
[----:B------:R5:W-:Y:S01]  /*16e0*/  STL [R1+0x28], R9 ;  /* 0x0000280901007387 */ /* 0x000be20000100800 */
[----:B0-----:R-:W-:-:S04]  /*16f0*/  LEA R14, P1, R10, R26, 0x1 ;  /* 0x0000001a0a0e7211 */ /* 0x001fc800078208ff */
[----:B------:R-:W-:Y:S02]  /*1700*/  LEA.HI.X.SX32 R15, R10, R0, 0x1, P1 ;  /* 0x000000000a0f7211 */ /* 0x000fe400008f0eff */
[----:B------:R-:W2:Y:S01]  /*1710*/  LDL.LU R10, [R1+0x1d24] ;  /* 0x001d2400010a7983 */ /* 0x000ea20000300800 */
[----:B-----5:R-:W-:-:S03]  /*1720*/  LEA R9, R3, R9, 0x1 ;  /* 0x0000000903097211 */ /* 0x020fc600078e08ff */
[----:B----4-:R0:W-:Y:S04]  /*1730*/  STL [R1+0x114], R13 ;  /* 0x0001140d01007387 */ /* 0x0101e80000100800 */
[----:B------:R4:W-:Y:S01]  /*1740*/  STL [R1+0x88], R9 ;  /* 0x0000880901007387 */ /* 0x0009e20000100800 */
[----:B0-----:R-:W-:-:S03]  /*1750*/  LEA.HI.X.SX32 R13, R4, R0, 0x1, P0 ;  /* 0x00000000040d7211 */ /* 0x001fc600000f0eff */
[----:B------:R-:W5:Y:S01]  /*1760*/  LDL.LU R4, [R1+0x1d20] ;  /* 0x001d200001047983 */ /* 0x000f620000300800 */
[----:B----4-:R-:W-:-:S03]  /*1770*/  IMAD R9, R3, 0x2, R9 ;  /* 0x0000000203097824 */ /* 0x010fc600078e0209 */
[----:B------:R0:W4:Y:S01]  /*1780*/  LDG.E.U16 R13, [R12.64] ;  /* 0x000000060c0d7981 */ /* 0x000122000c1e1500 */
[----:B-1----:R-:W-:-:S03]  /*1790*/  IMAD R16, R3, 0x2, R9 ;  /* 0x0000000203107824 */ /* 0x002fc600078e0209 */
[----:B------:R1:W-:Y:S04]  /*17a0*/  STL [R1+0x18], R9 ;  /* 0x0000180901007387 */ /* 0x0003e80000100800 */
[----:B-1----:R-:W0:Y:S04]  /*17b0*/  LDL.LU R9, [R1+0x1d1c] ;  /* 0x001d1c0001097983 */ /* 0x002e280000300800 */
[----:B---3--:R1:W-:Y:S04]  /*17c0*/  STL [R1+0x3c4], R17 ;  /* 0x0003c41101007387 */ /* 0x0083e80000100800 */
[----:B-1----:R1:W3:Y:S01]  /*17d0*/  LDG.E.U16 R17, [R14.64] ;  /* 0x000000060e117981 */ /* 0x0022e2000c1e1500 */
[----:B------:R-:W-:-:S03]  /*17e0*/  LEA R3, R3, R16, 0x1 ;  /* 0x0000001003037211 */ /* 0x000fc600078e08ff */
[----:B------:R2:W-:Y:S02]  /*17f0*/  STL [R1+0x3c], R16 ;  /* 0x00003c1001007387 */ /* 0x0005e40000100800 */
[-C--:B--2---:R-:W-:Y:S02]  /*1800*/  LEA R16, P1, R2, R26.reuse, 0x1 ;  /* 0x0000001a02107211 */ /* 0x084fe400078208ff */
[----:B-1----:R-:W-:-:S04]  /*1810*/  LEA R14, P0, R10, R26, 0x1 ;  /* 0x0000001a0a0e7211 */ /* 0x002fc800078008ff */
[----:B------:R-:W-:Y:S01]  /*1820*/  LEA.HI.X.SX32 R15, R10, R0, 0x1, P0 ;  /* 0x000000000a0f7211 */ /* 0x000fe200000f0eff */
[----:B------:R-:W-:-:S05]  /*1830*/  IMAD.MOV.U32 R10, RZ, RZ, c[0x0][0x198] ;  /* 0x00006600ff0a7624 */ /* 0x000fca00078e00ff */
[----:B------:R-:W2:Y:S01]  /*1840*/  LDG.E.U16 R15, [R14.64] ;  /* 0x000000060e0f7981 */ /* 0x000ea2000c1e1500 */
[----:B0-----:R-:W-:-:S03]  /*1850*/  LEA R12, P0, R9, R26, 0x1 ;  /* 0x0000001a090c7211 */ /* 0x001fc600078008ff */
[----:B---3--:R0:W-:Y:S04]  /*1860*/  STL [R1+0x3bc], R17 ;  /* 0x0003bc1101007387 */ /* 0x0081e80000100800 */
[----:B------:R1:W-:Y:S01]  /*1870*/  STL [R1+0x24], R3 ;  /* 0x0000240301007387 */ /* 0x0003e20000100800 */
[----:B0-----:R-:W-:Y:S01]  /*1880*/  LEA.HI.X.SX32 R17, R2, R0, 0x1, P1 ;  /* 0x0000000002117211 */ /* 0x001fe200008f0eff */
[----:B-1----:R-:W-:-:S04]  /*1890*/  IMAD R3, R10, 0x2, R3 ;  /* 0x000000020a037824 */ /* 0x002fc800078e0203 */
[----:B------:R0:W3:Y:S04]  /*18a0*/  LDG.E.U16 R16, [R16.64] ;  /* 0x0000000610107981 */ /* 0x0000e8000c1e1500 */
[----:B----4-:R1:W-:Y:S01]  /*18b0*/  STL [R1+0x110], R13 ;  /* 0x0001100d01007387 */ /* 0x0103e20000100800 */
[----:B------:R-:W-:-:S03]  /*18c0*/  LEA R2, R10, R3, 0x1 ;  /* 0x000000030a027211 */ /* 0x000fc600078e08ff */
[----:B------:R4:W-:Y:S01]  /*18d0*/  STL [R1+0x84], R3 ;  /* 0x0000840301007387 */ /* 0x0009e20000100800 */
[----:B-1----:R-:W-:-:S03]  /*18e0*/  LEA.HI.X.SX32 R13, R9, R0, 0x1, P0 ;  /* 0x00000000090d7211 */ /* 0x002fc600000f0eff */
[----:B----4-:R-:W4:Y:S04]  /*18f0*/  LDL.LU R3, [R1+0x1d18] ;  /* 0x001d180001037983 */ /* 0x010f280000300800 */
[----:B------:R-:W5:Y:S04]  /*1900*/  LDL.LU R9, [R1+0x4c] ;  /* 0x00004c0001097983 */ /* 0x000f680000300800 */
[----:B------:R1:W-:Y:S02]  /*1910*/  STL [R1+0x8], R2 ;  /* 0x0000080201007387 */ /* 0x0003e40000100800 */
[----:B-1----:R-:W-:-:S04]  /*1920*/  IMAD R2, R10, 0x2, R2 ;  /* 0x000000020a027824 */ /* 0x002fc800078e0202 */
[----:B0-----:R-:W-:Y:S01]  /*1930*/  IMAD R17, R10, 0x2, R2 ;  /* 0x000000020a117824 */ /* 0x001fe200078e0202 */
[----:B--2---:R-:W-:Y:S04]  /*1940*/  STL [R1+0x3b8], R15 ;  /* 0x0003b80f01007387 */ /* 0x004fe80000100800 */
[----:B------:R-:W-:Y:S04]  /*1950*/  STL [R1+0x38], R2 ;  /* 0x0000380201007387 */ /* 0x000fe80000100800 */
[----:B---3--:R0:W-:Y:S04]  /*1960*/  STL [R1+0x3b4], R16 ;  /* 0x0003b41001007387 */ /* 0x0081e80000100800 */
[----:B0-----:R0:W2:Y:S01]  /*1970*/  LDG.E.U16 R16, [R12.64] ;  /* 0x000000060c107981 */ /* 0x0010a2000c1e1500 */
[----:B----4-:R-:W-:-:S02]  /*1980*/  LEA R2, P1, R3, R26, 0x1 ;  /* 0x0000001a03027211 */ /* 0x010fc400078208ff */
[----:B-----5:R-:W-:Y:S02]  /*1990*/  LEA R14, P0, R9, R26, 0x1 ;  /* 0x0000001a090e7211 */ /* 0x020fe400078008ff */
[-C--:B------:R-:W-:Y:S02]  /*19a0*/  LEA.HI.X.SX32 R3, R3, R0.reuse, 0x1, P1 ;  /* 0x0000000003037211 */ /* 0x080fe400008f0eff */
[----:B------:R-:W-:-:S05]  /*19b0*/  LEA.HI.X.SX32 R15, R9, R0, 0x1, P0 ;  /* 0x00000000090f7211 */ /* 0x000fca00000f0eff */
[----:B------:R1:W3:Y:S04]  /*19c0*/  LDG.E.U16 R14, [R14.64] ;  /* 0x000000060e0e7981 */ /* 0x0002e8000c1e1500 */
[----:B-1----:R1:W4:Y:S01]  /*19d0*/  LDG.E.U16 R15, [R2.64] ;  /* 0x00000006020f7981 */ /* 0x002322000c1e1500 */
[----:B0-----:R-:W-:-:S04]  /*19e0*/  LEA R12, P0, R4, R26, 0x1 ;  /* 0x0000001a040c7211 */ /* 0x001fc800078008ff */
[----:B------:R-:W-:Y:S02]  /*19f0*/  LEA.HI.X.SX32 R13, R4, R0, 0x1, P0 ;  /* 0x00000000040d7211 */ /* 0x000fe400000f0eff */
[----:B------:R-:W-:-:S04]  /*1a00*/  LEA R9, R10, R17, 0x1 ;  /* 0x000000110a097211 */ /* 0x000fc800078e08ff */
[----:B------:R-:W5:Y:S04]  /*1a10*/  LDG.E.U16 R13, [R12.64] ;  /* 0x000000060c0d7981 */ /* 0x000f68000c1e1500 */
[----:B------:R-:W-:Y:S01]  /*1a20*/  STL [R1+0x80], R9 ;  /* 0x0000800901007387 */ /* 0x000fe20000100800 */
[----:B-1----:R-:W-:-:S04]  /*1a30*/  LEA R2, P0, R23, R26, 0x1 ;  /* 0x0000001a17027211 */ /* 0x002fc800078008ff */
[----:B------:R-:W-:Y:S01]  /*1a40*/  LEA.HI.X.SX32 R3, R23, R0, 0x1, P0 ;  /* 0x0000000017037211 */ /* 0x000fe200000f0eff */
[----:B--2---:R0:W-:Y:S02]  /*1a50*/  STL [R1+0x10c], R16 ;  /* 0x00010c1001007387 */ /* 0x0041e40000100800 */
[----:B0-----:R-:W-:-:S04]  /*1a60*/  IMAD R16, R10, 0x2, R9 ;  /* 0x000000020a107824 */ /* 0x001fc800078e0209 */
[----:B------:R-:W-:-:S05]  /*1a70*/  IMAD R9, R10, 0x2, R16 ;  /* 0x000000020a097824 */ /* 0x000fca00078e0210 */
[C---:B------:R-:W-:Y:S01]  /*1a80*/  LEA R4, R10.reuse, R9, 0x1 ;  /* 0x000000090a047211 */ /* 0x040fe200078e08ff */
[----:B------:R-:W-:Y:S04]  /*1a90*/  STL [R1+0x48], R9 ;  /* 0x0000480901007387 */ /* 0x000fe80000100800 */
[----:B----4-:R-:W-:Y:S04]  /*1aa0*/  STL [R1+0x3a8], R15 ;  /* 0x0003a80f01007387 */ /* 0x010fe80000100800 */
[----:B---3--:R-:W-:Y:S04]  /*1ab0*/  STL [R1+0x3ac], R14 ;  /* 0x0003ac0e01007387 */ /* 0x008fe80000100800 */
[----:B------:R0:W-:Y:S02]  /*1ac0*/  STL [R1+0x30], R4 ;  /* 0x0000300401007387 */ /* 0x0001e40000100800 */
[----:B0-----:R-:W-:Y:S01]  /*1ad0*/  IMAD R4, R10, 0x2, R4 ;  /* 0x000000020a047824 */ /* 0x001fe200078e0204 */
[----:B------:R-:W-:-:S04]  /*1ae0*/  LEA R14, P1, R8, R26, 0x1 ;  /* 0x0000001a080e7211 */ /* 0x000fc800078208ff */
[----:B------:R0:W-:Y:S01]  /*1af0*/  STL [R1+0x7c], R4 ;  /* 0x00007c0401007387 */ /* 0x0001e20000100800 */
[----:B------:R-:W-:-:S05]  /*1b00*/  LEA.HI.X.SX32 R15, R8, R0, 0x1, P1 ;  /* 0x00000000080f7211 */ /* 0x000fca00008f0eff */
[----:B------:R1:W2:Y:S01]  /*1b10*/  LDG.E.U16 R23, [R14.64] ;  /* 0x000000060e177981 */ /* 0x0002a2000c1e1500 */
[----:B0-----:R-:W-:-:S03]  /*1b20*/  IMAD R4, R10, 0x2, R4 ;  /* 0x000000020a047824 */ /* 0x001fc600078e0204 */
[----:B------:R0:W3:Y:S01]  /*1b30*/  LDG.E.U16 R10, [R2.64] ;  /* 0x00000006020a7981 */ /* 0x0000e2000c1e1500 */
[----:B------:R-:W-:-:S04]  /*1b40*/  LEA R8, P0, R24, R26, 0x1 ;  /* 0x0000001a18087211 */ /* 0x000fc800078008ff */
[----:B------:R-:W-:Y:S02]  /*1b50*/  LEA.HI.X.SX32 R9, R24, R0, 0x1, P0 ;  /* 0x0000000018097211 */ /* 0x000fe400000f0eff */
[----:B------:R-:W-:Y:S01]  /*1b60*/  MOV R24, c[0x0][0x198] ;  /* 0x0000660000187a02 */ /* 0x000fe20000000f00 */
[----:B------:R4:W-:Y:S04]  /*1b70*/  STL [R1+0x20], R4 ;  /* 0x0000200401007387 */ /* 0x0009e80000100800 */
[----:B----4-:R-:W-:-:S05]  /*1b80*/  IMAD R4, R24, 0x2, R4 ;  /* 0x0000000218047824 */ /* 0x010fca00078e0204 */
[----:B------:R4:W-:Y:S04]  /*1b90*/  STL [R1+0x34], R4 ;  /* 0x0000340401007387 */ /* 0x0009e80000100800 */
[----:B-----5:R-:W-:Y:S01]  /*1ba0*/  STL [R1+0x108], R13 ;  /* 0x0001080d01007387 */ /* 0x020fe20000100800 */
[----:B----4-:R-:W-:-:S05]  /*1bb0*/  IMAD R4, R24, 0x2, R4 ;  /* 0x0000000218047824 */ /* 0x010fca00078e0204 */
[----:B------:R4:W-:Y:S02]  /*1bc0*/  STL [R1+0x1c], R4 ;  /* 0x00001c0401007387 */ /* 0x0009e40000100800 */
[----:B----4-:R-:W-:-:S05]  /*1bd0*/  LEA R4, R24, R4, 0x1 ;  /* 0x0000000418047211 */ /* 0x010fca00078e08ff */
[----:B------:R4:W-:Y:S01]  /*1be0*/  STL [R1+0x78], R4 ;  /* 0x0000780401007387 */ /* 0x0009e20000100800 */
[-C--:B0-----:R-:W-:Y:S01]  /*1bf0*/  LEA R2, P0, R28, R26.reuse, 0x1 ;  /* 0x0000001a1c027211 */ /* 0x081fe200078008ff */
[----:B----4-:R-:W-:Y:S01]  /*1c00*/  IMAD R4, R24, 0x2, R4 ;  /* 0x0000000218047824 */ /* 0x010fe200078e0204 */
[----:B------:R-:W-:-:S04]  /*1c10*/  LEA R12, P1, R25, R26, 0x1 ;  /* 0x0000001a190c7211 */ /* 0x000fc800078208ff */
[----:B------:R0:W-:Y:S01]  /*1c20*/  STL [R1+0x14], R4 ;  /* 0x0000140401007387 */ /* 0x0001e20000100800 */
[-C--:B------:R-:W-:Y:S02]  /*1c30*/  LEA.HI.X.SX32 R3, R28, R0.reuse, 0x1, P0 ;  /* 0x000000001c037211 */ /* 0x080fe400000f0eff */
[----:B------:R-:W-:Y:S01]  /*1c40*/  LEA.HI.X.SX32 R13, R25, R0, 0x1, P1 ;  /* 0x00000000190d7211 */ /* 0x000fe200008f0eff */
[----:B------:R4:W5:Y:S04]  /*1c50*/  LDG.E.U16 R28, [R8.64] ;  /* 0x00000006081c7981 */ /* 0x000968000c1e1500 */
[----:B-1----:R1:W5:Y:S01]  /*1c60*/  LDG.E.U16 R15, [R12.64] ;  /* 0x000000060c0f7981 */ /* 0x002362000c1e1500 */
[----:B0-----:R-:W-:-:S03]  /*1c70*/  IMAD R4, R24, 0x2, R4 ;  /* 0x0000000218047824 */ /* 0x001fc600078e0204 */
[----:B------:R0:W5:Y:S01]  /*1c80*/  LDG.E.U16 R25, [R2.64] ;  /* 0x0000000602197981 */ /* 0x000162000c1e1500 */
[----:B----4-:R-:W-:-:S03]  /*1c90*/  LEA R8, P0, R27, R26, 0x1 ;  /* 0x0000001a1b087211 */ /* 0x010fc600078008ff */
[----:B------:R4:W-:Y:S01]  /*1ca0*/  STL [R1+0x2c], R4 ;  /* 0x00002c0401007387 */ /* 0x0009e20000100800 */
[----:B------:R-:W-:Y:S02]  /*1cb0*/  LEA.HI.X.SX32 R9, R27, R0, 0x1, P0 ;  /* 0x000000001b097211 */ /* 0x000fe400000f0eff */
[-C--:B-1----:R-:W-:Y:S02]  /*1cc0*/  LEA R12, P0, R6, R26.reuse, 0x1 ;  /* 0x0000001a060c7211 */ /* 0x082fe400078008ff */
[----:B0-----:R-:W-:Y:S01]  /*1cd0*/  LEA R2, P1, R7, R26, 0x1 ;  /* 0x0000001a07027211 */ /* 0x001fe200078208ff */
[----:B------:R0:W5:Y:S01]  /*1ce0*/  LDG.E.U16 R14, [R8.64] ;  /* 0x00000006080e7981 */ /* 0x000162000c1e1500 */
[----:B----4-:R-:W-:-:S05]  /*1cf0*/  LEA R4, R24, R4, 0x1 ;  /* 0x0000000418047211 */ /* 0x010fca00078e08ff */
[----:B------:R-:W-:Y:S01]  /*1d00*/  STL [R1+0x10], R4 ;  /* 0x0000100401007387 */ /* 0x000fe20000100800 */
[-C--:B------:R-:W-:Y:S02]  /*1d10*/  LEA.HI.X.SX32 R13, R6, R0.reuse, 0x1, P0 ;  /* 0x00000000060d7211 */ /* 0x080fe400000f0eff */
[----:B------:R-:W-:-:S04]  /*1d20*/  LEA.HI.X.SX32 R3, R7, R0, 0x1, P1 ;  /* 0x0000000007037211 */ /* 0x000fc800008f0eff */
[----:B------:R1:W5:Y:S04]  /*1d30*/  LDG.E.U16 R13, [R12.64] ;  /* 0x000000060c0d7981 */ /* 0x000368000c1e1500 */
[----:B---3--:R3:W-:Y:S02]  /*1d40*/  STL [R1+0x3a0], R10 ;  /* 0x0003a00a01007387 */ /* 0x0087e40000100800 */
[----:B---3--:R-:W-:Y:S01]  /*1d50*/  IMAD R10, R24, 0x2, R4 ;  /* 0x00000002180a7824 */ /* 0x008fe200078e0204 */
[----:B------:R-:W-:-:S03]  /*1d60*/  LEA R4, P0, R5, R26, 0x1 ;  /* 0x0000001a05047211 */ /* 0x000fc600078008ff */
[----:B------:R-:W-:Y:S01]  /*1d70*/  IMAD R6, R24, 0x2, R10 ;  /* 0x0000000218067824 */ /* 0x000fe200078e020a */
[----:B------:R-:W-:Y:S01]  /*1d80*/  STL [R1+0x74], R10 ;  /* 0x0000740a01007387 */ /* 0x000fe20000100800 */
[----:B------:R-:W-:-:S03]  /*1d90*/  LEA.HI.X.SX32 R5, R5, R0, 0x1, P0 ;  /* 0x0000000005057211 */ /* 0x000fc600000f0eff */
[----:B--2---:R2:W-:Y:S04]  /*1da0*/  STL [R1+0x39c], R23 ;  /* 0x00039c1701007387 */ /* 0x0045e80000100800 */
[----:B------:R3:W-:Y:S04]  /*1db0*/  STL [R1], R6 ;  /* 0x0000000601007387 */ /* 0x0007e80000100800 */
[----:B-1----:R1:W4:Y:S01]  /*1dc0*/  LDG.E.U16 R12, [R4.64] ;  /* 0x00000006040c7981 */ /* 0x002322000c1e1500 */
[----:B--2---:R-:W-:-:S03]  /*1dd0*/  LEA R23, R24, R6, 0x1 ;  /* 0x0000000618177211 */ /* 0x004fc600078e08ff */
[----:B------:R2:W4:Y:S01]  /*1de0*/  LDG.E.U16 R10, [R2.64] ;  /* 0x00000006020a7981 */ /* 0x000522000c1e1500 */
[----:B---3--:R-:W-:-:S04]  /*1df0*/  LEA R6, P0, R22, R26, 0x1 ;  /* 0x0000001a16067211 */ /* 0x008fc800078008ff */
[----:B------:R-:W-:Y:S02]  /*1e00*/  LEA.HI.X.SX32 R7, R22, R0, 0x1, P0 ;  /* 0x0000000016077211 */ /* 0x000fe400000f0eff */
[----:B-1----:R-:W-:-:S03]  /*1e10*/  LEA R4, P0, R21, R26, 0x1 ;  /* 0x0000001a15047211 */ /* 0x002fc600078008ff */
[----:B------:R1:W3:Y:S01]  /*1e20*/  LDG.E.U16 R27, [R6.64] ;  /* 0x00000006061b7981 */ /* 0x0002e2000c1e1500 */
[----:B------:R-:W-:Y:S02]  /*1e30*/  LEA.HI.X.SX32 R5, R21, R0, 0x1, P0 ;  /* 0x0000000015057211 */ /* 0x000fe400000f0eff */
[----:B-1----:R-:W-:-:S04]  /*1e40*/  LEA R6, P0, R20, R26, 0x1 ;  /* 0x0000001a14067211 */ /* 0x002fc800078008ff */
[----:B------:R-:W-:-:S05]  /*1e50*/  LEA.HI.X.SX32 R7, R20, R0, 0x1, P0 ;  /* 0x0000000014077211 */ /* 0x000fca00000f0eff */
[----:B------:R-:W3:Y:S01]  /*1e60*/  LDG.E.U16 R6, [R6.64] ;  /* 0x0000000606067981 */ /* 0x000ee2000c1e1500 */
[----:B0-----:R-:W-:Y:S01]  /*1e70*/  IMAD R8, R24, 0x2, R23 ;  /* 0x0000000218087824 */ /* 0x001fe200078e0217 */
[----:B--2---:R-:W-:-:S03]  /*1e80*/  LEA R2, P1, R19, R26, 0x1 ;  /* 0x0000001a13027211 */ /* 0x004fc600078208ff */
[C---:B------:R-:W-:Y:S01]  /*1e90*/  IMAD R9, R24.reuse, 0x2, R8 ;  /* 0x0000000218097824 */ /* 0x040fe200078e0208 */
[----:B------:R-:W-:Y:S01]  /*1ea0*/  LEA.HI.X.SX32 R3, R19, R0, 0x1, P1 ;  /* 0x0000000013037211 */ /* 0x000fe200008f0eff */
[----:B-----5:R0:W-:Y:S03]  /*1eb0*/  STL [R1+0x104], R28 ;  /* 0x0001041c01007387 */ /* 0x0201e60000100800 */
[C---:B------:R-:W-:Y:S01]  /*1ec0*/  LEA R19, R24.reuse, R9, 0x1 ;  /* 0x0000000918137211 */ /* 0x040fe200078e08ff */
[----:B------:R1:W-:Y:S04]  /*1ed0*/  STL [R1+0x1d04], R8 ;  /* 0x001d040801007387 */ /* 0x0003e80000100800 */
[----:B0-----:R-:W2:Y:S01]  /*1ee0*/  LDL.LU R28, [R1+0x44] ;  /* 0x00004400011c7983 */ /* 0x001ea20000300800 */
[----:B------:R-:W-:-:S03]  /*1ef0*/  IMAD R22, R24, 0x2, R19 ;  /* 0x0000000218167824 */ /* 0x000fc600078e0213 */
[----:B------:R-:W-:Y:S01]  /*1f00*/  STL [R1+0x70], R9 ;  /* 0x0000700901007387 */ /* 0x000fe20000100800 */
[----:B------:R-:W-:-:S03]  /*1f10*/  IMAD R21, R24, 0x2, R22 ;  /* 0x0000000218157824 */ /* 0x000fc600078e0216 */
[----:B------:R-:W-:Y:S02]  /*1f20*/  STL [R1+0x398], R25 ;  /* 0x0003981901007387 */ /* 0x000fe40000100800 */
[----:B-1----:R-:W-:Y:S02]  /*1f30*/  LEA R8, R24, R21, 0x1 ;  /* 0x0000001518087211 */ /* 0x002fe400078e08ff */
[----:B------:R-:W-:Y:S04]  /*1f40*/  STL [R1+0x390], R15 ;  /* 0x0003900f01007387 */ /* 0x000fe80000100800 */
[----:B------:R0:W-:Y:S04]  /*1f50*/  STL [R1+0x1cfc], R19 ;  /* 0x001cfc1301007387 */ /* 0x0001e80000100800 */
[----:B------:R-:W-:Y:S04]  /*1f60*/  STL [R1+0x1cf8], R22 ;  /* 0x001cf81601007387 */ /* 0x000fe80000100800 */
[----:B------:R1:W-:Y:S04]  /*1f70*/  STL [R1+0x100], R14 ;  /* 0x0001000e01007387 */ /* 0x0003e80000100800 */
[----:B0-----:R0:W5:Y:S04]  /*1f80*/  LDG.E.U16 R19, [R2.64] ;  /* 0x0000000602137981 */ /* 0x001168000c1e1500 */
[----:B------:R1:W-:Y:S04]  /*1f90*/  STL [R1+0x1cf4], R21 ;  /* 0x001cf41501007387 */ /* 0x0003e80000100800 */
[----:B------:R-:W-:Y:S01]  /*1fa0*/  STL [R1+0x38c], R13 ;  /* 0x00038c0d01007387 */ /* 0x000fe20000100800 */
[----:B0-----:R-:W-:-:S03]  /*1fb0*/  LEA R2, P1, R18, R26, 0x1 ;  /* 0x0000001a12027211 */ /* 0x001fc600078208ff */
[----:B------:R-:W-:Y:S04]  /*1fc0*/  STL [R1+0x68], R8 ;  /* 0x0000680801007387 */ /* 0x000fe80000100800 */
[----:B-1----:R-:W5:Y:S01]  /*1fd0*/  LDL.LU R14, [R1+0x40] ;  /* 0x00004000010e7983 */ /* 0x002f620000300800 */
[----:B------:R-:W-:-:S03]  /*1fe0*/  IMAD.MOV.U32 R21, RZ, RZ, c[0x0][0x198] ;  /* 0x00006600ff157624 */ /* 0x000fc600078e00ff */
[----:B------:R-:W5:Y:S01]  /*1ff0*/  LDL.LU R15, [R1+0x28] ;  /* 0x00002800010f7983 */ /* 0x000f620000300800 */
[----:B------:R-:W-:Y:S01]  /*2000*/  LEA.HI.X.SX32 R3, R18, R0, 0x1, P1 ;  /* 0x0000000012037211 */ /* 0x000fe200008f0eff */
[----:B------:R-:W-:Y:S02]  /*2010*/  IMAD R9, R21, 0x2, R8 ;  /* 0x0000000215097824 */ /* 0x000fe400078e0208 */
[----:B------:R0:W5:Y:S04]  /*2020*/  LDG.E.U16 R25, [R4.64] ;  /* 0x0000000604197981 */ /* 0x000168000c1e1500 */
[----:B------:R1:W5:Y:S01]  /*2030*/  LDG.E.U16 R18, [R2.64] ;  /* 0x0000000602127981 */ /* 0x000362000c1e1500 */
[----:B0-----:R-:W-:-:S04]  /*2040*/  LEA R4, P0, R11, R26, 0x1 ;  /* 0x0000001a0b047211 */ /* 0x001fc800078008ff */
[----:B------:R-:W-:Y:S02]  /*2050*/  LEA.HI.X.SX32 R5, R11, R0, 0x1, P0 ;  /* 0x000000000b057211 */ /* 0x000fe400000f0eff */
[C---:B------:R-:W-:Y:S01]  /*2060*/  LEA R11, R21.reuse, R9, 0x1 ;  /* 0x00000009150b7211 */ /* 0x040fe200078e08ff */
[----:B----4-:R0:W-:Y:S04]  /*2070*/  STL [R1+0x388], R10 ;  /* 0x0003880a01007387 */ /* 0x0101e80000100800 */
[----:B0-----:R-:W4:Y:S04]  /*2080*/  LDL.LU R10, [R1+0x18] ;  /* 0x00001800010a7983 */ /* 0x001f280000300800 */
[----:B---3--:R-:W-:Y:S04]  /*2090*/  STL [R1+0x37c], R6 ;  /* 0x00037c0601007387 */ /* 0x008fe80000100800 */
[----:B------:R-:W-:Y:S04]  /*20a0*/  STL [R1+0xfc], R12 ;  /* 0x0000fc0c01007387 */ /* 0x000fe80000100800 */
[----:B------:R0:W-:Y:S04]  /*20b0*/  STL [R1+0x1d00], R9 ;  /* 0x001d000901007387 */ /* 0x0001e80000100800 */
[----:B------:R-:W3:Y:S01]  /*20c0*/  LDL.LU R20, [R1+0x3c] ;  /* 0x00003c0001147983 */ /* 0x000ee20000300800 */
[----:B------:R-:W-:Y:S01]  /*20d0*/  IMAD R7, R21, 0x2, R11 ;  /* 0x0000000215077824 */ /* 0x000fe200078e020b */
[----:B-1----:R-:W-:-:S02]  /*20e0*/  LEA R2, P1, R29, R26, 0x1 ;  /* 0x0000001a1d027211 */ /* 0x002fc400078208ff */
[----:B------:R-:W3:Y:S04]  /*20f0*/  LDL.LU R22, [R1+0x24] ;  /* 0x0000240001167983 */ /* 0x000ee80000300800 */
[----:B0-----:R0:W3:Y:S01]  /*2100*/  LDG.E.U16 R9, [R4.64] ;  /* 0x0000000604097981 */ /* 0x0010e2000c1e1500 */
[----:B--2---:R-:W-:-:S04]  /*2110*/  LEA R12, P0, R28, R26, 0x1 ;  /* 0x0000001a1c0c7211 */ /* 0x004fc800078008ff */
[-C--:B------:R-:W-:Y:S02]  /*2120*/  LEA.HI.X.SX32 R13, R28, R0.reuse, 0x1, P0 ;  /* 0x000000001c0d7211 */ /* 0x080fe400000f0eff */
[C---:B------:R-:W-:Y:S01]  /*2130*/  LEA R28, R24.reuse, R29, 0x1 ;  /* 0x0000001d181c7211 */ /* 0x040fe200078e08ff */
[----:B------:R-:W-:Y:S04]  /*2140*/  STL [R1+0x384], R27 ;  /* 0x0003841b01007387 */ /* 0x000fe80000100800 */
[----:B------:R-:W-:Y:S01]  /*2150*/  IMAD R28, R24, 0x2, R28 ;  /* 0x00000002181c7824 */ /* 0x000fe200078e021c */
[----:B------:R-:W-:Y:S01]  /*2160*/  STL [R1+0x1d08], R11 ;  /* 0x001d080b01007387 */ /* 0x000fe20000100800 */
[----:B------:R-:W-:Y:S01]  /*2170*/  IMAD R6, R21, 0x2, R7 ;  /* 0x0000000215067824 */ /* 0x000fe200078e0207 */
[----:B------:R-:W-:-:S02]  /*2180*/  LEA.HI.X.SX32 R3, R29, R0, 0x1, P1 ;  /* 0x000000001d037211 */ /* 0x000fc400008f0eff */
[C---:B0-----:R-:W-:Y:S01]  /*2190*/  LEA R4, P0, R28.reuse, R26, 0x1 ;  /* 0x0000001a1c047211 */ /* 0x041fe200078008ff */
[----:B------:R-:W-:Y:S02]  /*21a0*/  IMAD R24, R21, 0x2, R6 ;  /* 0x0000000215187824 */ /* 0x000fe400078e0206 */
[----:B------:R0:W2:Y:S01]  /*21b0*/  LDG.E.U16 R29, [R2.64] ;  /* 0x00000006021d7981 */ /* 0x0000a2000c1e1500 */
[----:B------:R-:W-:-:S03]  /*21c0*/  LEA.HI.X.SX32 R5, R28, R0, 0x1, P0 ;  /* 0x000000001c057211 */ /* 0x000fc600000f0eff */
[----:B-----5:R1:W-:Y:S04]  /*21d0*/  STL [R1+0x380], R19 ;  /* 0x0003801301007387 */ /* 0x0203e80000100800 */
[----:B------:R5:W-:Y:S01]  /*21e0*/  STL [R1+0x1d0c], R7 ;  /* 0x001d0c0701007387 */ /* 0x000be20000100800 */
[----:B------:R-:W-:-:S03]  /*21f0*/  LEA R28, R21, R24, 0x1 ;  /* 0x00000018151c7211 */ /* 0x000fc600078e08ff */
[----:B------:R-:W-:Y:S04]  /*2200*/  STL [R1+0x6c], R6 ;  /* 0x00006c0601007387 */ /* 0x000fe80000100800 */
[----:B-1----:R-:W2:Y:S04]  /*2210*/  LDL.LU R19, [R1+0x8] ;  /* 0x0000080001137983 */ /* 0x002ea80000300800 */
[----:B-----5:R1:W5:Y:S01]  /*2220*/  LDG.E.U16 R7, [R12.64] ;  /* 0x000000060c077981 */ /* 0x020362000c1e1500 */
[----:B0-----:R-:W-:-:S03]  /*2230*/  LEA R2, P1, R15, R26, 0x1 ;  /* 0x0000001a0f027211 */ /* 0x001fc600078208ff */
[----:B------:R4:W2:Y:S01]  /*2240*/  LDG.E.U16 R11, [R4.64] ;  /* 0x00000006040b7981 */ /* 0x0008a2000c1e1500 */
[----:B-1----:R-:W-:-:S03]  /*2250*/  LEA R12, P0, R14, R26, 0x1 ;  /* 0x0000001a0e0c7211 */ /* 0x002fc600078008ff */
[----:B------:R-:W-:Y:S01]  /*2260*/  STL [R1+0xf8], R25 ;  /* 0x0000f81901007387 */ /* 0x000fe20000100800 */
[-C--:B------:R-:W-:Y:S02]  /*2270*/  LEA.HI.X.SX32 R3, R15, R0.reuse, 0x1, P1 ;  /* 0x000000000f037211 */ /* 0x080fe400008f0eff */
[----:B------:R-:W-:Y:S01]  /*2280*/  LEA.HI.X.SX32 R13, R14, R0, 0x1, P0 ;  /* 0x000000000e0d7211 */ /* 0x000fe200000f0eff */
[----:B------:R0:W-:Y:S04]  /*2290*/  STL [R1+0x1d10], R24 ;  /* 0x001d101801007387 */ /* 0x0001e80000100800 */
[----:B------:R-:W2:Y:S04]  /*22a0*/  LDL.LU R8, [R1+0x38] ;  /* 0x0000380001087983 */ /* 0x000ea80000300800 */
[----:B------:R-:W-:Y:S04]  /*22b0*/  STL [R1+0x1d14], R28 ;  /* 0x001d141c01007387 */ /* 0x000fe80000100800 */
[----:B0-----:R2:W2:Y:S04]  /*22c0*/  LDG.E.U16 R24, [R12.64] ;  /* 0x000000060c187981 */ /* 0x0014a8000c1e1500 */
[----:B------:R0:W-:Y:S01]  /*22d0*/  STL [R1+0x378], R18 ;  /* 0x0003781201007387 */ /* 0x0001e20000100800 */
[----:B------:R-:W-:-:S03]  /*22e0*/  IMAD R25, R21, 0x2, R28 ;  /* 0x0000000215197824 */ /* 0x000fc600078e021c */
[----:B0-----:R0:W2:Y:S01]  /*22f0*/  LDG.E.U16 R18, [R2.64] ;  /* 0x0000000602127981 */ /* 0x0010a2000c1e1500 */
[----:B------:R-:W-:-:S05]  /*2300*/  IMAD R6, R21, 0x2, R25 ;  /* 0x0000000215067824 */ /* 0x000fca00078e0219 */
[----:B------:R-:W-:Y:S01]  /*2310*/  STL [R1+0x60], R6 ;  /* 0x0000600601007387 */ /* 0x000fe20000100800 */
[----:B----4-:R-:W-:-:S04]  /*2320*/  LEA R4, P0, R10, R26, 0x1 ;  /* 0x0000001a0a047211 */ /* 0x010fc800078008ff */
[----:B------:R-:W-:-:S05]  /*2330*/  LEA.HI.X.SX32 R5, R10, R0, 0x1, P0 ;  /* 0x000000000a057211 */ /* 0x000fca00000f0eff */
[----:B------:R1:W4:Y:S01]  /*2340*/  LDG.E.U16 R4, [R4.64] ;  /* 0x0000000604047981 */ /* 0x000322000c1e1500 */
[----:B---3--:R-:W-:-:S04]  /*2350*/  LEA R14, P0, R20, R26, 0x1 ;  /* 0x0000001a140e7211 */ /* 0x008fc800078008ff */
[----:B------:R-:W-:-:S05]  /*2360*/  LEA.HI.X.SX32 R15, R20, R0, 0x1, P0 ;  /* 0x00000000140f7211 */ /* 0x000fca00000f0eff */
[----:B------:R3:W4:Y:S04]  /*2370*/  LDG.E.U16 R20, [R14.64] ;  /* 0x000000060e147981 */ /* 0x000728000c1e1500 */
[----:B------:R0:W-:Y:S04]  /*2380*/  STL [R1+0xf4], R9 ;  /* 0x0000f40901007387 */ /* 0x0001e80000100800 */
[----:B0-----:R-:W4:Y:S01]  /*2390*/  LDL.LU R9, [R1+0x48] ;  /* 0x0000480001097983 */ /* 0x001f220000300800 */
[----:B------:R-:W-:-:S03]  /*23a0*/  LEA R27, R21, R6, 0x1 ;  /* 0x00000006151b7211 */ /* 0x000fc600078e08ff */
[----:B------:R-:W4:Y:S02]  /*23b0*/  LDL.LU R28, [R1+0x30] ;  /* 0x00003000011c7983 */ /* 0x000f240000300800 */
[----:B------:R-:W-:-:S04]  /*23c0*/  IMAD R10, R21, 0x2, R27 ;  /* 0x00000002150a7824 */ /* 0x000fc800078e021b */
[----:B------:R-:W-:Y:S01]  /*23d0*/  IMAD R6, R21, 0x2, R10 ;  /* 0x0000000215067824 */ /* 0x000fe200078e020a */
[----:B------:R-:W-:-:S04]  /*23e0*/  LEA R2, P1, R22, R26, 0x1 ;  /* 0x0000001a16027211 */ /* 0x000fc800078208ff */
[----:B------:R-:W-:Y:S01]  /*23f0*/  LEA.HI.X.SX32 R3, R22, R0, 0x1, P1 ;  /* 0x0000000016037211 */ /* 0x000fe200008f0eff */
[----:B------:R-:W-:Y:S01]  /*2400*/  IMAD.MOV.U32 R22, RZ, RZ, R23 ;  /* 0x000000ffff167224 */ /* 0x000fe200078e0017 */
[----:B-----5:R0:W-:Y:S01]  /*2410*/  STL [R1+0x374], R7 ;  /* 0x0003740701007387 */ /* 0x0201e20000100800 */
[----:B--2---:R-:W-:Y:S02]  /*2420*/  LEA R12, P0, R19, R26, 0x1 ;  /* 0x0000001a130c7211 */ /* 0x004fe400078008ff */
[----:B0-----:R-:W-:-:S05]  /*2430*/  LEA R7, R21, R6, 0x1 ;  /* 0x0000000615077211 */ /* 0x001fca00078e08ff */
[----:B-1----:R-:W-:Y:S01]  /*2440*/  IMAD R5, R21, 0x2, R7 ;  /* 0x0000000215057824 */ /* 0x002fe200078e0207 */
[----:B------:R-:W-:Y:S01]  /*2450*/  STL [R1+0x58], R7 ;  /* 0x0000580701007387 */ /* 0x000fe20000100800 */
[----:B------:R-:W-:-:S03]  /*2460*/  LEA.HI.X.SX32 R13, R19, R0, 0x1, P0 ;  /* 0x00000000130d7211 */ /* 0x000fc600000f0eff */
[----:B------:R0:W-:Y:S01]  /*2470*/  STL [R1+0x370], R29 ;  /* 0x0003701d01007387 */ /* 0x0001e20000100800 */
[----:B------:R-:W-:-:S03]  /*2480*/  LEA R23, R21, R5, 0x1 ;  /* 0x0000000515177211 */ /* 0x000fc600078e08ff */
[----:B0-----:R-:W2:Y:S04]  /*2490*/  LDL.LU R29, [R1+0x20] ;  /* 0x00002000011d7983 */ /* 0x001ea80000300800 */
[----:B------:R0:W-:Y:S04]  /*24a0*/  STL [R1+0xf0], R11 ;  /* 0x0000f00b01007387 */ /* 0x0001e80000100800 */
[----:B------:R-:W5:Y:S04]  /*24b0*/  LDL.LU R19, [R1+0x34] ;  /* 0x0000340001137983 */ /* 0x000f680000300800 */
[----:B------:R1:W-:Y:S01]  /*24c0*/  STL [R1+0x36c], R24 ;  /* 0x00036c1801007387 */ /* 0x0003e20000100800 */
[----:B---3--:R-:W-:-:S03]  /*24d0*/  LEA R14, P1, R17, R26, 0x1 ;  /* 0x0000001a110e7211 */ /* 0x008fc600078208ff */
[----:B0-----:R0:W3:Y:S04]  /*24e0*/  LDG.E.U16 R11, [R2.64] ;  /* 0x00000006020b7981 */ /* 0x0010e8000c1e1500 */
[----:B-1----:R-:W5:Y:S04]  /*24f0*/  LDL.LU R24, [R1+0x1c] ;  /* 0x00001c0001187983 */ /* 0x002f680000300800 */
[----:B------:R1:W-:Y:S01]  /*2500*/  STL [R1+0x368], R18 ;  /* 0x0003681201007387 */ /* 0x0003e20000100800 */
[C---:B0-----:R-:W-:Y:S02]  /*2510*/  LEA R2, P0, R8.reuse, R26, 0x1 ;  /* 0x0000001a08027211 */ /* 0x041fe400078008ff */
[-C--:B------:R-:W-:Y:S01]  /*2520*/  LEA.HI.X.SX32 R15, R17, R0.reuse, 0x1, P1 ;  /* 0x00000000110f7211 */ /* 0x080fe200008f0eff */
[----:B-1----:R-:W-:Y:S01]  /*2530*/  IMAD R18, R21, 0x2, R23 ;  /* 0x0000000215127824 */ /* 0x002fe200078e0217 */
[----:B------:R-:W-:-:S02]  /*2540*/  LEA.HI.X.SX32 R3, R8, R0, 0x1, P0 ;  /* 0x0000000008037211 */ /* 0x000fc400000f0eff */
[----:B------:R0:W5:Y:S04]  /*2550*/  LDG.E.U16 R8, [R12.64] ;  /* 0x000000060c087981 */ /* 0x000168000c1e1500 */
[----:B------:R1:W5:Y:S01]  /*2560*/  LDG.E.U16 R17, [R2.64] ;  /* 0x0000000602117981 */ /* 0x000362000c1e1500 */
[----:B0-----:R-:W-:-:S04]  /*2570*/  LEA R12, P0, R16, R26, 0x1 ;  /* 0x0000001a100c7211 */ /* 0x001fc800078008ff */
[----:B------:R-:W-:-:S06]  /*2580*/  LEA.HI.X.SX32 R13, R16, R0, 0x1, P0 ;  /* 0x00000000100d7211 */ /* 0x000fcc00000f0eff */
[----:B------:R2:W5:Y:S04]  /*2590*/  LDG.E.U16 R13, [R12.64] ;  /* 0x000000060c0d7981 */ /* 0x000568000c1e1500 */
[----:B----4-:R0:W-:Y:S04]  /*25a0*/  STL [R1+0xec], R4 ;  /* 0x0000ec0401007387 */ /* 0x0101e80000100800 */
[----:B------:R-:W4:Y:S01]  /*25b0*/  LDL.LU R7, [R1+0x14] ;  /* 0x0000140001077983 */ /* 0x000f220000300800 */
[----:B0-----:R-:W-:-:S05]  /*25c0*/  IMAD R4, R21, 0x2, R18 ;  /* 0x0000000215047824 */ /* 0x001fca00078e0212 */
[----:B------:R-:W-:Y:S04]  /*25d0*/  STL [R1+0x50], R4 ;  /* 0x0000500401007387 */ /* 0x000fe80000100800 */
[----:B------:R0:W-:Y:S02]  /*25e0*/  STL [R1+0x364], R20 ;  /* 0x0003641401007387 */ /* 0x0001e40000100800 */
[----:B0-----:R-:W-:Y:S02]  /*25f0*/  LEA R20, R21, R4, 0x1 ;  /* 0x0000000415147211 */ /* 0x001fe400078e08ff */
[----:B------:R0:W4:Y:S02]  /*2600*/  LDG.E.U16 R4, [R14.64] ;  /* 0x000000060e047981 */ /* 0x000124000c1e1500 */
[----:B0-----:R-:W-:-:S04]  /*2610*/  LEA R14, P0, R9, R26, 0x1 ;  /* 0x0000001a090e7211 */ /* 0x001fc800078008ff */
[----:B------:R-:W-:-:S06]  /*2620*/  LEA.HI.X.SX32 R15, R9, R0, 0x1, P0 ;  /* 0x00000000090f7211 */ /* 0x000fcc00000f0eff */
[----:B------:R0:W4:Y:S01]  /*2630*/  LDG.E.U16 R15, [R14.64] ;  /* 0x000000060e0f7981 */ /* 0x000122000c1e1500 */
[----:B-1----:R-:W-:Y:S01]  /*2640*/  IMAD R3, R21, 0x2, R20 ;  /* 0x0000000215037824 */ /* 0x002fe200078e0214 */
[----:B------:R-:W-:-:S03]  /*2650*/  LEA R16, P1, R28, R26, 0x1 ;  /* 0x0000001a1c107211 */ /* 0x000fc600078208ff */
[----:B------:R-:W-:Y:S01]  /*2660*/  IMAD R2, R21, 0x2, R3 ;  /* 0x0000000215027824 */ /* 0x000fe200078e0203 */
[----:B--2---:R-:W-:Y:S01]  /*2670*/  LEA R12, P0, R29, R26, 0x1 ;  /* 0x0000001a1d0c7211 */ /* 0x004fe200078008ff */
[----:B---3--:R1:W-:Y:S04]  /*2680*/  STL [R1+0x360], R11 ;  /* 0x0003600b01007387 */ /* 0x0083e80000100800 */
[----:B-1----:R-:W2:Y:S04]  /*2690*/  LDL.LU R11, [R1+0x2c] ;  /* 0x00002c00010b7983 */ /* 0x002ea80000300800 */
[----:B-----5:R1:W-:Y:S04]  /*26a0*/  STL [R1+0xe8], R8 ;  /* 0x0000e80801007387 */ /* 0x0203e80000100800 */
[----:B-1----:R-:W3:Y:S04]  /*26b0*/  LDL.LU R8, [R1+0x10] ;  /* 0x0000100001087983 */ /* 0x002ee80000300800 */
[----:B------:R1:W-:Y:S04]  /*26c0*/  STL [R1+0x35c], R17 ;  /* 0x00035c1101007387 */ /* 0x0003e80000100800 */
[----:B------:R-:W5:Y:S01]  /*26d0*/  LDL.LU R9, [R1] ;  /* 0x0000000001097983 */ /* 0x000f620000300800 */
[----:B-1----:R-:W-:-:S06]  /*26e0*/  LEA.HI.X.SX32 R17, R28, R0, 0x1, P1 ;  /* 0x000000001c117211 */ /* 0x002fcc00008f0eff */
[----:B------:R1:W2:Y:S04]  /*26f0*/  LDG.E.U16 R17, [R16.64] ;  /* 0x0000000610117981 */ /* 0x0002a8000c1e1500 */
[----:B----4-:R4:W-:Y:S04]  /*2700*/  STL [R1+0x358], R4 ;  /* 0x0003580401007387 */ /* 0x0109e80000100800 */
[----:B------:R-:W3:Y:S04]  /*2710*/  LDL.LU R28, [R1+0x1d14] ;  /* 0x001d1400011c7983 */ /* 0x000ee80000300800 */
[----:B------:R0:W-:Y:S01]  /*2720*/  STL [R1+0xe4], R13 ;  /* 0x0000e40d01007387 */ /* 0x0001e20000100800 */
[----:B----4-:R-:W-:-:S05]  /*2730*/  LEA R4, R21, R2, 0x1 ;  /* 0x0000000215047211 */ /* 0x010fca00078e08ff */
[----:B------:R-:W-:Y:S01]  /*2740*/  STL [R1+0x64], R4 ;  /* 0x0000640401007387 */ /* 0x000fe20000100800 */
[----:B0-----:R-:W-:Y:S02]  /*2750*/  LEA.HI.X.SX32 R13, R29, R0, 0x1, P0 ;  /* 0x000000001d0d7211 */ /* 0x001fe400000f0eff */
[C---:B------:R-:W-:Y:S01]  /*2760*/  LEA R14, P0, R19.reuse, R26, 0x1 ;  /* 0x0000001a130e7211 */ /* 0x040fe200078008ff */
[----:B------:R0:W-:Y:S04]  /*2770*/  STL [R1+0x354], R15 ;  /* 0x0003540f01007387 */ /* 0x0001e80000100800 */
[----:B------:R4:W3:Y:S01]  /*2780*/  LDG.E.U16 R13, [R12.64] ;  /* 0x000000060c0d7981 */ /* 0x0008e2000c1e1500 */
[----:B0-----:R-:W-:-:S06]  /*2790*/  LEA.HI.X.SX32 R15, R19, R0, 0x1, P0 ;  /* 0x00000000130f7211 */ /* 0x001fcc00000f0eff */
[----:B------:R-:W5:Y:S01]  /*27a0*/  LDG.E.U16 R15, [R14.64] ;  /* 0x000000060e0f7981 */ /* 0x000f62000c1e1500 */
[----:B------:R-:W-:-:S04]  /*27b0*/  IMAD R4, R21, 0x2, R4 ;  /* 0x0000000215047824 */ /* 0x000fc800078e0204 */
[----:B------:R-:W-:Y:S01]  /*27c0*/  IMAD R29, R21, 0x2, R4 ;  /* 0x00000002151d7824 */ /* 0x000fe200078e0204 */
[----:B-1----:R-:W-:-:S04]  /*27d0*/  LEA R16, P1, R24, R26, 0x1 ;  /* 0x0000001a18107211 */ /* 0x002fc800078208ff */
[----:B------:R0:W-:Y:S01]  /*27e0*/  STL [R1+0x4c], R29 ;  /* 0x00004c1d01007387 */ /* 0x0001e20000100800 */
[----:B----4-:R-:W-:Y:S02]  /*27f0*/  LEA R12, P0, R7, R26, 0x1 ;  /* 0x0000001a070c7211 */ /* 0x010fe400078008ff */
[----:B0-----:R-:W-:-:S05]  /*2800*/  LEA R29, R21, R29, 0x1 ;  /* 0x0000001d151d7211 */ /* 0x001fca00078e08ff */
[----:B------:R-:W-:Y:S01]  /*2810*/  IMAD R19, R21, 0x2, R29 ;  /* 0x0000000215137824 */ /* 0x000fe200078e021d */
[----:B--2---:R0:W-:Y:S02]  /*2820*/  STL [R1+0x350], R17 ;  /* 0x0003501101007387 */ /* 0x0041e40000100800 */
[-C--:B0-----:R-:W-:Y:S02]  /*2830*/  LEA.HI.X.SX32 R17, R24, R0.reuse, 0x1, P1 ;  /* 0x0000000018117211 */ /* 0x081fe400008f0eff */
[----:B------:R-:W2:Y:S04]  /*2840*/  LDL.LU R24, [R1+0x1d10] ;  /* 0x001d100001187983 */ /* 0x000ea80000300800 */
[----:B---3--:R0:W-:Y:S04]  /*2850*/  STL [R1+0xe0], R13 ;  /* 0x0000e00d01007387 */ /* 0x0081e80000100800 */
[----:B------:R-:W-:Y:S01]  /*2860*/  STL [R1+0x5c], R19 ;  /* 0x00005c1301007387 */ /* 0x000fe20000100800 */
[----:B0-----:R-:W-:-:S03]  /*2870*/  LEA.HI.X.SX32 R13, R7, R0, 0x1, P0 ;  /* 0x00000000070d7211 */ /* 0x001fc600000f0eff */
[----:B------:R-:W3:Y:S04]  /*2880*/  LDL.LU R7, [R1+0x1d0c] ;  /* 0x001d0c0001077983 */ /* 0x000ee80000300800 */
[----:B-----5:R0:W-:Y:S04]  /*2890*/  STL [R1+0x34c], R15 ;  /* 0x00034c0f01007387 */ /* 0x0201e80000100800 */
[----:B------:R1:W4:Y:S04]  /*28a0*/  LDG.E.U16 R13, [R12.64] ;  /* 0x000000060c0d7981 */ /* 0x000328000c1e1500 */
[----:B0-----:R0:W5:Y:S02]  /*28b0*/  LDG.E.U16 R15, [R16.64] ;  /* 0x00000006100f7981 */ /* 0x001164000c1e1500 */
[----:B0-----:R-:W-:-:S04]  /*28c0*/  LEA R16, P0, R11, R26, 0x1 ;  /* 0x0000001a0b107211 */ /* 0x001fc800078008ff */
[----:B------:R-:W-:-:S06]  /*28d0*/  LEA.HI.X.SX32 R17, R11, R0, 0x1, P0 ;  /* 0x000000000b117211 */ /* 0x000fcc00000f0eff */
[----:B------:R0:W2:Y:S01]  /*28e0*/  LDG.E.U16 R17, [R16.64] ;  /* 0x0000000610117981 */ /* 0x0000a2000c1e1500 */
[----:B------:R-:W-:-:S05]  /*28f0*/  IMAD R19, R21, 0x2, R19 ;  /* 0x0000000215137824 */ /* 0x000fca00078e0213 */
[----:B------:R-:W-:-:S05]  /*2900*/  LEA R14, R21, R19, 0x1 ;  /* 0x00000013150e7211 */ /* 0x000fca00078e08ff */
[----:B------:R-:W-:Y:S01]  /*2910*/  IMAD R19, R21, 0x2, R14 ;  /* 0x0000000215137824 */ /* 0x000fe200078e020e */
[----:B------:R0:W-:Y:S01]  /*2920*/  STL [R1+0x48], R14 ;  /* 0x0000480e01007387 */ /* 0x0001e20000100800 */
[-C--:B-1----:R-:W-:Y:S02]  /*2930*/  LEA R12, P0, R9, R26.reuse, 0x1 ;  /* 0x0000001a090c7211 */ /* 0x082fe400078008ff */
[C---:B0-----:R-:W-:Y:S01]  /*2940*/  LEA R14, P1, R8.reuse, R26, 0x1 ;  /* 0x0000001a080e7211 */ /* 0x041fe200078208ff */
[----:B-----5:R0:W-:Y:S04]  /*2950*/  STL [R1+0x348], R15 ;  /* 0x0003480f01007387 */ /* 0x0201e80000100800 */
[----:B------:R-:W5:Y:S04]  /*2960*/  LDL.LU R11, [R1+0x1d08] ;  /* 0x001d0800010b7983 */ /* 0x000f680000300800 */
[----:B------:R1:W-:Y:S01]  /*2970*/  STL [R1+0x1c], R19 ;  /* 0x00001c1301007387 */ /* 0x0003e20000100800 */
[----:B0-----:R-:W-:-:S03]  /*2980*/  LEA.HI.X.SX32 R15, R8, R0, 0x1, P1 ;  /* 0x00000000080f7211 */ /* 0x001fc600008f0eff */
[----:B------:R-:W3:Y:S01]  /*2990*/  LDL.LU R8, [R1+0x1d04] ;  /* 0x001d040001087983 */ /* 0x000ee20000300800 */
[----:B-1----:R-:W-:-:S03]  /*29a0*/  IMAD R19, R21, 0x2, R19 ;  /* 0x0000000215137824 */ /* 0x002fc600078e0213 */
[----:B----4-:R0:W-:Y:S04]  /*29b0*/  STL [R1+0xdc], R13 ;  /* 0x0000dc0d01007387 */ /* 0x0101e80000100800 */
[----:B------:R1:W-:Y:S01]  /*29c0*/  STL [R1+0x1f0], R19 ;  /* 0x0001f01301007387 */ /* 0x0003e20000100800 */
[----:B0-----:R-:W-:-:S03]  /*29d0*/  LEA.HI.X.SX32 R13, R9, R0, 0x1, P0 ;  /* 0x00000000090d7211 */ /* 0x001fc600000f0eff */
[----:B------:R-:W4:Y:S01]  /*29e0*/  LDL.LU R9, [R1+0x1d00] ;  /* 0x001d000001097983 */ /* 0x000f220000300800 */
[----:B-1----:R-:W-:-:S03]  /*29f0*/  LEA R19, R21, R19, 0x1 ;  /* 0x0000001315137211 */ /* 0x002fc600078e08ff */
[----:B------:R-:W4:Y:S02]  /*2a00*/  LDG.E.U16 R13, [R12.64] ;  /* 0x000000060c0d7981 */ /* 0x000f24000c1e1500 */
[----:B------:R-:W-:Y:S02]  /*2a10*/  IMAD R16, R21, 0x2, R19 ;  /* 0x0000000215107824 */ /* 0x000fe400078e0213 */
[----:B------:R0:W-:Y:S04]  /*2a20*/  STL [R1+0x18], R19 ;  /* 0x0000181301007387 */ /* 0x0001e80000100800 */
[----:B0-----:R-:W4:Y:S04]  /*2a30*/  LDL.LU R19, [R1+0x1cfc] ;  /* 0x001cfc0001137983 */ /* 0x001f280000300800 */
[----:B--2---:R0:W-:Y:S04]  /*2a40*/  STL [R1+0x344], R17 ;  /* 0x0003441101007387 */ /* 0x0041e80000100800 */
[----:B0-----:R0:W2:Y:S04]  /*2a50*/  LDG.E.U16 R17, [R14.64] ;  /* 0x000000060e117981 */ /* 0x0010a8000c1e1500 */
[----:B------:R3:W-:Y:S01]  /*2a60*/  STL [R1+0x44], R16 ;  /* 0x0000441001007387 */ /* 0x0007e20000100800 */
[----:B0-----:R-:W-:Y:S01]  /*2a70*/  IMAD.MOV.U32 R15, RZ, RZ, R22 ;  /* 0x000000ffff0f7224 */ /* 0x001fe200078e0016 */
[----:B------:R-:W-:-:S02]  /*2a80*/  LEA R14, P0, R22, R26, 0x1 ;  /* 0x0000001a160e7211 */ /* 0x000fc400078008ff */
[----:B------:R-:W-:Y:S02]  /*2a90*/  LEA R22, R21, R16, 0x1 ;  /* 0x0000001015167211 */ /* 0x000fe400078e08ff */
[----:B------:R-:W-:-:S03]  /*2aa0*/  LEA.HI.X.SX32 R15, R15, R0, 0x1, P0 ;  /* 0x000000000f0f7211 */ /* 0x000fc600000f0eff */
[----:B------:R-:W-:-:S03]  /*2ab0*/  IMAD R21, R21, 0x2, R22 ;  /* 0x0000000215157824 */ /* 0x000fc600078e0216 */
[----:B------:R-:W4:Y:S01]  /*2ac0*/  LDG.E.U16 R15, [R14.64] ;  /* 0x000000060e0f7981 */ /* 0x000f22000c1e1500 */
[----:B---3--:R-:W-:-:S03]  /*2ad0*/  LEA R16, P1, R8, R26, 0x1 ;  /* 0x0000001a08107211 */ /* 0x008fc600078208ff */
[----:B--2---:R-:W-:Y:S04]  /*2ae0*/  STL [R1+0x340], R17 ;  /* 0x0003401101007387 */ /* 0x004fe80000100800 */
[----:B------:R0:W-:Y:S04]  /*2af0*/  STL [R1+0x30], R22 ;  /* 0x0000301601007387 */ /* 0x0001e80000100800 */
[----:B0-----:R-:W2:Y:S01]  /*2b00*/  LDL.LU R22, [R1+0x1cf8] ;  /* 0x001cf80001167983 */ /* 0x001ea20000300800 */
[----:B------:R-:W-:Y:S01]  /*2b10*/  LEA.HI.X.SX32 R17, R8, R0, 0x1, P1 ;  /* 0x0000000008117211 */ /* 0x000fe200008f0eff */
[----:B------:R-:W-:-:S02]  /*2b20*/  IMAD.MOV.U32 R8, RZ, RZ, c[0x0][0x198] ;  /* 0x00006600ff087624 */ /* 0x000fc400078e00ff */
[----:B------:R0:W-:Y:S03]  /*2b30*/  STL [R1+0x1e8], R21 ;  /* 0x0001e81501007387 */ /* 0x0001e60000100800 */
[----:B------:R-:W-:Y:S01]  /*2b40*/  LEA R8, R8, R21, 0x1 ;  /* 0x0000001508087211 */ /* 0x000fe200078e08ff */
[----:B----4-:R1:W-:Y:S04]  /*2b50*/  STL [R1+0xd8], R13 ;  /* 0x0000d80d01007387 */ /* 0x0103e80000100800 */
[----:B------:R-:W3:Y:S04]  /*2b60*/  LDG.E.U16 R17, [R16.64] ;  /* 0x0000000610117981 */ /* 0x000ee8000c1e1500 */
[----:B0-----:R-:W4:Y:S01]  /*2b70*/  LDL.LU R21, [R1+0x1cf4] ;  /* 0x001cf40001157983 */ /* 0x001f220000300800 */
[----:B------:R-:W-:-:S04]  /*2b80*/  LEA R12, P0, R19, R26, 0x1 ;  /* 0x0000001a130c7211 */ /* 0x000fc800078008ff */
[----:B-1----:R-:W-:Y:S01]  /*2b90*/  LEA.HI.X.SX32 R13, R19, R0, 0x1, P0 ;  /* 0x00000000130d7211 */ /* 0x002fe200000f0eff */
[----:B------:R-:W-:Y:S01]  /*2ba0*/  IMAD.MOV.U32 R19, RZ, RZ, c[0x0][0x198] ;  /* 0x00006600ff137624 */ /* 0x000fe200078e00ff */
[----:B------:R0:W-:Y:S04]  /*2bb0*/  STL [R1+0x14], R8 ;  /* 0x0000140801007387 */ /* 0x0001e80000100800 */
[----:B------:R-:W-:Y:S04]  /*2bc0*/  STL [R1+0x33c], R15 ;  /* 0x00033c0f01007387 */ /* 0x000fe80000100800 */
[----:B------:R5:W5:Y:S01]  /*2bd0*/  LDG.E.U16 R13, [R12.64] ;  /* 0x000000060c0d7981 */ /* 0x000b62000c1e1500 */
[----:B0-----:R-:W-:-:S05]  /*2be0*/  IMAD R8, R19, 0x2, R8 ;  /* 0x0000000213087824 */ /* 0x001fca00078e0208 */
[----:B------:R0:W-:Y:S02]  /*2bf0*/  STL [R1+0x40], R8 ;  /* 0x0000400801007387 */ /* 0x0001e40000100800 */
[----:B0-----:R-:W-:Y:S02]  /*2c00*/  LEA R8, R19, R8, 0x1 ;  /* 0x0000000813087211 */ /* 0x001fe400078e08ff */
[----:B--2---:R-:W-:-:S04]  /*2c10*/  LEA R14, P0, R22, R26, 0x1 ;  /* 0x0000001a160e7211 */ /* 0x004fc800078008ff */
[----:B------:R-:W-:Y:S01]  /*2c20*/  LEA.HI.X.SX32 R15, R22, R0, 0x1, P0 ;  /* 0x00000000160f7211 */ /* 0x000fe200000f0eff */
[----:B------:R-:W-:-:S05]  /*2c30*/  IMAD R22, R19, 0x2, R8 ;  /* 0x0000000213167824 */ /* 0x000fca00078e0208 */
[----:B------:R0:W2:Y:S04]  /*2c40*/  LDG.E.U16 R15, [R14.64] ;  /* 0x000000060e0f7981 */ /* 0x0000a8000c1e1500 */
[----:B---3--:R1:W-:Y:S01]  /*2c50*/  STL [R1+0x338], R17 ;  /* 0x0003381101007387 */ /* 0x0083e20000100800 */
[----:B----4-:R-:W-:-:S03]  /*2c60*/  LEA R16, P1, R21, R26, 0x1 ;  /* 0x0000001a15107211 */ /* 0x010fc600078208ff */
[----:B------:R-:W-:Y:S04]  /*2c70*/  STL [R1+0x2c], R8 ;  /* 0x00002c0801007387 */ /* 0x000fe80000100800 */
[----:B------:R3:W-:Y:S01]  /*2c80*/  STL [R1+0x1e4], R22 ;  /* 0x0001e41601007387 */ /* 0x0007e20000100800 */
[----:B-1----:R-:W-:Y:S01]  /*2c90*/  LEA.HI.X.SX32 R17, R21, R0, 0x1, P1 ;  /* 0x0000000015117211 */ /* 0x002fe200008f0eff */
[----:B---3--:R-:W-:-:S05]  /*2ca0*/  IMAD R22, R19, 0x2, R22 ;  /* 0x0000000213167824 */ /* 0x008fca00078e0216 */
[----:B------:R1:W-:Y:S01]  /*2cb0*/  STL [R1+0x10], R22 ;  /* 0x0000101601007387 */ /* 0x0003e20000100800 */
[----:B------:R-:W-:-:S03]  /*2cc0*/  LEA R21, R19, R22, 0x1 ;  /* 0x0000001613157211 */ /* 0x000fc600078e08ff */
[----:B-1----:R1:W3:Y:S01]  /*2cd0*/  LDG.E.U16 R22, [R16.64] ;  /* 0x0000000610167981 */ /* 0x0022e2000c1e1500 */
[----:B------:R-:W-:-:S04]  /*2ce0*/  LEA R8, P0, R9, R26, 0x1 ;  /* 0x0000001a09087211 */ /* 0x000fc800078008ff */
[----:B------:R-:W-:Y:S01]  /*2cf0*/  LEA.HI.X.SX32 R9, R9, R0, 0x1, P0 ;  /* 0x0000000009097211 */ /* 0x000fe200000f0eff */
[----:B-1----:R-:W-:Y:S01]  /*2d00*/  IMAD R17, R19, 0x2, R21 ;  /* 0x0000000213117824 */ /* 0x002fe200078e0215 */
[----:B-----5:R-:W-:-:S03]  /*2d10*/  LEA R12, P0, R11, R26, 0x1 ;  /* 0x0000001a0b0c7211 */ /* 0x020fc600078008ff */
[----:B------:R-:W-:Y:S01]  /*2d20*/  IMAD R16, R19, 0x2, R17 ;  /* 0x0000000213107824 */ /* 0x000fe200078e0211 */
[----:B------:R1:W-:Y:S01]  /*2d30*/  STL [R1+0xd4], R13 ;  /* 0x0000d40d01007387 */ /* 0x0003e20000100800 */
[----:B0-----:R-:W-:-:S03]  /*2d40*/  LEA R14, P1, R7, R26, 0x1 ;  /* 0x0000001a070e7211 */ /* 0x001fc600078208ff */
[----:B------:R0:W-:Y:S01]  /*2d50*/  STL [R1+0x3c], R21 ;  /* 0x00003c1501007387 */ /* 0x0001e20000100800 */
[----:B-1----:R-:W-:Y:S02]  /*2d60*/  LEA.HI.X.SX32 R13, R11, R0, 0x1, P0 ;  /* 0x000000000b0d7211 */ /* 0x002fe400000f0eff */
[----:B------:R-:W-:Y:S01]  /*2d70*/  LEA R11, R19, R16, 0x1 ;  /* 0x00000010130b7211 */ /* 0x000fe200078e08ff */
[----:B0-----:R0:W4:Y:S02]  /*2d80*/  LDG.E.U16 R21, [R8.64] ;  /* 0x0000000608157981 */ /* 0x001124000c1e1500 */
[----:B0-----:R-:W-:-:S04]  /*2d90*/  LEA R8, P0, R24, R26, 0x1 ;  /* 0x0000001a18087211 */ /* 0x001fc800078008ff */
[-C--:B------:R-:W-:Y:S01]  /*2da0*/  LEA.HI.X.SX32 R9, R24, R0.reuse, 0x1, P0 ;  /* 0x0000000018097211 */ /* 0x080fe200000f0eff */
[----:B--2---:R0:W-:Y:S04]  /*2db0*/  STL [R1+0x334], R15 ;  /* 0x0003340f01007387 */ /* 0x0041e80000100800 */
[----:B------:R1:W-:Y:S01]  /*2dc0*/  STL [R1+0x1d8], R16 ;  /* 0x0001d81001007387 */ /* 0x0003e20000100800 */
[----:B0-----:R-:W-:Y:S01]  /*2dd0*/  LEA.HI.X.SX32 R15, R7, R0, 0x1, P1 ;  /* 0x00000000070f7211 */ /* 0x001fe200008f0eff */
[C---:B------:R-:W-:Y:S02]  /*2de0*/  IMAD R7, R19.reuse, 0x2, R11 ;  /* 0x0000000213077824 */ /* 0x040fe400078e020b */
[----:B-1----:R0:W2:Y:S04]  /*2df0*/  LDG.E.U16 R16, [R12.64] ;  /* 0x000000060c107981 */ /* 0x0020a8000c1e1500 */
[----:B------:R1:W-:Y:S04]  /*2e00*/  STL [R1+0x38], R7 ;  /* 0x0000380701007387 */ /* 0x0003e80000100800 */
[----:B------:R5:W2:Y:S01]  /*2e10*/  LDG.E.U16 R24, [R14.64] ;  /* 0x000000060e187981 */ /* 0x000aa2000c1e1500 */
[----:B-1----:R-:W-:Y:S01]  /*2e20*/  IMAD R7, R19, 0x2, R7 ;  /* 0x0000000213077824 */ /* 0x002fe200078e0207 */
[----:B0-----:R-:W-:-:S04]  /*2e30*/  LEA R12, P0, R28, R26, 0x1 ;  /* 0x0000001a1c0c7211 */ /* 0x001fc800078008ff */
[----:B------:R-:W-:Y:S04]  /*2e40*/  STL [R1+0x28], R7 ;  /* 0x0000280701007387 */ /* 0x000fe80000100800 */
[----:B---3--:R0:W-:Y:S01]  /*2e50*/  STL [R1+0x330], R22 ;  /* 0x0003301601007387 */ /* 0x0081e20000100800 */
[C---:B-----5:R-:W-:Y:S02]  /*2e60*/  LEA R14, P1, R25.reuse, R26, 0x1 ;  /* 0x0000001a190e7211 */ /* 0x060fe400078208ff */
[-C--:B------:R-:W-:Y:S01]  /*2e70*/  LEA.HI.X.SX32 R13, R28, R0.reuse, 0x1, P0 ;  /* 0x000000001c0d7211 */ /* 0x080fe200000f0eff */
[----:B0-----:R0:W3:Y:S01]  /*2e80*/  LDG.E.U16 R22, [R8.64] ;  /* 0x0000000608167981 */ /* 0x0010e2000c1e1500 */
[----:B------:R-:W-:-:S03]  /*2e90*/  LEA.HI.X.SX32 R15, R25, R0, 0x1, P1 ;  /* 0x00000000190f7211 */ /* 0x000fc600008f0eff */
[----:B------:R1:W5:Y:S01]  /*2ea0*/  LDG.E.U16 R25, [R12.64] ;  /* 0x000000060c197981 */ /* 0x000362000c1e1500 */
[----:B------:R-:W-:-:S05]  /*2eb0*/  MOV R28, c[0x0][0x198] ;  /* 0x00006600001c7a02 */ /* 0x000fca0000000f00 */
[----:B------:R-:W-:-:S05]  /*2ec0*/  IMAD R7, R28, 0x2, R7 ;  /* 0x000000021c077824 */ /* 0x000fca00078e0207 */
[----:B------:R0:W-:Y:S02]  /*2ed0*/  STL [R1+0x1d0], R7 ;  /* 0x0001d00701007387 */ /* 0x0001e40000100800 */
[----:B0-----:R-:W-:-:S05]  /*2ee0*/  IMAD R7, R28, 0x2, R7 ;  /* 0x000000021c077824 */ /* 0x001fca00078e0207 */
[----:B------:R0:W-:Y:S01]  /*2ef0*/  STL [R1+0xc], R7 ;  /* 0x00000c0701007387 */ /* 0x0001e20000100800 */
[----:B------:R-:W-:-:S03]  /*2f00*/  LEA R8, P0, R27, R26, 0x1 ;  /* 0x0000001a1b087211 */ /* 0x000fc600078008ff */
[----:B----4-:R4:W-:Y:S01]  /*2f10*/  STL [R1+0xd0], R21 ;  /* 0x0000d01501007387 */ /* 0x0109e20000100800 */
[----:B0-----:R-:W-:-:S03]  /*2f20*/  LEA R7, R28, R7, 0x1 ;  /* 0x000000071c077211 */ /* 0x001fc600078e08ff */
[----:B----4-:R0:W5:Y:S04]  /*2f30*/  LDG.E.U16 R21, [R14.64] ;  /* 0x000000060e157981 */ /* 0x010168000c1e1500 */
[----:B------:R0:W-:Y:S01]  /*2f40*/  STL [R1+0x34], R7 ;  /* 0x0000340701007387 */ /* 0x0001e20000100800 */
[----:B------:R-:W-:Y:S02]  /*2f50*/  LEA.HI.X.SX32 R9, R27, R0, 0x1, P0 ;  /* 0x000000001b097211 */ /* 0x000fe400000f0eff */
[-C--:B-1----:R-:W-:Y:S02]  /*2f60*/  LEA R12, P1, R6, R26.reuse, 0x1 ;  /* 0x0000001a060c7211 */ /* 0x082fe400078208ff */
[----:B0-----:R-:W-:Y:S01]  /*2f70*/  LEA R14, P0, R10, R26, 0x1 ;  /* 0x0000001a0a0e7211 */ /* 0x001fe200078008ff */
[----:B------:R-:W-:-:S04]  /*2f80*/  IMAD R7, R28, 0x2, R7 ;  /* 0x000000021c077824 */ /* 0x000fc800078e0207 */
[----:B------:R-:W-:Y:S01]  /*2f90*/  IMAD R11, R28, 0x2, R7 ;  /* 0x000000021c0b7824 */ /* 0x000fe200078e0207 */
[-C--:B------:R-:W-:Y:S01]  /*2fa0*/  LEA.HI.X.SX32 R15, R10, R0.reuse, 0x1, P0 ;  /* 0x000000000a0f7211 */ /* 0x080fe200000f0eff */
[----:B------:R0:W-:Y:S01]  /*2fb0*/  STL [R1+0x24], R7 ;  /* 0x0000240701007387 */ /* 0x0001e20000100800 */
[----:B------:R-:W-:Y:S02]  /*2fc0*/  LEA.HI.X.SX32 R13, R6, R0, 0x1, P1 ;  /* 0x00000000060d7211 */ /* 0x000fe400008f0eff */
[C---:B------:R-:W-:Y:S01]  /*2fd0*/  LEA R6, P0, R5.reuse, R26, 0x1 ;  /* 0x0000001a05067211 */ /* 0x040fe200078008ff */
[----:B------:R1:W5:Y:S01]  /*2fe0*/  LDG.E.U16 R19, [R14.64] ;  /* 0x000000060e137981 */ /* 0x000362000c1e1500 */
[----:B------:R-:W-:Y:S02]  /*2ff0*/  LEA R10, R28, R11, 0x1 ;  /* 0x0000000b1c0a7211 */ /* 0x000fe400078e08ff */
[----:B0-----:R-:W-:-:S05]  /*3000*/  LEA.HI.X.SX32 R7, R5, R0, 0x1, P0 ;  /* 0x0000000005077211 */ /* 0x001fca00000f0eff */
[----:B------:R0:W5:Y:S04]  /*3010*/  LDG.E.U16 R27, [R6.64] ;  /* 0x00000006061b7981 */ /* 0x000168000c1e1500 */
[----:B--2---:R2:W-:Y:S04]  /*3020*/  STL [R1+0x32c], R16 ;  /* 0x00032c1001007387 */ /* 0x0045e80000100800 */
[----:B------:R-:W-:Y:S04]  /*3030*/  STL [R1+0x1c8], R11 ;  /* 0x0001c80b01007387 */ /* 0x000fe80000100800 */
[----:B------:R-:W-:Y:S04]  /*3040*/  STL [R1+0x328], R24 ;  /* 0x0003281801007387 */ /* 0x000fe80000100800 */
[----:B--2---:R2:W4:Y:S04]  /*3050*/  LDG.E.U16 R16, [R8.64] ;  /* 0x0000000608107981 */ /* 0x004528000c1e1500 */
[----:B------:R-:W-:Y:S01]  /*3060*/  STL [R1+0x4], R10 ;  /* 0x0000040a01007387 */ /* 0x000fe20000100800 */
[----:B--2---:R-:W-:-:S03]  /*3070*/  LEA R8, P1, R18, R26, 0x1 ;  /* 0x0000001a12087211 */ /* 0x004fc600078208ff */
[----:B---3--:R2:W-:Y:S04]  /*3080*/  STL [R1+0xcc], R22 ;  /* 0x0000cc1601007387 */ /* 0x0085e80000100800 */
[----:B--2---:R2:W3:Y:S01]  /*3090*/  LDG.E.U16 R22, [R12.64] ;  /* 0x000000060c167981 */ /* 0x0044e2000c1e1500 */
[----:B------:R-:W-:-:S03]  /*30a0*/  LEA.HI.X.SX32 R9, R18, R0, 0x1, P1 ;  /* 0x0000000012097211 */ /* 0x000fc600008f0eff */
[----:B-----5:R5:W-:Y:S01]  /*30b0*/  STL [R1+0x324], R25 ;  /* 0x0003241901007387 */ /* 0x020be20000100800 */
[----:B--2---:R-:W-:-:S04]  /*30c0*/  LEA R12, P0, R23, R26, 0x1 ;  /* 0x0000001a170c7211 */ /* 0x004fc800078008ff */
[----:B------:R-:W-:Y:S01]  /*30d0*/  LEA.HI.X.SX32 R13, R23, R0, 0x1, P0 ;  /* 0x00000000170d7211 */ /* 0x000fe200000f0eff */
[----:B-----5:R-:W2:Y:S01]  /*30e0*/  LDL.LU R25, [R1+0x4c] ;  /* 0x00004c0001197983 */ /* 0x020ea20000300800 */
[----:B------:R-:W-:-:S03]  /*30f0*/  IMAD R24, R28, 0x2, R10 ;  /* 0x000000021c187824 */ /* 0x000fc600078e020a */
[----:B------:R5:W2:Y:S04]  /*3100*/  LDG.E.U16 R23, [R12.64] ;  /* 0x000000060c177981 */ /* 0x000aa8000c1e1500 */
[----:B------:R1:W2:Y:S01]  /*3110*/  LDG.E.U16 R10, [R8.64] ;  /* 0x00000006080a7981 */ /* 0x0002a2000c1e1500 */
[----:B0-----:R-:W-:Y:S01]  /*3120*/  LEA R6, P0, R20, R26, 0x1 ;  /* 0x0000001a14067211 */ /* 0x001fe200078008ff */
[----:B------:R-:W-:-:S03]  /*3130*/  IMAD R11, R28, 0x2, R24 ;  /* 0x000000021c0b7824 */ /* 0x000fc600078e0218 */
[----:B------:R-:W-:Y:S02]  /*3140*/  LEA.HI.X.SX32 R7, R20, R0, 0x1, P0 ;  /* 0x0000000014077211 */ /* 0x000fe400000f0eff */
[C---:B------:R-:W-:Y:S01]  /*3150*/  LEA R5, R28.reuse, R11, 0x1 ;  /* 0x0000000b1c057211 */ /* 0x040fe200078e08ff */
[----:B------:R0:W-:Y:S04]  /*3160*/  STL [R1+0x1ce4], R11 ;  /* 0x001ce40b01007387 */ /* 0x0001e80000100800 */
[----:B0-----:R0:W2:Y:S01]  /*3170*/  LDG.E.U16 R11, [R6.64] ;  /* 0x00000006060b7981 */ /* 0x0010a2000c1e1500 */
[----:B------:R-:W-:-:S03]  /*3180*/  IMAD R18, R28, 0x2, R5 ;  /* 0x000000021c127824 */ /* 0x000fc600078e0205 */
[----:B------:R-:W-:Y:S04]  /*3190*/  STL [R1+0x1c4], R5 ;  /* 0x0001c40501007387 */ /* 0x000fe80000100800 */
[----:B------:R0:W-:Y:S02]  /*31a0*/  STL [R1+0x320], R21 ;  /* 0x0003201501007387 */ /* 0x0001e40000100800 */
[C---:B0-----:R-:W-:Y:S02]  /*31b0*/  IMAD R21, R28.reuse, 0x2, R18 ;  /* 0x000000021c157824 */ /* 0x041fe400078e0212 */
[----:B------:R-:W-:Y:S03]  /*31c0*/  STL [R1+0x1cdc], R18 ;  /* 0x001cdc1201007387 */ /* 0x000fe60000100800 */
[----:B------:R-:W-:Y:S01]  /*31d0*/  LEA R20, R28, R21, 0x1 ;  /* 0x000000151c147211 */ /* 0x000fe200078e08ff */
[----:B------:R0:W-:Y:S01]  /*31e0*/  STL [R1+0x1cd8], R21 ;  /* 0x001cd81501007387 */ /* 0x0001e20000100800 */
[----:B-1----:R-:W-:-:S03]  /*31f0*/  LEA R14, P0, R3, R26, 0x1 ;  /* 0x0000001a030e7211 */ /* 0x002fc600078008ff */
[----:B------:R-:W-:Y:S01]  /*3200*/  IMAD R5, R28, 0x2, R20 ;  /* 0x000000021c057824 */ /* 0x000fe200078e0214 */
[C---:B------:R-:W-:Y:S02]  /*3210*/  LEA R8, P1, R2.reuse, R26, 0x1 ;  /* 0x0000001a02087211 */ /* 0x040fe400078208ff */
[-C--:B------:R-:W-:Y:S02]  /*3220*/  LEA.HI.X.SX32 R15, R3, R0.reuse, 0x1, P0 ;  /* 0x00000000030f7211 */ /* 0x080fe400000f0eff */
[----:B------:R-:W-:Y:S02]  /*3230*/  LEA.HI.X.SX32 R9, R2, R0, 0x1, P1 ;  /* 0x0000000002097211 */ /* 0x000fe400008f0eff */
[----:B-----5:R-:W-:-:S03]  /*3240*/  LEA R12, P0, R4, R26, 0x1 ;  /* 0x0000001a040c7211 */ /* 0x020fc600078008ff */
[----:B0-----:R2:W5:Y:S01]  /*3250*/  LDG.E.U16 R21, [R8.64] ;  /* 0x0000000608157981 */ /* 0x001562000c1e1500 */
[----:B------:R-:W-:Y:S02]  /*3260*/  LEA.HI.X.SX32 R13, R4, R0, 0x1, P0 ;  /* 0x00000000040d7211 */ /* 0x000fe400000f0eff */
[----:B------:R-:W-:-:S04]  /*3270*/  LEA R6, P1, R29, R26, 0x1 ;  /* 0x0000001a1d067211 */ /* 0x000fc800078208ff */
[----:B------:R-:W-:Y:S01]  /*3280*/  LEA.HI.X.SX32 R7, R29, R0, 0x1, P1 ;  /* 0x000000001d077211 */ /* 0x000fe200008f0eff */
[----:B----4-:R0:W-:Y:S04]  /*3290*/  STL [R1+0xc8], R16 ;  /* 0x0000c81001007387 */ /* 0x0101e80000100800 */
[----:B------:R-:W-:Y:S04]  /*32a0*/  STL [R1+0x1ce0], R20 ;  /* 0x001ce01401007387 */ /* 0x000fe80000100800 */
[----:B0-----:R-:W4:Y:S04]  /*32b0*/  LDL.LU R16, [R1+0x48] ;  /* 0x0000480001107983 */ /* 0x001f280000300800 */
[----:B------:R0:W-:Y:S04]  /*32c0*/  STL [R1+0x31c], R19 ;  /* 0x00031c1301007387 */ /* 0x0001e80000100800 */
[----:B------:R1:W-:Y:S01]  /*32d0*/  STL [R1+0x1bc], R5 ;  /* 0x0001bc0501007387 */ /* 0x0003e20000100800 */
[----:B0-----:R-:W-:-:S03]  /*32e0*/  IMAD R19, R28, 0x2, R5 ;  /* 0x000000021c137824 */ /* 0x001fc600078e0205 */
[----:B-1----:R0:W5:Y:S04]  /*32f0*/  LDG.E.U16 R5, [R14.64] ;  /* 0x000000060e057981 */ /* 0x002168000c1e1500 */
[----:B---3--:R1:W-:Y:S01]  /*3300*/  STL [R1+0x318], R22 ;  /* 0x0003181601007387 */ /* 0x0083e20000100800 */
[----:B------:R-:W-:-:S03]  /*3310*/  LEA R2, R28, R19, 0x1 ;  /* 0x000000131c027211 */ /* 0x000fc600078e08ff */
[----:B0-----:R0:W3:Y:S04]  /*3320*/  LDG.E.U16 R14, [R12.64] ;  /* 0x000000060c0e7981 */ /* 0x0010e8000c1e1500 */
[----:B-1----:R-:W3:Y:S04]  /*3330*/  LDL.LU R22, [R1+0x1c] ;  /* 0x00001c0001167983 */ /* 0x002ee80000300800 */
[----:B------:R1:W-:Y:S01]  /*3340*/  STL [R1+0xc4], R27 ;  /* 0x0000c41b01007387 */ /* 0x0003e20000100800 */
[----:B--2---:R-:W-:-:S03]  /*3350*/  LEA R8, P0, R25, R26, 0x1 ;  /* 0x0000001a19087211 */ /* 0x004fc600078008ff */
[----:B-1----:R-:W2:Y:S04]  /*3360*/  LDL.LU R27, [R1+0x18] ;  /* 0x00001800011b7983 */ /* 0x002ea80000300800 */
[----:B------:R1:W-:Y:S01]  /*3370*/  STL [R1+0x1cd4], R19 ;  /* 0x001cd41301007387 */ /* 0x0003e20000100800 */
[----:B------:R-:W-:-:S03]  /*3380*/  LEA.HI.X.SX32 R9, R25, R0, 0x1, P0 ;  /* 0x0000000019097211 */ /* 0x000fc600000f0eff */
[----:B------:R0:W-:Y:S01]  /*3390*/  STL [R1+0x1ce8], R2 ;  /* 0x001ce80201007387 */ /* 0x0001e20000100800 */
[----:B-1----:R-:W-:-:S03]  /*33a0*/  IMAD.MOV.U32 R19, RZ, RZ, c[0x0][0x198] ;  /* 0x00006600ff137624 */ /* 0x002fc600078e00ff */
[----:B------:R-:W-:Y:S01]  /*33b0*/  STL [R1+0x314], R23 ;  /* 0x0003141701007387 */ /* 0x000fe20000100800 */
[----:B------:R-:W-:-:S03]  /*33c0*/  IMAD R3, R19, 0x2, R2 ;  /* 0x0000000213037824 */ /* 0x000fc600078e0202 */
[----:B------:R-:W2:Y:S04]  /*33d0*/  LDL.LU R18, [R1+0x44] ;  /* 0x0000440001127983 */ /* 0x000ea80000300800 */
[----:B------:R-:W2:Y:S04]  /*33e0*/  LDL.LU R25, [R1+0x30] ;  /* 0x0000300001197983 */ /* 0x000ea80000300800 */
[----:B------:R-:W-:Y:S04]  /*33f0*/  STL [R1+0x1cec], R3 ;  /* 0x001cec0301007387 */ /* 0x000fe80000100800 */
[----:B------:R1:W-:Y:S01]  /*3400*/  STL [R1+0x310], R10 ;  /* 0x0003100a01007387 */ /* 0x0003e20000100800 */
[----:B0-----:R-:W-:-:S03]  /*3410*/  LEA R2, R19, R3, 0x1 ;  /* 0x0000000313027211 */ /* 0x001fc600078e08ff */
[----:B------:R4:W2:Y:S01]  /*3420*/  LDG.E.U16 R15, [R8.64] ;  /* 0x00000006080f7981 */ /* 0x0008a2000c1e1500 */
[----:B-1----:R-:W-:-:S03]  /*3430*/  IMAD R10, R28, 0x2, R29 ;  /* 0x000000021c0a7824 */ /* 0x002fc600078e021d */
[----:B------:R3:W2:Y:S01]  /*3440*/  LDG.E.U16 R3, [R6.64] ;  /* 0x0000000606037981 */ /* 0x0006a2000c1e1500 */
[----:B------:R-:W-:-:S03]  /*3450*/  IMAD R10, R28, 0x2, R10 ;  /* 0x000000021c0a7824 */ /* 0x000fc600078e020a */
[----:B------:R-:W-:Y:S01]  /*3460*/  STL [R1+0x1b4], R2 ;  /* 0x0001b40201007387 */ /* 0x000fe20000100800 */
[C---:B------:R-:W-:Y:S02]  /*3470*/  LEA R4, R19.reuse, R2, 0x1 ;  /* 0x0000000213047211 */ /* 0x040fe400078e08ff */
[C---:B------:R-:W-:Y:S01]  /*3480*/  LEA R12, P0, R10.reuse, R26, 0x1 ;  /* 0x0000001a0a0c7211 */ /* 0x040fe200078008ff */
[----:B------:R-:W2:Y:S03]  /*3490*/  LDL.LU R28, [R1+0x14] ;  /* 0x00001400011c7983 */ /* 0x000ea60000300800 */
[----:B------:R-:W-:Y:S01]  /*34a0*/  LEA.HI.X.SX32 R13, R10, R0, 0x1, P0 ;  /* 0x000000000a0d7211 */ /* 0x000fe200000f0eff */
[----:B------:R0:W-:Y:S04]  /*34b0*/  STL [R1+0xc0], R11 ;  /* 0x0000c00b01007387 */ /* 0x0001e80000100800 */
[----:B------:R-:W-:Y:S04]  /*34c0*/  STL [R1+0x1cf0], R4 ;  /* 0x001cf00401007387 */ /* 0x000fe80000100800 */
[----:B------:R-:W2:Y:S04]  /*34d0*/  LDL.LU R20, [R1+0x40] ;  /* 0x0000400001147983 */ /* 0x000ea80000300800 */
[----:B------:R2:W2:Y:S01]  /*34e0*/  LDG.E.U16 R29, [R12.64] ;  /* 0x000000060c1d7981 */ /* 0x0004a2000c1e1500 */
[----:B------:R-:W-:-:S03]  /*34f0*/  IMAD R23, R19, 0x2, R4 ;  /* 0x0000000213177824 */ /* 0x000fc600078e0204 */
[----:B0-----:R-:W2:Y:S01]  /*3500*/  LDL.LU R11, [R1+0x2c] ;  /* 0x00002c00010b7983 */ /* 0x001ea20000300800 */
[----:B----4-:R-:W-:-:S04]  /*3510*/  LEA R8, P0, R16, R26, 0x1 ;  /* 0x0000001a10087211 */ /* 0x010fc800078008ff */
[----:B------:R-:W-:Y:S01]  /*3520*/  LEA.HI.X.SX32 R9, R16, R0, 0x1, P0 ;  /* 0x0000000010097211 */ /* 0x000fe200000f0eff */
[----:B-----5:R0:W-:Y:S02]  /*3530*/  STL [R1+0x30c], R5 ;  /* 0x00030c0501007387 */ /* 0x0201e40000100800 */
[----:B0-----:R-:W-:Y:S01]  /*3540*/  IMAD R5, R19, 0x2, R23 ;  /* 0x0000000213057824 */ /* 0x001fe200078e0217 */
[----:B---3--:R-:W-:-:S04]  /*3550*/  LEA R6, P1, R22, R26, 0x1 ;  /* 0x0000001a16067211 */ /* 0x008fc800078208ff */
[----:B------:R-:W-:Y:S02]  /*3560*/  LEA R2, R19, R5, 0x1 ;  /* 0x0000000513027211 */ /* 0x000fe400078e08ff */
[----:B------:R-:W-:-:S03]  /*3570*/  LEA.HI.X.SX32 R7, R22, R0, 0x1, P1 ;  /* 0x0000000016077211 */ /* 0x000fc600008f0eff */
[----:B------:R-:W-:Y:S01]  /*3580*/  IMAD R22, R19, 0x2, R2 ;  /* 0x0000000213167824 */ /* 0x000fe200078e0202 */
[----:B------:R0:W-:Y:S04]  /*3590*/  STL [R1+0x308], R21 ;  /* 0x0003081501007387 */ /* 0x0001e80000100800 */
[----:B------:R-:W3:Y:S01]  /*35a0*/  LDL.LU R16, [R1+0x10] ;  /* 0x0000100001107983 */ /* 0x000ee20000300800 */
[----:B--2---:R-:W-:-:S03]  /*35b0*/  LEA R12, P0, R27, R26, 0x1 ;  /* 0x0000001a1b0c7211 */ /* 0x004fc600078008ff */
[----:B------:R1:W2:Y:S01]  /*35c0*/  LDG.E.U16 R4, [R6.64] ;  /* 0x0000000606047981 */ /* 0x0002a2000c1e1500 */
[----:B------:R-:W-:Y:S01]  /*35d0*/  LEA.HI.X.SX32 R13, R27, R0, 0x1, P0 ;  /* 0x000000001b0d7211 */ /* 0x000fe200000f0eff */
[C---:B------:R-:W-:Y:S02]  /*35e0*/  IMAD R27, R19.reuse, 0x2, R22 ;  /* 0x00000002131b7824 */ /* 0x040fe400078e0216 */
[----:B0-----:R0:W4:Y:S04]  /*35f0*/  LDG.E.U16 R21, [R8.64] ;  /* 0x0000000608157981 */ /* 0x001128000c1e1500 */
[----:B------:R5:W-:Y:S01]  /*3600*/  STL [R1+0x130], R2 ;  /* 0x0001300201007387 */ /* 0x000be20000100800 */
[----:B-1----:R-:W-:-:S03]  /*3610*/  LEA R6, R19, R27, 0x1 ;  /* 0x0000001b13067211 */ /* 0x002fc600078e08ff */
[----:B------:R-:W2:Y:S01]  /*3620*/  LDL.LU R10, [R1+0x3c] ;  /* 0x00003c00010a7983 */ /* 0x000ea20000300800 */
[----:B0-----:R-:W-:Y:S01]  /*3630*/  LEA R8, P0, R18, R26, 0x1 ;  /* 0x0000001a12087211 */ /* 0x001fe200078008ff */
[----:B-----5:R-:W-:-:S03]  /*3640*/  IMAD R2, R19, 0x2, R6 ;  /* 0x0000000213027824 */ /* 0x020fc600078e0206 */
[----:B------:R-:W-:-:S05]  /*3650*/  LEA.HI.X.SX32 R9, R18, R0, 0x1, P0 ;  /* 0x0000000012097211 */ /* 0x000fca00000f0eff */
[----:B------:R0:W5:Y:S04]  /*3660*/  LDG.E.U16 R7, [R8.64] ;  /* 0x0000000608077981 */ /* 0x000168000c1e1500 */
[----:B------:R-:W-:Y:S04]  /*3670*/  STL [R1+0x300], R15 ;  /* 0x0003000f01007387 */ /* 0x000fe80000100800 */
[----:B------:R1:W-:Y:S04]  /*3680*/  STL [R1+0x304], R14 ;  /* 0x0003040e01007387 */ /* 0x0003e80000100800 */
[----:B------:R0:W-:Y:S01]  /*3690*/  STL [R1+0x2fc], R3 ;  /* 0x0002fc0301007387 */ /* 0x0001e20000100800 */
[----:B-1----:R-:W-:-:S03]  /*36a0*/  LEA R14, P1, R25, R26, 0x1 ;  /* 0x0000001a190e7211 */ /* 0x002fc600078208ff */
[----:B0-----:R0:W5:Y:S01]  /*36b0*/  LDG.E.U16 R3, [R12.64] ;  /* 0x000000060c037981 */ /* 0x001162000c1e1500 */
[----:B------:R-:W-:Y:S02]  /*36c0*/  LEA.HI.X.SX32 R15, R25, R0, 0x1, P1 ;  /* 0x00000000190f7211 */ /* 0x000fe400008f0eff */
[C---:B0-----:R-:W-:Y:S01]  /*36d0*/  LEA R12, P0, R28.reuse, R26, 0x1 ;  /* 0x0000001a1c0c7211 */ /* 0x041fe200078008ff */
[----:B------:R-:W-:Y:S03]  /*36e0*/  STL [R1+0x1a8], R2 ;  /* 0x0001a80201007387 */ /* 0x000fe60000100800 */
[----:B------:R-:W-:Y:S02]  /*36f0*/  LEA.HI.X.SX32 R13, R28, R0, 0x1, P0 ;  /* 0x000000001c0d7211 */ /* 0x000fe400000f0eff */
[C---:B------:R-:W-:Y:S01]  /*3700*/  LEA R8, P0, R20.reuse, R26, 0x1 ;  /* 0x0000001a14087211 */ /* 0x040fe200078008ff */
[----:B------:R0:W-:Y:S03]  /*3710*/  STL [R1+0x2f8], R29 ;  /* 0x0002f81d01007387 */ /* 0x0001e60000100800 */
[----:B------:R-:W-:-:S02]  /*3720*/  LEA.HI.X.SX32 R9, R20, R0, 0x1, P0 ;  /* 0x0000000014097211 */ /* 0x000fc400000f0eff */
[----:B------:R3:W5:Y:S01]  /*3730*/  LDG.E.U16 R20, [R12.64] ;  /* 0x000000060c147981 */ /* 0x000762000c1e1500 */
[----:B------:R-:W-:-:S03]  /*3740*/  IMAD R25, R19, 0x2, R2 ;  /* 0x0000000213197824 */ /* 0x000fc600078e0202 */
[----:B------:R-:W5:Y:S04]  /*3750*/  LDG.E.U16 R9, [R8.64] ;  /* 0x0000000608097981 */ /* 0x000f68000c1e1500 */
[----:B0-----:R0:W5:Y:S01]  /*3760*/  LDG.E.U16 R29, [R14.64] ;  /* 0x000000060e1d7981 */ /* 0x001162000c1e1500 */
[----:B------:R-:W-:Y:S02]  /*3770*/  LEA R28, R19, R25, 0x1 ;  /* 0x00000019131c7211 */ /* 0x000fe400078e08ff */
[----:B0-----:R-:W-:-:S04]  /*3780*/  LEA R14, P1, R11, R26, 0x1 ;  /* 0x0000001a0b0e7211 */ /* 0x001fc800078208ff */
[----:B------:R-:W-:Y:S01]  /*3790*/  LEA.HI.X.SX32 R15, R11, R0, 0x1, P1 ;  /* 0x000000000b0f7211 */ /* 0x000fe200008f0eff */
[----:B----4-:R0:W-:Y:S04]  /*37a0*/  STL [R1+0x2f4], R21 ;  /* 0x0002f41501007387 */ /* 0x0101e80000100800 */
[----:B------:R-:W4:Y:S01]  /*37b0*/  LDL.LU R18, [R1+0x38] ;  /* 0x0000380001127983 */ /* 0x000f220000300800 */
[----:B0-----:R-:W-:Y:S02]  /*37c0*/  IMAD.MOV.U32 R21, RZ, RZ, R24 ;  /* 0x000000ffff157224 */ /* 0x001fe400078e0018 */
[C---:B------:R-:W-:Y:S01]  /*37d0*/  IMAD R24, R19.reuse, 0x2, R28 ;  /* 0x0000000213187824 */ /* 0x040fe200078e021c */
[----:B--2---:R0:W-:Y:S04]  /*37e0*/  STL [R1+0x2f0], R4 ;  /* 0x0002f00401007387 */ /* 0x0041e80000100800 */
[----:B------:R-:W-:Y:S01]  /*37f0*/  LEA R2, R19, R24, 0x1 ;  /* 0x0000001813027211 */ /* 0x000fe200078e08ff */
[----:B0-----:R-:W2:Y:S01]  /*3800*/  LDL.LU R4, [R1+0x28] ;  /* 0x0000280001047983 */ /* 0x001ea20000300800 */
[----:B---3--:R-:W-:-:S04]  /*3810*/  LEA R12, P0, R16, R26, 0x1 ;  /* 0x0000001a100c7211 */ /* 0x008fc800078008ff */
[----:B------:R-:W-:-:S06]  /*3820*/  LEA.HI.X.SX32 R13, R16, R0, 0x1, P0 ;  /* 0x00000000100d7211 */ /* 0x000fcc00000f0eff */
[----:B------:R0:W3:Y:S04]  /*3830*/  LDG.E.U16 R13, [R12.64] ;  /* 0x000000060c0d7981 */ /* 0x0000e8000c1e1500 */
[----:B-----5:R1:W-:Y:S04]  /*3840*/  STL [R1+0x2ec], R3 ;  /* 0x0002ec0301007387 */ /* 0x0203e80000100800 */
[----:B-1----:R-:W5:Y:S04]  /*3850*/  LDL.LU R3, [R1+0xc] ;  /* 0x00000c0001037983 */ /* 0x002f680000300800 */
[----:B------:R-:W-:Y:S04]  /*3860*/  STL [R1+0x138], R2 ;  /* 0x0001380201007387 */ /* 0x000fe80000100800 */
[----:B------:R1:W-:Y:S02]  /*3870*/  STL [R1+0x2e8], R7 ;  /* 0x0002e80701007387 */ /* 0x0003e40000100800 */
[----:B-1----:R-:W-:-:S02]  /*3880*/  IMAD R7, R19, 0x2, R2 ;  /* 0x0000000213077824 */ /* 0x002fc400078e0202 */
[----:B------:R-:W2:Y:S04]  /*3890*/  LDL.LU R2, [R1+0x34] ;  /* 0x0000340001027983 */ /* 0x000ea80000300800 */
[----:B------:R-:W-:Y:S04]  /*38a0*/  STL [R1+0x2e4], R29 ;  /* 0x0002e41d01007387 */ /* 0x000fe80000100800 */
[----:B------:R1:W-:Y:S04]  /*38b0*/  STL [R1+0x2e0], R20 ;  /* 0x0002e01401007387 */ /* 0x0003e80000100800 */
[----:B------:R-:W2:Y:S04]  /*38c0*/  LDL.LU R11, [R1+0x24] ;  /* 0x00002400010b7983 */ /* 0x000ea80000300800 */
[----:B-1----:R1:W2:Y:S02]  /*38d0*/  LDG.E.U16 R20, [R14.64] ;  /* 0x000000060e147981 */ /* 0x0022a4000c1e1500 */
[----:B-1----:R-:W-:-:S04]  /*38e0*/  LEA R14, P0, R10, R26, 0x1 ;  /* 0x0000001a0a0e7211 */ /* 0x002fc800078008ff */
[----:B------:R-:W-:-:S06]  /*38f0*/  LEA.HI.X.SX32 R15, R10, R0, 0x1, P0 ;  /* 0x000000000a0f7211 */ /* 0x000fcc00000f0eff */
[----:B------:R4:W4:Y:S04]  /*3900*/  LDG.E.U16 R15, [R14.64] ;  /* 0x000000060e0f7981 */ /* 0x000928000c1e1500 */
[----:B------:R1:W-:Y:S01]  /*3910*/  STL [R1+0x2dc], R9 ;  /* 0x0002dc0901007387 */ /* 0x0003e20000100800 */
[----:B------:R-:W-:Y:S02]  /*3920*/  IMAD R29, R19, 0x2, R7 ;  /* 0x00000002131d7824 */ /* 0x000fe400078e0207 */
[----:B-1----:R-:W-:-:S04]  /*3930*/  IMAD.MOV.U32 R9, RZ, RZ, c[0x0][0x198] ;  /* 0x00006600ff097624 */ /* 0x002fc800078e00ff */
[----:B------:R-:W-:Y:S01]  /*3940*/  IMAD R10, R9, 0x2, R17 ;  /* 0x00000002090a7824 */ /* 0x000fe200078e0211 */
[----:B------:R-:W-:-:S04]  /*3950*/  LEA R8, R19, R29, 0x1 ;  /* 0x0000001d13087211 */ /* 0x000fc800078e08ff */
[----:B------:R-:W-:Y:S02]  /*3960*/  LEA R10, R9, R10, 0x1 ;  /* 0x0000000a090a7211 */ /* 0x000fe400078e08ff */
[-C--:B------:R-:W-:Y:S02]  /*3970*/  LEA R16, P1, R17, R26.reuse, 0x1 ;  /* 0x0000001a11107211 */ /* 0x080fe400078208ff */
[----:B0-----:R-:W-:Y:S01]  /*3980*/  LEA R12, P0, R10, R26, 0x1 ;  /* 0x0000001a0a0c7211 */ /* 0x001fe200078008ff */
[----:B------:R-:W-:Y:S01]  /*3990*/  IMAD R9, R19, 0x2, R8 ;  /* 0x0000000213097824 */ /* 0x000fe200078e0208 */
[----:B------:R-:W-:-:S06]  /*39a0*/  LEA.HI.X.SX32 R17, R17, R0, 0x1, P1 ;  /* 0x0000000011117211 */ /* 0x000fcc00008f0eff */
[----:B------:R0:W5:Y:S04]  /*39b0*/  LDG.E.U16 R17, [R16.64] ;  /* 0x0000000610117981 */ /* 0x000168000c1e1500 */
[----:B--2---:R1:W-:Y:S04]  /*39c0*/  STL [R1+0x2d8], R20 ;  /* 0x0002d81401007387 */ /* 0x0043e80000100800 */
[----:B-1----:R-:W2:Y:S04]  /*39d0*/  LDL.LU R20, [R1+0x4] ;  /* 0x0000040001147983 */ /* 0x002ea80000300800 */
[----:B---3--:R1:W-:Y:S04]  /*39e0*/  STL [R1+0x2d4], R13 ;  /* 0x0002d40d01007387 */ /* 0x0083e80000100800 */
[----:B------:R-:W-:Y:S01]  /*39f0*/  STL [R1+0x134], R9 ;  /* 0x0001340901007387 */ /* 0x000fe20000100800 */
[----:B-1----:R-:W-:-:S02]  /*3a00*/  LEA.HI.X.SX32 R13, R10, R0, 0x1, P0 ;  /* 0x000000000a0d7211 */ /* 0x002fc400000f0eff */
[C---:B----4-:R-:W-:Y:S01]  /*3a10*/  LEA R14, P0, R18.reuse, R26, 0x1 ;  /* 0x0000001a120e7211 */ /* 0x050fe200078008ff */
[----:B------:R1:W-:Y:S04]  /*3a20*/  STL [R1+0x2d0], R15 ;  /* 0x0002d00f01007387 */ /* 0x0003e80000100800 */
[----:B------:R3:W4:Y:S01]  /*3a30*/  LDG.E.U16 R13, [R12.64] ;  /* 0x000000060c0d7981 */ /* 0x000722000c1e1500 */
[----:B-1----:R-:W-:-:S06]  /*3a40*/  LEA.HI.X.SX32 R15, R18, R0, 0x1, P0 ;  /* 0x00000000120f7211 */ /* 0x002fcc00000f0eff */
[----:B------:R-:W2:Y:S01]  /*3a50*/  LDG.E.U16 R15, [R14.64] ;  /* 0x000000060e0f7981 */ /* 0x000ea2000c1e1500 */
[----:B------:R-:W-:-:S05]  /*3a60*/  IMAD R9, R19, 0x2, R9 ;  /* 0x0000000213097824 */ /* 0x000fca00078e0209 */
[----:B------:R-:W-:Y:S02]  /*3a70*/  LEA R10, R19, R9, 0x1 ;  /* 0x00000009130a7211 */ /* 0x000fe400078e08ff */
[----:B0-----:R-:W-:-:S03]  /*3a80*/  LEA R16, P1, R4, R26, 0x1 ;  /* 0x0000001a04107211 */ /* 0x001fc600078208ff */
[----:B------:R-:W-:Y:S01]  /*3a90*/  IMAD R10, R19, 0x2, R10 ;  /* 0x00000002130a7824 */ /* 0x000fe200078e020a */
[----:B-----5:R0:W-:Y:S01]  /*3aa0*/  STL [R1+0x2cc], R17 ;  /* 0x0002cc1101007387 */ /* 0x0201e20000100800 */
[----:B---3--:R-:W-:Y:S02]  /*3ab0*/  LEA R12, P0, R3, R26, 0x1 ;  /* 0x0000001a030c7211 */ /* 0x008fe400078008ff */
[----:B------:R-:W-:Y:S01]  /*3ac0*/  IMAD R18, R19, 0x2, R10 ;  /* 0x0000000213127824 */ /* 0x000fe200078e020a */
[-C--:B0-----:R-:W-:Y:S02]  /*3ad0*/  LEA.HI.X.SX32 R17, R4, R0.reuse, 0x1, P1 ;  /* 0x0000000004117211 */ /* 0x081fe400008f0eff */
[----:B------:R-:W3:Y:S04]  /*3ae0*/  LDL.LU R4, [R1+0x1cf0] ;  /* 0x001cf00001047983 */ /* 0x000ee80000300800 */
[----:B----4-:R0:W-:Y:S04]  /*3af0*/  STL [R1+0x2c8], R13 ;  /* 0x0002c80d01007387 */ /* 0x0101e80000100800 */
[----:B------:R-:W-:Y:S01]  /*3b00*/  STL [R1+0x148], R18 ;  /* 0x0001481201007387 */ /* 0x000fe20000100800 */
[----:B0-----:R-:W-:-:S03]  /*3b10*/  LEA.HI.X.SX32 R13, R3, R0, 0x1, P0 ;  /* 0x00000000030d7211 */ /* 0x001fc600000f0eff */
[----:B------:R-:W4:Y:S04]  /*3b20*/  LDL.LU R3, [R1+0x1cec] ;  /* 0x001cec0001037983 */ /* 0x000f280000300800 */
[----:B--2---:R0:W-:Y:S04]  /*3b30*/  STL [R1+0x2c4], R15 ;  /* 0x0002c40f01007387 */ /* 0x0041e80000100800 */
[----:B------:R1:W2:Y:S04]  /*3b40*/  LDG.E.U16 R13, [R12.64] ;  /* 0x000000060c0d7981 */ /* 0x0002a8000c1e1500 */
[----:B0-----:R0:W5:Y:S02]  /*3b50*/  LDG.E.U16 R15, [R16.64] ;  /* 0x00000006100f7981 */ /* 0x001164000c1e1500 */
[----:B0-----:R-:W-:-:S04]  /*3b60*/  LEA R16, P0, R2, R26, 0x1 ;  /* 0x0000001a02107211 */ /* 0x001fc800078008ff */
[----:B------:R-:W-:-:S06]  /*3b70*/  LEA.HI.X.SX32 R17, R2, R0, 0x1, P0 ;  /* 0x0000000002117211 */ /* 0x000fcc00000f0eff */
[----:B------:R0:W3:Y:S01]  /*3b80*/  LDG.E.U16 R17, [R16.64] ;  /* 0x0000000610117981 */ /* 0x0000e2000c1e1500 */
[----:B------:R-:W-:-:S05]  /*3b90*/  LEA R18, R19, R18, 0x1 ;  /* 0x0000001213127211 */ /* 0x000fca00078e08ff */
[----:B------:R-:W-:-:S04]  /*3ba0*/  IMAD R14, R19, 0x2, R18 ;  /* 0x00000002130e7824 */ /* 0x000fc800078e0212 */
        /* <DEDUP_REMOVED lines=8> */
[----:B------:R-:W4:Y:S01]  /*3c30*/  LDL.LU R11, [R1+0x1ce4] ;  /* 0x001ce400010b7983 */ /* 0x000f220000300800 */
[----:B-1----:R-:W-:-:S03]  /*3c40*/  LEA R18, R19, R18, 0x1 ;  /* 0x0000001213127211 */ /* 0x002fc600078e08ff */
[----:B--2---:R0:W-:Y:S04]  /*3c50*/  STL [R1+0x2bc], R13 ;  /* 0x0002bc0d01007387 */ /* 0x0041e80000100800 */
[----:B------:R1:W-:Y:S01]  /*3c60*/  STL [R1+0x13c], R18 ;  /* 0x00013c1201007387 */ /* 0x0003e20000100800 */
[----:B0-----:R-:W-:-:S03]  /*3c70*/  LEA.HI.X.SX32 R13, R20, R0, 0x1, P0 ;  /* 0x00000000140d7211 */ /* 0x001fc600000f0eff */
[----:B------:R-:W2:Y:S01]  /*3c80*/  LDL.LU R20, [R1+0x1ce0] ;  /* 0x001ce00001147983 */ /* 0x000ea20000300800 */
[----:B-1----:R-:W-:-:S03]  /*3c90*/  IMAD R18, R19, 0x2, R18 ;  /* 0x0000000213127824 */ /* 0x002fc600078e0212 */
[----:B------:R0:W2:Y:S01]  /*3ca0*/  LDG.E.U16 R13, [R12.64] ;  /* 0x000000060c0d7981 */ /* 0x0000a2000c1e1500 */
[----:B------:R-:W-:-:S03]  /*3cb0*/  IMAD R16, R19, 0x2, R18 ;  /* 0x0000000213107824 */ /* 0x000fc600078e0212 */
[----:B------:R1:W-:Y:S04]  /*3cc0*/  STL [R1+0x10], R18 ;  /* 0x0000101201007387 */ /* 0x0003e80000100800 */
[----:B-1----:R-:W0:Y:S04]  /*3cd0*/  LDL.LU R18, [R1+0x1cdc] ;  /* 0x001cdc0001127983 */ /* 0x002e280000300800 */
[----:B---3--:R1:W-:Y:S04]  /*3ce0*/  STL [R1+0x2b8], R17 ;  /* 0x0002b81101007387 */ /* 0x0083e80000100800 */
[----:B-1----:R1:W3:Y:S04]  /*3cf0*/  LDG.E.U16 R17, [R14.64] ;  /* 0x000000060e117981 */ /* 0x0022e8000c1e1500 */
[----:B------:R4:W-:Y:S01]  /*3d00*/  STL [R1+0x30], R16 ;  /* 0x0000301001007387 */ /* 0x0009e20000100800 */
[----:B-1----:R-:W-:-:S02]  /*3d10*/  LEA R14, P0, R21, R26, 0x1 ;  /* 0x0000001a150e7211 */ /* 0x002fc400078008ff */
[----:B------:R-:W-:Y:S01]  /*3d20*/  MOV R15, R21 ;  /* 0x00000015000f7202 */ /* 0x000fe20000000f00 */
[----:B------:R-:W-:-:S03]  /*3d30*/  IMAD R21, R19, 0x2, R16 ;  /* 0x0000000213157824 */ /* 0x000fc600078e0210 */
[----:B------:R-:W-:Y:S01]  /*3d40*/  LEA.HI.X.SX32 R15, R15, R0, 0x1, P0 ;  /* 0x000000000f0f7211 */ /* 0x000fe200000f0eff */
[----:B------:R-:W-:-:S04]  /*3d50*/  IMAD R19, R19, 0x2, R21 ;  /* 0x0000000213137824 */ /* 0x000fc800078e0215 */
[----:B------:R1:W2:Y:S01]  /*3d60*/  LDG.E.U16 R14, [R14.64] ;  /* 0x000000060e0e7981 */ /* 0x0002a2000c1e1500 */
[CC--:B----4-:R-:W-:Y:S02]  /*3d70*/  LEA R16, P1, R11.reuse, R26.reuse, 0x1 ;  /* 0x0000001a0b107211 */ /* 0x0d0fe400078208ff */
[----:B0-----:R-:W-:Y:S01]  /*3d80*/  LEA R12, P0, R18, R26, 0x1 ;  /* 0x0000001a120c7211 */ /* 0x001fe200078008ff */
[----:B---3--:R0:W-:Y:S04]  /*3d90*/  STL [R1+0x2b4], R17 ;  /* 0x0002b41101007387 */ /* 0x0081e80000100800 */
[----:B------:R3:W-:Y:S01]  /*3da0*/  STL [R1+0x34], R21 ;  /* 0x0000341501007387 */ /* 0x0007e20000100800 */
[----:B0-----:R-:W-:-:S03]  /*3db0*/  LEA.HI.X.SX32 R17, R11, R0, 0x1, P1 ;  /* 0x000000000b117211 */ /* 0x001fc600008f0eff */
[----:B---3--:R-:W3:Y:S04]  /*3dc0*/  LDL.LU R21, [R1+0x1cd8] ;  /* 0x001cd80001157983 */ /* 0x008ee80000300800 */
[----:B------:R-:W-:Y:S04]  /*3dd0*/  STL [R1+0x140], R19 ;  /* 0x0001401301007387 */ /* 0x000fe80000100800 */
[----:B--2---:R0:W-:Y:S02]  /*3de0*/  STL [R1+0x2b0], R13 ;  /* 0x0002b00d01007387 */ /* 0x0041e40000100800 */
[----:B0-----:R-:W-:-:S02]  /*3df0*/  LEA.HI.X.SX32 R13, R18, R0, 0x1, P0 ;  /* 0x00000000120d7211 */ /* 0x001fc400000f0eff */
[----:B------:R3:W2:Y:S01]  /*3e00*/  LDG.E.U16 R18, [R16.64] ;  /* 0x0000000610127981 */ /* 0x0006a2000c1e1500 */
[----:B------:R-:W-:-:S05]  /*3e10*/  MOV R11, c[0x0][0x198] ;  /* 0x00006600000b7a02 */ /* 0x000fca0000000f00 */
[----:B------:R-:W-:-:S04]  /*3e20*/  IMAD R19, R11, 0x2, R19 ;  /* 0x000000020b137824 */ /* 0x000fc800078e0213 */
[C---:B-1----:R-:W-:Y:S01]  /*3e30*/  IMAD R15, R11.reuse, 0x2, R19 ;  /* 0x000000020b0f7824 */ /* 0x042fe200078e0213 */
[----:B------:R0:W-:Y:S04]  /*3e40*/  STL [R1+0x4], R19 ;  /* 0x0000041301007387 */ /* 0x0001e80000100800 */
[----:B------:R-:W-:Y:S01]  /*3e50*/  LEA R11, R11, R15, 0x1 ;  /* 0x0000000f0b0b7211 */ /* 0x000fe200078e08ff */
[----:B0-----:R-:W4:Y:S04]  /*3e60*/  LDL.LU R19, [R1+0x1cd4] ;  /* 0x001cd40001137983 */ /* 0x001f280000300800 */
[----:B------:R-:W-:Y:S04]  /*3e70*/  STL [R1+0x28], R15 ;  /* 0x0000280f01007387 */ /* 0x000fe80000100800 */
[----:B------:R0:W-:Y:S04]  /*3e80*/  STL [R1+0x2ac], R14 ;  /* 0x0002ac0e01007387 */ /* 0x0001e80000100800 */
[----:B------:R-:W-:Y:S01]  /*3e90*/  STL [R1+0x2c], R11 ;  /* 0x00002c0b01007387 */ /* 0x000fe20000100800 */
[----:B0-----:R-:W-:-:S04]  /*3ea0*/  LEA R14, P1, R20, R26, 0x1 ;  /* 0x0000001a140e7211 */ /* 0x001fc800078208ff */
[----:B------:R-:W-:-:S05]  /*3eb0*/  LEA.HI.X.SX32 R15, R20, R0, 0x1, P1 ;  /* 0x00000000140f7211 */ /* 0x000fca00008f0eff */
[----:B------:R-:W5:Y:S01]  /*3ec0*/  LDG.E.U16 R20, [R14.64] ;  /* 0x000000060e147981 */ /* 0x000f62000c1e1500 */
[----:B---3--:R-:W-:-:S04]  /*3ed0*/  LEA R16, P0, R21, R26, 0x1 ;  /* 0x0000001a15107211 */ /* 0x008fc800078008ff */
[----:B------:R-:W-:-:S06]  /*3ee0*/  LEA.HI.X.SX32 R17, R21, R0, 0x1, P0 ;  /* 0x0000000015117211 */ /* 0x000fcc00000f0eff */
[----:B------:R-:W3:Y:S04]  /*3ef0*/  LDG.E.U16 R17, [R16.64] ;  /* 0x0000000610117981 */ /* 0x000ee8000c1e1500 */
[----:B--2---:R0:W-:Y:S04]  /*3f00*/  STL [R1+0x2a8], R18 ;  /* 0x0002a81201007387 */ /* 0x0041e80000100800 */
[----:B0-----:R4:W2:Y:S01]  /*3f10*/  LDG.E.U16 R18, [R12.64] ;  /* 0x000000060c127981 */ /* 0x0018a2000c1e1500 */
[----:B------:R-:W-:-:S04]  /*3f20*/  IMAD.MOV.U32 R21, RZ, RZ, c[0x0][0x198] ;  /* 0x00006600ff157624 */ /* 0x000fc800078e00ff */
[----:B------:R-:W-:Y:S01]  /*3f30*/  IMAD R11, R21, 0x2, R11 ;  /* 0x00000002150b7824 */ /* 0x000fe200078e020b */
[----:B----4-:R-:W-:-:S04]  /*3f40*/  LEA R12, P0, R19, R26, 0x1 ;  /* 0x0000001a130c7211 */ /* 0x010fc800078008ff */
[----:B------:R0:W-:Y:S01]  /*3f50*/  STL [R1+0x144], R11 ;  /* 0x0001440b01007387 */ /* 0x0001e20000100800 */
[----:B------:R-:W-:Y:S01]  /*3f60*/  LEA.HI.X.SX32 R13, R19, R0, 0x1, P0 ;  /* 0x00000000130d7211 */ /* 0x000fe200000f0eff */
[----:B------:R-:W-:Y:S01]  /*3f70*/  IMAD.MOV.U32 R19, RZ, RZ, c[0x0][0x198] ;  /* 0x00006600ff137624 */ /* 0x000fe200078e00ff */
[----:B0-----:R-:W-:Y:S01]  /*3f80*/  LEA R11, R21, R11, 0x1 ;  /* 0x0000000b150b7211 */ /* 0x001fe200078e08ff */
[----:B--2---:R0:W-:Y:S04]  /*3f90*/  STL [R1+0x2a4], R18 ;  /* 0x0002a41201007387 */ /* 0x0041e80000100800 */
[----:B0-----:R-:W-:-:S05]  /*3fa0*/  IMAD R18, R19, 0x2, R11 ;  /* 0x0000000213127824 */ /* 0x001fca00078e020b */
[----:B------:R0:W-:Y:S04]  /*3fb0*/  STL [R1+0x24], R18 ;  /* 0x0000241201007387 */ /* 0x0001e80000100800 */
[----:B---3--:R-:W-:Y:S01]  /*3fc0*/  STL [R1+0x2a0], R17 ;  /* 0x0002a01101007387 */ /* 0x008fe20000100800 */
[----:B0-----:R-:W-:-:S05]  /*3fd0*/  LEA R18, R19, R18, 0x1 ;  /* 0x0000001213127211 */ /* 0x001fca00078e08ff */
[----:B------:R-:W-:Y:S04]  /*3fe0*/  STL [R1+0x3c], R18 ;  /* 0x00003c1201007387 */ /* 0x000fe80000100800 */
[----:B-----5:R0:W-:Y:S04]  /*3ff0*/  STL [R1+0x29c], R20 ;  /* 0x00029c1401007387 */ /* 0x0201e80000100800 */
[----:B0-----:R0:W2:Y:S01]  /*4000*/  LDG.E.U16 R20, [R12.64] ;  /* 0x000000060c147981 */ /* 0x0010a2000c1e1500 */
[-C--:B------:R-:W-:Y:S01]  /*4010*/  LEA R14, P0, R2, R26.reuse, 0x1 ;  /* 0x0000001a020e7211 */ /* 0x080fe200078008ff */
[----:B------:R-:W-:Y:S01]  /*4020*/  IMAD R18, R19, 0x2, R18 ;  /* 0x0000000213127824 */ /* 0x000fe200078e0212 */
[----:B------:R-:W-:-:S02]  /*4030*/  LEA R16, P1, R3, R26, 0x1 ;  /* 0x0000001a03107211 */ /* 0x000fc400078208ff */
[-C--:B------:R-:W-:Y:S01]  /*4040*/  LEA.HI.X.SX32 R15, R2, R0.reuse, 0x1, P0 ;  /* 0x00000000020f7211 */ /* 0x080fe200000f0eff */
[----:B------:R-:W-:Y:S01]  /*4050*/  IMAD R2, R19, 0x2, R18 ;  /* 0x0000000213027824 */ /* 0x000fe200078e0212 */
[----:B------:R-:W-:Y:S02]  /*4060*/  LEA.HI.X.SX32 R17, R3, R0, 0x1, P1 ;  /* 0x0000000003117211 */ /* 0x000fe400008f0eff */
[C---:B0-----:R-:W-:Y:S01]  /*4070*/  LEA R12, P0, R4.reuse, R26, 0x1 ;  /* 0x0000001a040c7211 */ /* 0x041fe200078008ff */
[----:B------:R0:W-:Y:S03]  /*4080*/  STL [R1+0x18c], R18 ;  /* 0x00018c1201007387 */ /* 0x0001e60000100800 */
[----:B------:R-:W-:Y:S01]  /*4090*/  LEA.HI.X.SX32 R13, R4, R0, 0x1, P0 ;  /* 0x00000000040d7211 */ /* 0x000fe200000f0eff */
[----:B------:R1:W3:Y:S04]  /*40a0*/  LDG.E.U16 R16, [R16.64] ;  /* 0x0000000610107981 */ /* 0x0002e8000c1e1500 */
[----:B0-----:R0:W4:Y:S04]  /*40b0*/  LDG.E.U16 R18, [R14.64] ;  /* 0x000000060e127981 */ /* 0x001128000c1e1500 */
[----:B-1----:R1:W5:Y:S01]  /*40c0*/  LDG.E.U16 R17, [R12.64] ;  /* 0x000000060c117981 */ /* 0x002362000c1e1500 */
[----:B------:R-:W-:-:S05]  /*40d0*/  LEA R3, R19, R2, 0x1 ;  /* 0x0000000213037211 */ /* 0x000fca00078e08ff */
[----:B------:R1:W-:Y:S01]  /*40e0*/  STL [R1+0x1c], R3 ;  /* 0x00001c0301007387 */ /* 0x0003e20000100800 */
[-C--:B0-----:R-:W-:Y:S01]  /*40f0*/  LEA R14, P0, R23, R26.reuse, 0x1 ;  /* 0x0000001a170e7211 */ /* 0x081fe200078008ff */
[----:B-1----:R-:W-:Y:S01]  /*4100*/  IMAD R3, R19, 0x2, R3 ;  /* 0x0000000213037824 */ /* 0x002fe200078e0203 */
[----:B------:R-:W-:-:S04]  /*4110*/  LEA R4, P1, R5, R26, 0x1 ;  /* 0x0000001a05047211 */ /* 0x000fc800078208ff */
[----:B------:R0:W-:Y:S01]  /*4120*/  STL [R1+0x38], R3 ;  /* 0x0000380301007387 */ /* 0x0001e20000100800 */
[-C--:B------:R-:W-:Y:S02]  /*4130*/  LEA.HI.X.SX32 R15, R23, R0.reuse, 0x1, P0 ;  /* 0x00000000170f7211 */ /* 0x080fe400000f0eff */
[----:B------:R-:W-:-:S05]  /*4140*/  LEA.HI.X.SX32 R5, R5, R0, 0x1, P1 ;  /* 0x0000000005057211 */ /* 0x000fca00008f0eff */
[----:B------:R1:W3:Y:S01]  /*4150*/  LDG.E.U16 R23, [R4.64] ;  /* 0x0000000604177981 */ /* 0x0002e2000c1e1500 */
[----:B0-----:R-:W-:-:S05]  /*4160*/  IMAD R3, R19, 0x2, R3 ;  /* 0x0000000213037824 */ /* 0x001fca00078e0203 */
[----:B------:R-:W-:Y:S04]  /*4170*/  STL [R1+0x14c], R3 ;  /* 0x00014c0301007387 */ /* 0x000fe80000100800 */
[----:B--2---:R0:W-:Y:S04]  /*4180*/  STL [R1+0x298], R20 ;  /* 0x0002981401007387 */ /* 0x0041e80000100800 */
[----:B0-----:R0:W2:Y:S01]  /*4190*/  LDG.E.U16 R20, [R14.64] ;  /* 0x000000060e147981 */ /* 0x0010a2000c1e1500 */
[C---:B------:R-:W-:Y:S02]  /*41a0*/  LEA R3, R19.reuse, R3, 0x1 ;  /* 0x0000000313037211 */ /* 0x040fe400078e08ff */
[----:B------:R-:W-:Y:S01]  /*41b0*/  LEA R12, P0, R22, R26, 0x1 ;  /* 0x0000001a160c7211 */ /* 0x000fe200078008ff */
[----:B----4-:R4:W-:Y:S04]  /*41c0*/  STL [R1+0x294], R18 ;  /* 0x0002941201007387 */ /* 0x0109e80000100800 */
[----:B-----5:R-:W-:Y:S01]  /*41d0*/  STL [R1+0x28c], R17 ;  /* 0x00028c1101007387 */ /* 0x020fe20000100800 */
[----:B----4-:R-:W-:-:S03]  /*41e0*/  IMAD R18, R19, 0x2, R3 ;  /* 0x0000000213127824 */ /* 0x010fc600078e0203 */
[----:B---3--:R3:W-:Y:S04]  /*41f0*/  STL [R1+0x290], R16 ;  /* 0x0002901001007387 */ /* 0x0087e80000100800 */
[----:B------:R4:W-:Y:S01]  /*4200*/  STL [R1+0x18], R18 ;  /* 0x0000181201007387 */ /* 0x0009e20000100800 */
[----:B------:R-:W-:Y:S02]  /*4210*/  LEA.HI.X.SX32 R13, R22, R0, 0x1, P0 ;  /* 0x00000000160d7211 */ /* 0x000fe400000f0eff */
[----:B---3--:R-:W-:Y:S01]  /*4220*/  LEA R16, P0, R27, R26, 0x1 ;  /* 0x0000001a1b107211 */ /* 0x008fe200078008ff */
[----:B----4-:R-:W-:-:S03]  /*4230*/  IMAD R18, R19, 0x2, R18 ;  /* 0x0000000213127824 */ /* 0x010fc600078e0212 */
[----:B------:R-:W-:Y:S02]  /*4240*/  LEA.HI.X.SX32 R17, R27, R0, 0x1, P0 ;  /* 0x000000001b117211 */ /* 0x000fe400000f0eff */
[C---:B-1----:R-:W-:Y:S01]  /*4250*/  LEA R4, R19.reuse, R18, 0x1 ;  /* 0x0000001213047211 */ /* 0x042fe200078e08ff */
[----:B------:R1:W-:Y:S04]  /*4260*/  STL [R1+0x20], R18 ;  /* 0x0000201201007387 */ /* 0x0003e80000100800 */
[----:B------:R-:W-:Y:S01]  /*4270*/  IMAD R5, R19, 0x2, R4 ;  /* 0x0000000213057824 */ /* 0x000fe200078e0204 */
[----:B-1----:R1:W3:Y:S01]  /*4280*/  LDG.E.U16 R18, [R12.64] ;  /* 0x000000060c127981 */ /* 0x0022e2000c1e1500 */
[-C--:B0-----:R-:W-:Y:S02]  /*4290*/  LEA R14, P1, R6, R26.reuse, 0x1 ;  /* 0x0000001a060e7211 */ /* 0x081fe400078208ff */
[----:B-1----:R-:W-:-:S04]  /*42a0*/  LEA R12, P0, R25, R26, 0x1 ;  /* 0x0000001a190c7211 */ /* 0x002fc800078008ff */
[-C--:B------:R-:W-:Y:S01]  /*42b0*/  LEA.HI.X.SX32 R13, R25, R0.reuse, 0x1, P0 ;  /* 0x00000000190d7211 */ /* 0x080fe200000f0eff */
[C---:B------:R-:W-:Y:S01]  /*42c0*/  IMAD R25, R19.reuse, 0x2, R5 ;  /* 0x0000000213197824 */ /* 0x040fe200078e0205 */
[----:B------:R-:W-:Y:S01]  /*42d0*/  LEA.HI.X.SX32 R15, R6, R0, 0x1, P1 ;  /* 0x00000000060f7211 */ /* 0x000fe200008f0eff */
[----:B------:R-:W-:Y:S03]  /*42e0*/  STL [R1+0x184], R4 ;  /* 0x0001840401007387 */ /* 0x000fe60000100800 */
[----:B------:R-:W-:Y:S01]  /*42f0*/  LEA R27, R19, R25, 0x1 ;  /* 0x00000019131b7211 */ /* 0x000fe200078e08ff */
[----:B------:R0:W4:Y:S02]  /*4300*/  LDG.E.U16 R22, [R14.64] ;  /* 0x000000060e167981 */ /* 0x000124000c1e1500 */
[----:B0-----:R-:W-:-:S04]  /*4310*/  LEA R14, P0, R28, R26, 0x1 ;  /* 0x0000001a1c0e7211 */ /* 0x001fc800078008ff */
[----:B------:R-:W-:Y:S01]  /*4320*/  LEA.HI.X.SX32 R15, R28, R0, 0x1, P0 ;  /* 0x000000001c0f7211 */ /* 0x000fe200000f0eff */
[----:B--2---:R0:W-:Y:S04]  /*4330*/  STL [R1+0x288], R20 ;  /* 0x0002881401007387 */ /* 0x0041e80000100800 */
[----:B------:R1:W-:Y:S04]  /*4340*/  STL [R1+0x1ccc], R25 ;  /* 0x001ccc1901007387 */ /* 0x0003e80000100800 */
[----:B------:R-:W-:Y:S04]  /*4350*/  STL [R1+0x1cd0], R27 ;  /* 0x001cd01b01007387 */ /* 0x000fe80000100800 */
[----:B0-----:R0:W2:Y:S04]  /*4360*/  LDG.E.U16 R20, [R16.64] ;  /* 0x0000000610147981 */ /* 0x0010a8000c1e1500 */
[----:B------:R5:W-:Y:S04]  /*4370*/  STL [R1+0x284], R23 ;  /* 0x0002841701007387 */ /* 0x000be80000100800 */
[----:B-1----:R1:W4:Y:S04]  /*4380*/  LDG.E.U16 R25, [R14.64] ;  /* 0x000000060e197981 */ /* 0x002328000c1e1500 */
[----:B-----5:R5:W4:Y:S01]  /*4390*/  LDG.E.U16 R23, [R12.64] ;  /* 0x000000060c177981 */ /* 0x020b22000c1e1500 */
[----:B0-----:R-:W-:-:S04]  /*43a0*/  LEA R16, P1, R24, R26, 0x1 ;  /* 0x0000001a18107211 */ /* 0x001fc800078208ff */
[----:B------:R-:W-:-:S06]  /*43b0*/  LEA.HI.X.SX32 R17, R24, R0, 0x1, P1 ;  /* 0x0000000018117211 */ /* 0x000fcc00008f0eff */
[----:B------:R0:W4:Y:S01]  /*43c0*/  LDG.E.U16 R17, [R16.64] ;  /* 0x0000000610117981 */ /* 0x000122000c1e1500 */
[----:B------:R-:W-:Y:S01]  /*43d0*/  IMAD.MOV.U32 R28, RZ, RZ, c[0x0][0x198] ;  /* 0x00006600ff1c7624 */ /* 0x000fe200078e00ff */
[----:B------:R-:W-:-:S03]  /*43e0*/  LEA R6, P0, R7, R26, 0x1 ;  /* 0x0000001a07067211 */ /* 0x000fc600078008ff */
[----:B------:R-:W-:Y:S01]  /*43f0*/  IMAD R4, R28, 0x2, R27 ;  /* 0x000000021c047824 */ /* 0x000fe200078e021b */
[----:B------:R-:W-:Y:S02]  /*4400*/  LEA.HI.X.SX32 R7, R7, R0, 0x1, P0 ;  /* 0x0000000007077211 */ /* 0x000fe400000f0eff */
[-C--:B-1----:R-:W-:Y:S02]  /*4410*/  LEA R14, P0, R29, R26.reuse, 0x1 ;  /* 0x0000001a1d0e7211 */ /* 0x082fe400078008ff */
[----:B------:R1:W-:Y:S01]  /*4420*/  STL [R1+0x178], R4 ;  /* 0x0001780401007387 */ /* 0x0003e20000100800 */
[----:B-----5:R-:W-:-:S03]  /*4430*/  LEA R12, P1, R8, R26, 0x1 ;  /* 0x0000001a080c7211 */ /* 0x020fc600078208ff */
[----:B---3--:R3:W-:Y:S01]  /*4440*/  STL [R1+0x280], R18 ;  /* 0x0002801201007387 */ /* 0x0087e20000100800 */
[----:B------:R-:W-:-:S03]  /*4450*/  LEA.HI.X.SX32 R15, R29, R0, 0x1, P0 ;  /* 0x000000001d0f7211 */ /* 0x000fc600000f0eff */
[----:B------:R-:W5:Y:S01]  /*4460*/  LDL.LU R27, [R1+0xc] ;  /* 0x00000c00011b7983 */ /* 0x000f620000300800 */
[----:B-1----:R-:W-:Y:S02]  /*4470*/  LEA R4, R28, R4, 0x1 ;  /* 0x000000041c047211 */ /* 0x002fe400078e08ff */
[----:B------:R-:W-:Y:S02]  /*4480*/  LEA.HI.X.SX32 R13, R8, R0, 0x1, P1 ;  /* 0x00000000080d7211 */ /* 0x000fe400008f0eff */
[----:B------:R-:W-:Y:S01]  /*4490*/  LEA R8, P0, R9, R26, 0x1 ;  /* 0x0000001a09087211 */ /* 0x000fe200078008ff */
[C---:B---3--:R-:W-:Y:S02]  /*44a0*/  IMAD R18, R28.reuse, 0x2, R4 ;  /* 0x000000021c127824 */ /* 0x048fe400078e0204 */
[----:B------:R-:W-:Y:S01]  /*44b0*/  IMAD R21, R21, 0x2, R9 ;  /* 0x0000000215157824 */ /* 0x000fe200078e0209 */
[----:B------:R-:W-:Y:S01]  /*44c0*/  LEA.HI.X.SX32 R9, R9, R0, 0x1, P0 ;  /* 0x0000000009097211 */ /* 0x000fe200000f0eff */
[----:B------:R-:W-:Y:S01]  /*44d0*/  IMAD R24, R28, 0x2, R18 ;  /* 0x000000021c187824 */ /* 0x000fe200078e0212 */
[----:B------:R1:W3:Y:S04]  /*44e0*/  LDG.E.U16 R13, [R12.64] ;  /* 0x000000060c0d7981 */ /* 0x0002e8000c1e1500 */
[----:B------:R-:W3:Y:S01]  /*44f0*/  LDG.E.U16 R8, [R8.64] ;  /* 0x0000000608087981 */ /* 0x000ee2000c1e1500 */
[----:B0-----:R-:W-:-:S03]  /*4500*/  LEA R16, P0, R21, R26, 0x1 ;  /* 0x0000001a15107211 */ /* 0x001fc600078008ff */
[----:B--2---:R0:W-:Y:S04]  /*4510*/  STL [R1+0x27c], R20 ;  /* 0x00027c1401007387 */ /* 0x0041e80000100800 */
[----:B0-----:R-:W2:Y:S04]  /*4520*/  LDL.LU R20, [R1+0x10] ;  /* 0x0000100001147983 */ /* 0x001ea80000300800 */
[----:B------:R-:W2:Y:S04]  /*4530*/  LDL.LU R29, [R1+0x14] ;  /* 0x00001400011d7983 */ /* 0x000ea80000300800 */
[----:B----4-:R-:W-:Y:S04]  /*4540*/  STL [R1+0x278], R22 ;  /* 0x0002781601007387 */ /* 0x010fe80000100800 */
[----:B------:R0:W-:Y:S04]  /*4550*/  STL [R1+0x274], R23 ;  /* 0x0002741701007387 */ /* 0x0001e80000100800 */
[----:B0-----:R0:W4:Y:S01]  /*4560*/  LDG.E.U16 R23, [R6.64] ;  /* 0x0000000606177981 */ /* 0x001122000c1e1500 */
[----:B------:R-:W-:-:S03]  /*4570*/  LEA R22, R28, R24, 0x1 ;  /* 0x000000181c167211 */ /* 0x000fc600078e08ff */
[----:B0-----:R0:W2:Y:S04]  /*4580*/  LDG.E.U16 R7, [R14.64] ;  /* 0x000000060e077981 */ /* 0x0010a8000c1e1500 */
[----:B------:R-:W-:Y:S04]  /*4590*/  STL [R1+0x170], R22 ;  /* 0x0001701601007387 */ /* 0x000fe80000100800 */
[----:B------:R1:W-:Y:S01]  /*45a0*/  STL [R1+0x270], R25 ;  /* 0x0002701901007387 */ /* 0x0003e20000100800 */
[----:B0-----:R-:W-:-:S03]  /*45b0*/  LEA R14, P1, R10, R26, 0x1 ;  /* 0x0000001a0a0e7211 */ /* 0x001fc600078208ff */
[----:B-1----:R-:W5:Y:S04]  /*45c0*/  LDL.LU R25, [R1+0x4] ;  /* 0x0000040001197983 */ /* 0x002f680000300800 */
[----:B------:R0:W-:Y:S01]  /*45d0*/  STL [R1+0x26c], R17 ;  /* 0x00026c1101007387 */ /* 0x0001e20000100800 */
[-C--:B------:R-:W-:Y:S02]  /*45e0*/  LEA.HI.X.SX32 R15, R10, R0.reuse, 0x1, P1 ;  /* 0x000000000a0f7211 */ /* 0x080fe400008f0eff */
[----:B0-----:R-:W-:Y:S01]  /*45f0*/  LEA.HI.X.SX32 R17, R21, R0, 0x1, P0 ;  /* 0x0000000015117211 */ /* 0x001fe200000f0eff */
[----:B------:R-:W-:-:S04]  /*4600*/  IMAD R21, R19, 0x2, R10 ;  /* 0x0000000213157824 */ /* 0x000fc800078e020a */
[----:B------:R0:W5:Y:S01]  /*4610*/  LDG.E.U16 R10, [R16.64] ;  /* 0x00000006100a7981 */ /* 0x000162000c1e1500 */
[----:B------:R-:W-:-:S05]  /*4620*/  IMAD R6, R28, 0x2, R22 ;  /* 0x000000021c067824 */ /* 0x000fca00078e0216 */
[----:B------:R-:W-:Y:S02]  /*4630*/  LEA R22, R28, R6, 0x1 ;  /* 0x000000061c167211 */ /* 0x000fe400078e08ff */
[----:B------:R-:W-:-:S04]  /*4640*/  LEA R21, R19, R21, 0x1 ;  /* 0x0000001513157211 */ /* 0x000fc800078e08ff */
[----:B------:R-:W-:Y:S01]  /*4650*/  LEA R12, P0, R21, R26, 0x1 ;  /* 0x0000001a150c7211 */ /* 0x000fe200078008ff */
[----:B----4-:R1:W-:Y:S02]  /*4660*/  STL [R1+0x268], R23 ;  /* 0x0002681701007387 */ /* 0x0103e40000100800 */
[C---:B-1----:R-:W-:Y:S02]  /*4670*/  IMAD R23, R28.reuse, 0x2, R22 ;  /* 0x000000021c177824 */ /* 0x042fe400078e0216 */
[----:B--2---:R1:W-:Y:S04]  /*4680*/  STL [R1+0x264], R7 ;  /* 0x0002640701007387 */ /* 0x0043e80000100800 */
[----:B---3--:R2:W-:Y:S01]  /*4690*/  STL [R1+0x260], R13 ;  /* 0x0002600d01007387 */ /* 0x0085e20000100800 */
[----:B-1----:R-:W-:-:S05]  /*46a0*/  IMAD R7, R28, 0x2, R23 ;  /* 0x000000021c077824 */ /* 0x002fca00078e0217 */
[----:B------:R-:W-:Y:S04]  /*46b0*/  STL [R1+0x16c], R7 ;  /* 0x00016c0701007387 */ /* 0x000fe80000100800 */
[----:B------:R1:W-:Y:S01]  /*46c0*/  STL [R1+0x25c], R8 ;  /* 0x00025c0801007387 */ /* 0x0003e20000100800 */
[----:B--2---:R-:W-:-:S03]  /*46d0*/  LEA.HI.X.SX32 R13, R21, R0, 0x1, P0 ;  /* 0x00000000150d7211 */ /* 0x004fc600000f0eff */
[----:B-1----:R1:W2:Y:S01]  /*46e0*/  LDG.E.U16 R8, [R14.64] ;  /* 0x000000060e087981 */ /* 0x0022a2000c1e1500 */
[----:B0-----:R-:W-:-:S03]  /*46f0*/  LEA R16, P0, R29, R26, 0x1 ;  /* 0x0000001a1d107211 */ /* 0x001fc600078008ff */
[----:B-----5:R0:W-:Y:S01]  /*4700*/  STL [R1+0x258], R10 ;  /* 0x0002580a01007387 */ /* 0x0201e20000100800 */
[----:B------:R-:W-:Y:S02]  /*4710*/  LEA.HI.X.SX32 R17, R29, R0, 0x1, P0 ;  /* 0x000000001d117211 */ /* 0x000fe400000f0eff */
[C---:B-1----:R-:W-:Y:S01]  /*4720*/  LEA R14, P1, R27.reuse, R26, 0x1 ;  /* 0x0000001a1b0e7211 */ /* 0x042fe200078208ff */
[----:B0-----:R0:W3:Y:S03]  /*4730*/  LDG.E.U16 R10, [R12.64] ;  /* 0x000000060c0a7981 */ /* 0x0010e6000c1e1500 */
[----:B------:R-:W-:Y:S02]  /*4740*/  LEA.HI.X.SX32 R15, R27, R0, 0x1, P1 ;  /* 0x000000001b0f7211 */ /* 0x000fe400008f0eff */
[----:B------:R-:W4:Y:S04]  /*4750*/  LDG.E.U16 R27, [R16.64] ;  /* 0x00000006101b7981 */ /* 0x000f28000c1e1500 */
[----:B------:R1:W5:Y:S01]  /*4760*/  LDG.E.U16 R29, [R14.64] ;  /* 0x000000060e1d7981 */ /* 0x000362000c1e1500 */
[----:B------:R-:W-:-:S05]  /*4770*/  IMAD R9, R28, 0x2, R7 ;  /* 0x000000021c097824 */ /* 0x000fca00078e0207 */
[----:B------:R-:W-:-:S05]  /*4780*/  LEA R19, R28, R9, 0x1 ;  /* 0x000000091c137211 */ /* 0x000fca00078e08ff */
[----:B------:R-:W-:-:S04]  /*4790*/  IMAD R21, R28, 0x2, R19 ;  /* 0x000000021c157824 */ /* 0x000fc800078e0213 */
[----:B------:R-:W-:Y:S01]  /*47a0*/  IMAD R7, R28, 0x2, R21 ;  /* 0x000000021c077824 */ /* 0x000fe200078e0215 */
[----:B0-----:R-:W-:-:S04]  /*47b0*/  LEA R12, P0, R20, R26, 0x1 ;  /* 0x0000001a140c7211 */ /* 0x001fc800078008ff */
[----:B------:R-:W-:Y:S01]  /*47c0*/  STL [R1+0x160], R7 ;  /* 0x0001600701007387 */ /* 0x000fe20000100800 */
[----:B------:R-:W-:Y:S02]  /*47d0*/  LEA.HI.X.SX32 R13, R20, R0, 0x1, P0 ;  /* 0x00000000140d7211 */ /* 0x000fe400000f0eff */
[----:B-1----:R-:W-:-:S04]  /*47e0*/  LEA R14, P0, R25, R26, 0x1 ;  /* 0x0000001a190e7211 */ /* 0x002fc800078008ff */
[----:B------:R0:W5:Y:S01]  /*47f0*/  LDG.E.U16 R13, [R12.64] ;  /* 0x000000060c0d7981 */ /* 0x000162000c1e1500 */
[----:B------:R-:W-:-:S03]  /*4800*/  LEA.HI.X.SX32 R15, R25, R0, 0x1, P0 ;  /* 0x00000000190f7211 */ /* 0x000fc600000f0eff */
[----:B--2---:R1:W-:Y:S02]  /*4810*/  STL [R1+0x254], R8 ;  /* 0x0002540801007387 */ /* 0x0043e40000100800 */
[----:B-1----:R-:W-:-:S05]  /*4820*/  LEA R8, R28, R7, 0x1 ;  /* 0x000000071c087211 */ /* 0x002fca00078e08ff */
[----:B------:R-:W-:-:S04]  /*4830*/  IMAD R20, R28, 0x2, R8 ;  /* 0x000000021c147824 */ /* 0x000fc800078e0208 */
[C---:B------:R-:W-:Y:S01]  /*4840*/  IMAD R7, R28.reuse, 0x2, R20 ;  /* 0x000000021c077824 */ /* 0x040fe200078e0214 */
[----:B---3--:R1:W-:Y:S04]  /*4850*/  STL [R1+0x250], R10 ;  /* 0x0002500a01007387 */ /* 0x0083e80000100800 */
[----:B------:R-:W-:Y:S02]  /*4860*/  LEA R25, R28, R7, 0x1 ;  /* 0x000000071c197211 */ /* 0x000fe400078e08ff */
[----:B-1----:R-:W-:-:S03]  /*4870*/  LEA R10, P1, R11, R26, 0x1 ;  /* 0x0000001a0b0a7211 */ /* 0x002fc600078208ff */
[----:B------:R-:W-:Y:S01]  /*4880*/  STL [R1+0x15c], R25 ;  /* 0x00015c1901007387 */ /* 0x000fe20000100800 */
[----:B------:R-:W-:-:S03]  /*4890*/  LEA.HI.X.SX32 R11, R11, R0, 0x1, P1 ;  /* 0x000000000b0b7211 */ /* 0x000fc600008f0eff */
[----:B----4-:R1:W-:Y:S04]  /*48a0*/  STL [R1+0x24c], R27 ;  /* 0x00024c1b01007387 */ /* 0x0103e80000100800 */
[----:B-----5:R2:W-:Y:S04]  /*48b0*/  STL [R1+0x248], R29 ;  /* 0x0002481d01007387 */ /* 0x0205e80000100800 */
[----:B-1----:R-:W3:Y:S04]  /*48c0*/  LDG.E.U16 R27, [R14.64] ;  /* 0x000000060e1b7981 */ /* 0x002ee8000c1e1500 */
[----:B--2---:R1:W2:Y:S01]  /*48d0*/  LDG.E.U16 R29, [R10.64] ;  /* 0x000000060a1d7981 */ /* 0x0042a2000c1e1500 */
[----:B------:R-:W-:Y:S01]  /*48e0*/  LEA R16, P0, R2, R26, 0x1 ;  /* 0x0000001a02107211 */ /* 0x000fe200078008ff */
[----:B0-----:R-:W-:-:S03]  /*48f0*/  IMAD R12, R28, 0x2, R25 ;  /* 0x000000021c0c7824 */ /* 0x001fc600078e0219 */
[----:B------:R-:W-:Y:S01]  /*4900*/  LEA.HI.X.SX32 R17, R2, R0, 0x1, P0 ;  /* 0x0000000002117211 */ /* 0x000fe200000f0eff */
[----:B------:R-:W-:Y:S01]  /*4910*/  IMAD R2, R28, 0x2, R12 ;  /* 0x000000021c027824 */ /* 0x000fe200078e020c */
[----:B------:R0:W-:Y:S01]  /*4920*/  STL [R1+0x244], R13 ;  /* 0x0002440d01007387 */ /* 0x0001e20000100800 */
[----:B-1----:R-:W-:-:S03]  /*4930*/  LEA R10, P0, R3, R26, 0x1 ;  /* 0x0000001a030a7211 */ /* 0x002fc600078008ff */
[----:B0-----:R-:W-:Y:S02]  /*4940*/  LEA R13, R28, R2, 0x1 ;  /* 0x000000021c0d7211 */ /* 0x001fe400078e08ff */
[----:B------:R-:W-:-:S03]  /*4950*/  LEA.HI.X.SX32 R11, R3, R0, 0x1, P0 ;  /* 0x00000000030b7211 */ /* 0x000fc600000f0eff */
[C---:B------:R-:W-:Y:S01]  /*4960*/  IMAD R25, R28.reuse, 0x2, R13 ;  /* 0x000000021c197824 */ /* 0x040fe200078e020d */
[----:B---3--:R0:W-:Y:S04]  /*4970*/  STL [R1+0x240], R27 ;  /* 0x0002401b01007387 */ /* 0x0081e80000100800 */
[----:B------:R-:W-:Y:S04]  /*4980*/  STL [R1+0x158], R25 ;  /* 0x0001581901007387 */ /* 0x000fe80000100800 */
[----:B--2---:R1:W-:Y:S04]  /*4990*/  STL [R1+0x23c], R29 ;  /* 0x00023c1d01007387 */ /* 0x0043e80000100800 */
[----:B0-----:R0:W2:Y:S04]  /*49a0*/  LDG.E.U16 R27, [R16.64] ;  /* 0x00000006101b7981 */ /* 0x0010a8000c1e1500 */
[----:B-1----:R1:W3:Y:S01]  /*49b0*/  LDG.E.U16 R29, [R10.64] ;  /* 0x000000060a1d7981 */ /* 0x0022e2000c1e1500 */
[-C--:B------:R-:W-:Y:S01]  /*49c0*/  LEA R14, P1, R5, R26.reuse, 0x1 ;  /* 0x0000001a050e7211 */ /* 0x080fe200078208ff */
[----:B------:R-:W-:Y:S01]  /*49d0*/  IMAD R3, R28, 0x2, R25 ;  /* 0x000000021c037824 */ /* 0x000fe200078e0219 */
[----:B0-----:R-:W-:-:S02]  /*49e0*/  LEA R16, P0, R4, R26, 0x1 ;  /* 0x0000001a04107211 */ /* 0x001fc400078008ff */
[-C--:B------:R-:W-:Y:S02]  /*49f0*/  LEA.HI.X.SX32 R15, R5, R0.reuse, 0x1, P1 ;  /* 0x00000000050f7211 */ /* 0x080fe400008f0eff */
[----:B------:R-:W-:Y:S02]  /*4a00*/  LEA.HI.X.SX32 R17, R4, R0, 0x1, P0 ;  /* 0x0000000004117211 */ /* 0x000fe400000f0eff */
[----:B-1----:R-:W-:Y:S01]  /*4a10*/  LEA R10, P0, R6, R26, 0x1 ;  /* 0x0000001a060a7211 */ /* 0x002fe200078008ff */
[----:B------:R0:W4:Y:S01]  /*4a20*/  LDG.E.U16 R25, [R14.64] ;  /* 0x000000060e197981 */ /* 0x000122000c1e1500 */
[----:B------:R-:W-:Y:S02]  /*4a30*/  LEA R4, R28, R3, 0x1 ;  /* 0x000000031c047211 */ /* 0x000fe400078e08ff */
[----:B------:R-:W-:Y:S02]  /*4a40*/  LEA.HI.X.SX32 R11, R6, R0, 0x1, P0 ;  /* 0x00000000060b7211 */ /* 0x000fe400000f0eff */
[----:B------:R1:W5:Y:S01]  /*4a50*/  LDG.E.U16 R6, [R16.64] ;  /* 0x0000000610067981 */ /* 0x000362000c1e1500 */
[----:B------:R-:W-:Y:S01]  /*4a60*/  IMAD R5, R28, 0x2, R4 ;  /* 0x000000021c057824 */ /* 0x000fe200078e0204 */
[----:B0-----:R-:W-:-:S02]  /*4a70*/  LEA R14, P1, R9, R26, 0x1 ;  /* 0x0000001a090e7211 */ /* 0x001fc400078208ff */
[C---:B-1----:R-:W-:Y:S02]  /*4a80*/  LEA R16, P0, R8.reuse, R26, 0x1 ;  /* 0x0000001a08107211 */ /* 0x042fe400078008ff */
[-C--:B------:R-:W-:Y:S02]  /*4a90*/  LEA.HI.X.SX32 R15, R9, R0.reuse, 0x1, P1 ;  /* 0x00000000090f7211 */ /* 0x080fe400008f0eff */
[----:B------:R-:W-:-:S06]  /*4aa0*/  LEA.HI.X.SX32 R17, R8, R0, 0x1, P0 ;  /* 0x0000000008117211 */ /* 0x000fcc00000f0eff */
[----:B------:R0:W4:Y:S04]  /*4ab0*/  LDG.E.U16 R17, [R16.64] ;  /* 0x0000000610117981 */ /* 0x000128000c1e1500 */
[----:B--2---:R1:W-:Y:S04]  /*4ac0*/  STL [R1+0x238], R27 ;  /* 0x0002381b01007387 */ /* 0x0043e80000100800 */
[----:B-1----:R-:W2:Y:S04]  /*4ad0*/  LDL.LU R27, [R1+0x34] ;  /* 0x00003400011b7983 */ /* 0x002ea80000300800 */
[----:B---3--:R1:W-:Y:S02]  /*4ae0*/  STL [R1+0x234], R29 ;  /* 0x0002341d01007387 */ /* 0x0083e40000100800 */
[----:B-1----:R-:W-:-:S05]  /*4af0*/  IMAD R29, R28, 0x2, R5 ;  /* 0x000000021c1d7824 */ /* 0x002fca00078e0205 */
[----:B------:R-:W-:Y:S02]  /*4b00*/  LEA R9, R28, R29, 0x1 ;  /* 0x0000001d1c097211 */ /* 0x000fe400078e08ff */
[----:B------:R1:W3:Y:S04]  /*4b10*/  LDG.E.U16 R28, [R10.64] ;  /* 0x000000060a1c7981 */ /* 0x0002e8000c1e1500 */
[----:B-1----:R1:W2:Y:S02]  /*4b20*/  LDG.E.U16 R10, [R14.64] ;  /* 0x000000060e0a7981 */ /* 0x0022a4000c1e1500 */
[----:B-1----:R-:W-:-:S04]  /*4b30*/  LEA R14, P0, R12, R26, 0x1 ;  /* 0x0000001a0c0e7211 */ /* 0x002fc800078008ff */
[----:B------:R-:W-:-:S06]  /*4b40*/  LEA.HI.X.SX32 R15, R12, R0, 0x1, P0 ;  /* 0x000000000c0f7211 */ /* 0x000fcc00000f0eff */
[----:B------:R-:W2:Y:S01]  /*4b50*/  LDG.E.U16 R15, [R14.64] ;  /* 0x000000060e0f7981 */ /* 0x000ea2000c1e1500 */
[----:B------:R-:W-:-:S03]  /*4b60*/  IMAD.MOV.U32 R11, RZ, RZ, c[0x0][0x198] ;  /* 0x00006600ff0b7624 */ /* 0x000fc600078e00ff */
[----:B----4-:R1:W-:Y:S04]  /*4b70*/  STL [R1+0x230], R25 ;  /* 0x0002301901007387 */ /* 0x0103e80000100800 */
[----:B-1----:R-:W4:Y:S04]  /*4b80*/  LDL.LU R25, [R1+0x28] ;  /* 0x0000280001197983 */ /* 0x002f280000300800 */
[----:B------:R1:W-:Y:S04]  /*4b90*/  STL [R1+0x154], R29 ;  /* 0x0001541d01007387 */ /* 0x0003e80000100800 */
[----:B-----5:R5:W-:Y:S04]  /*4ba0*/  STL [R1+0x22c], R6 ;  /* 0x00022c0601007387 */ /* 0x020be80000100800 */
[----:B-1----:R-:W4:Y:S01]  /*4bb0*/  LDL.LU R29, [R1+0x1c] ;  /* 0x00001c00011d7983 */ /* 0x002f220000300800 */
[----:B-----5:R-:W-:-:S05]  /*4bc0*/  IMAD R6, R11, 0x2, R9 ;  /* 0x000000020b067824 */ /* 0x020fca00078e0209 */
[----:B------:R-:W-:-:S05]  /*4bd0*/  LEA R8, R11, R6, 0x1 ;  /* 0x000000060b087211 */ /* 0x000fca00078e08ff */
[----:B------:R-:W-:Y:S01]  /*4be0*/  IMAD R11, R11, 0x2, R8 ;  /* 0x000000020b0b7824 */ /* 0x000fe200078e0208 */
[-C--:B0-----:R-:W-:Y:S01]  /*4bf0*/  LEA R16, P0, R9, R26.reuse, 0x1 ;  /* 0x0000001a09107211 */ /* 0x081fe200078008ff */
[----:B---3--:R0:W-:Y:S04]  /*4c00*/  STL [R1+0x228], R28 ;  /* 0x0002281c01007387 */ /* 0x0081e80000100800 */
[----:B0-----:R-:W3:Y:S04]  /*4c10*/  LDL.LU R28, [R1+0x18] ;  /* 0x00001800011c7983 */ /* 0x001ee80000300800 */
[----:B--2---:R0:W-:Y:S04]  /*4c20*/  STL [R1+0x224], R10 ;  /* 0x0002240a01007387 */ /* 0x0041e80000100800 */
[----:B------:R-:W2:Y:S04]  /*4c30*/  LDL.LU R12, [R1+0x24] ;  /* 0x00002400010c7983 */ /* 0x000ea80000300800 */
[----:B------:R1:W-:Y:S01]  /*4c40*/  STL [R1+0x150], R11 ;  /* 0x0001500b01007387 */ /* 0x0003e20000100800 */
[----:B0-----:R-:W-:-:S03]  /*4c50*/  LEA R10, P1, R3, R26, 0x1 ;  /* 0x0000001a030a7211 */ /* 0x001fc600078208ff */
[----:B------:R0:W-:Y:S01]  /*4c60*/  STL [R1+0x220], R17 ;  /* 0x0002201101007387 */ /* 0x0001e20000100800 */
[----:B-1----:R-:W-:Y:S02]  /*4c70*/  LEA.HI.X.SX32 R11, R3, R0, 0x1, P1 ;  /* 0x00000000030b7211 */ /* 0x002fe400008f0eff */
[----:B0-----:R-:W-:Y:S01]  /*4c80*/  MOV R17, c[0x0][0x198] ;  /* 0x0000660000117a02 */ /* 0x001fe20000000f00 */
[----:B------:R-:W-:-:S03]  /*4c90*/  IMAD.MOV.U32 R3, RZ, RZ, c[0x0][0x198] ;  /* 0x00006600ff037624 */ /* 0x000fc600078e00ff */
[----:B------:R-:W5:Y:S01]  /*4ca0*/  LDG.E.U16 R11, [R10.64] ;  /* 0x000000060a0b7981 */ /* 0x000f62000c1e1500 */
[----:B------:R-:W-:-:S04]  /*4cb0*/  IMAD R17, R17, 0x2, R8 ;  /* 0x0000000211117824 */ /* 0x000fc800078e0208 */
[----:B------:R-:W-:Y:S01]  /*4cc0*/  IMAD R3, R3, 0x2, R17 ;  /* 0x0000000203037824 */ /* 0x000fe200078e0211 */
[----:B------:R-:W-:Y:S02]  /*4cd0*/  LEA.HI.X.SX32 R17, R9, R0, 0x1, P0 ;  /* 0x0000000009117211 */ /* 0x000fe400000f0eff */
[----:B------:R-:W2:Y:S04]  /*4ce0*/  LDL.LU R9, [R1+0x2c] ;  /* 0x00002c0001097983 */ /* 0x000ea80000300800 */
[----:B------:R0:W-:Y:S04]  /*4cf0*/  STL [R1+0x21c], R15 ;  /* 0x00021c0f01007387 */ /* 0x0001e80000100800 */
[----:B------:R-:W2:Y:S04]  /*4d00*/  LDG.E.U16 R17, [R16.64] ;  /* 0x0000000610117981 */ /* 0x000ea8000c1e1500 */
[----:B0-----:R-:W3:Y:S01]  /*4d10*/  LDL.LU R15, [R1+0x30] ;  /* 0x00003000010f7983 */ /* 0x001ee20000300800 */
[----:B------:R-:W-:-:S03]  /*4d20*/  LEA R14, P1, R3, R26, 0x1 ;  /* 0x0000001a030e7211 */ /* 0x000fc600078208ff */
[----:B-----5:R0:W-:Y:S04]  /*4d30*/  STL [R1+0x218], R11 ;  /* 0x0002180b01007387 */ /* 0x0201e80000100800 */
[----:B--2---:R1:W-:Y:S01]  /*4d40*/  STL [R1+0x214], R17 ;  /* 0x0002141101007387 */ /* 0x0043e20000100800 */
[----:B---3--:R-:W-:Y:S02]  /*4d50*/  LEA R10, P0, R15, R26, 0x1 ;  /* 0x0000001a0f0a7211 */ /* 0x008fe400078008ff */
[----:B0-----:R-:W-:Y:S02]  /*4d60*/  MOV R11, R15 ;  /* 0x0000000f000b7202 */ /* 0x001fe40000000f00 */
[-C--:B------:R-:W-:Y:S02]  /*4d70*/  LEA.HI.X.SX32 R15, R3, R0.reuse, 0x1, P1 ;  /* 0x00000000030f7211 */ /* 0x080fe400008f0eff */
[----:B------:R-:W-:-:S03]  /*4d80*/  LEA.HI.X.SX32 R11, R11, R0, 0x1, P0 ;  /* 0x000000000b0b7211 */ /* 0x000fc600000f0eff */
[----:B-1----:R4:W2:Y:S04]  /*4d90*/  LDG.E.U16 R17, [R14.64] ;  /* 0x000000060e117981 */ /* 0x0028a8000c1e1500 */
[----:B------:R-:W3:Y:S01]  /*4da0*/  LDG.E.U16 R11, [R10.64] ;  /* 0x000000060a0b7981 */ /* 0x000ee2000c1e1500 */
[-C--:B------:R-:W-:Y:S02]  /*4db0*/  LEA R16, P0, R27, R26.reuse, 0x1 ;  /* 0x0000001a1b107211 */ /* 0x080fe400078008ff */
[----:B----4-:R-:W-:-:S04]  /*4dc0*/  LEA R14, P1, R25, R26, 0x1 ;  /* 0x0000001a190e7211 */ /* 0x010fc800078208ff */
[-C--:B------:R-:W-:Y:S01]  /*4dd0*/  LEA.HI.X.SX32 R15, R25, R0.reuse, 0x1, P1 ;  /* 0x00000000190f7211 */ /* 0x080fe200008f0eff */
[----:B--2---:R0:W-:Y:S02]  /*4de0*/  STL [R1+0x210], R17 ;  /* 0x0002101101007387 */ /* 0x0041e40000100800 */
[----:B0-----:R-:W-:Y:S02]  /*4df0*/  LEA.HI.X.SX32 R17, R27, R0, 0x1, P0 ;  /* 0x000000001b117211 */ /* 0x001fe400000f0eff */
[----:B------:R-:W2:Y:S04]  /*4e00*/  LDL.LU R27, [R1+0x1cd0] ;  /* 0x001cd000011b7983 */ /* 0x000ea80000300800 */
[----:B------:R-:W4:Y:S04]  /*4e10*/  LDL.LU R25, [R1+0x1ccc] ;  /* 0x001ccc0001197983 */ /* 0x000f280000300800 */
[----:B---3--:R0:W-:Y:S04]  /*4e20*/  STL [R1+0x20c], R11 ;  /* 0x00020c0b01007387 */ /* 0x0081e80000100800 */
[----:B0-----:R-:W3:Y:S01]  /*4e30*/  LDG.E.U16 R11, [R16.64] ;  /* 0x00000006100b7981 */ /* 0x001ee2000c1e1500 */
[----:B------:R-:W-:-:S03]  /*4e40*/  LEA R10, P0, R9, R26, 0x1 ;  /* 0x0000001a090a7211 */ /* 0x000fc600078008ff */
[----:B---3--:R0:W-:Y:S02]  /*4e50*/  STL [R1+0x208], R11 ;  /* 0x0002080b01007387 */ /* 0x0081e40000100800 */
[----:B0-----:R-:W-:Y:S02]  /*4e60*/  LEA.HI.X.SX32 R11, R9, R0, 0x1, P0 ;  /* 0x00000000090b7211 */ /* 0x001fe400000f0eff */
[----:B------:R-:W3:Y:S01]  /*4e70*/  LDG.E.U16 R9, [R14.64] ;  /* 0x000000060e097981 */ /* 0x000ee2000c1e1500 */
[----:B------:R-:W-:-:S04]  /*4e80*/  LEA R16, P1, R12, R26, 0x1 ;  /* 0x0000001a0c107211 */ /* 0x000fc800078208ff */
[----:B------:R-:W-:Y:S01]  /*4e90*/  LEA.HI.X.SX32 R17, R12, R0, 0x1, P1 ;  /* 0x000000000c117211 */ /* 0x000fe200008f0eff */
[----:B---3--:R0:W-:Y:S01]  /*4ea0*/  STL [R1+0x204], R9 ;  /* 0x0002040901007387 */ /* 0x0081e20000100800 */
[----:B------:R-:W-:-:S03]  /*4eb0*/  LEA R14, P0, R29, R26, 0x1 ;  /* 0x0000001a1d0e7211 */ /* 0x000fc600078008ff */
[----:B------:R-:W3:Y:S04]  /*4ec0*/  LDL.LU R12, [R1+0x3c] ;  /* 0x00003c00010c7983 */ /* 0x000ee80000300800 */
[----:B0-----:R-:W5:Y:S01]  /*4ed0*/  LDG.E.U16 R9, [R10.64] ;  /* 0x000000060a097981 */ /* 0x001f62000c1e1500 */
[----:B------:R-:W-:-:S03]  /*4ee0*/  LEA.HI.X.SX32 R15, R29, R0, 0x1, P0 ;  /* 0x000000001d0f7211 */ /* 0x000fc600000f0eff */
[----:B------:R-:W2:Y:S04]  /*4ef0*/  LDG.E.U16 R29, [R16.64] ;  /* 0x00000006101d7981 */ /* 0x000ea8000c1e1500 */
[----:B-----5:R0:W-:Y:S04]  /*4f00*/  STL [R1+0x200], R9 ;  /* 0x0002000901007387 */ /* 0x0201e80000100800 */
[----:B0-----:R0:W5:Y:S01]  /*4f10*/  LDG.E.U16 R9, [R14.64] ;  /* 0x000000060e097981 */ /* 0x001162000c1e1500 */
[----:B------:R-:W-:-:S03]  /*4f20*/  LEA R10, P1, R28, R26, 0x1 ;  /* 0x0000001a1c0a7211 */ /* 0x000fc600078208ff */
[----:B--2---:R1:W-:Y:S01]  /*4f30*/  STL [R1+0x1fc], R29 ;  /* 0x0001fc1d01007387 */ /* 0x0043e20000100800 */
[----:B------:R-:W-:-:S03]  /*4f40*/  LEA.HI.X.SX32 R11, R28, R0, 0x1, P1 ;  /* 0x000000001c0b7211 */ /* 0x000fc600008f0eff */
[----:B-1----:R-:W2:Y:S04]  /*4f50*/  LDL.LU R29, [R1+0x38] ;  /* 0x00003800011d7983 */ /* 0x002ea80000300800 */
[----:B------:R-:W2:Y:S01]  /*4f60*/  LDL.LU R28, [R1+0x20] ;  /* 0x00002000011c7983 */ /* 0x000ea20000300800 */
[CC--:B----4-:R-:W-:Y:S02]  /*4f70*/  LEA R16, P0, R25.reuse, R26.reuse, 0x1 ;  /* 0x0000001a19107211 */ /* 0x0d0fe400078008ff */
[C---:B0-----:R-:W-:Y:S02]  /*4f80*/  LEA R14, P1, R18.reuse, R26, 0x1 ;  /* 0x0000001a120e7211 */ /* 0x041fe400078208ff */
[-C--:B------:R-:W-:Y:S02]  /*4f90*/  LEA.HI.X.SX32 R17, R25, R0.reuse, 0x1, P0 ;  /* 0x0000000019117211 */ /* 0x080fe400000f0eff */
[----:B------:R-:W-:-:S03]  /*4fa0*/  LEA.HI.X.SX32 R15, R18, R0, 0x1, P1 ;  /* 0x00000000120f7211 */ /* 0x000fc600008f0eff */
[----:B------:R0:W4:Y:S04]  /*4fb0*/  LDG.E.U16 R25, [R16.64] ;  /* 0x0000000610197981 */ /* 0x000128000c1e1500 */
[----:B-----5:R1:W-:Y:S04]  /*4fc0*/  STL [R1+0x1f8], R9 ;  /* 0x0001f80901007387 */ /* 0x0203e80000100800 */
[----:B-1----:R1:W5:Y:S02]  /*4fd0*/  LDG.E.U16 R9, [R10.64] ;  /* 0x000000060a097981 */ /* 0x002364000c1e1500 */
[----:B-1----:R-:W-:-:S04]  /*4fe0*/  LEA R10, P0, R22, R26, 0x1 ;  /* 0x0000001a160a7211 */ /* 0x002fc800078008ff */
[----:B------:R-:W-:Y:S02]  /*4ff0*/  LEA.HI.X.SX32 R11, R22, R0, 0x1, P0 ;  /* 0x00000000160b7211 */ /* 0x000fe400000f0eff */
[----:B------:R1:W2:Y:S01]  /*5000*/  LDG.E.U16 R22, [R14.64] ;  /* 0x000000060e167981 */ /* 0x0002a2000c1e1500 */
[CC--:B------:R-:W-:Y:S02]  /*5010*/  LEA R18, P1, R19.reuse, R26.reuse, 0x1 ;  /* 0x0000001a13127211 */ /* 0x0c0fe400078208ff */
[C---:B0-----:R-:W-:Y:S02]  /*5020*/  LEA R16, P0, R20.reuse, R26, 0x1 ;  /* 0x0000001a14107211 */ /* 0x041fe400078008ff */
[-C--:B------:R-:W-:Y:S02]  /*5030*/  LEA.HI.X.SX32 R19, R19, R0.reuse, 0x1, P1 ;  /* 0x0000000013137211 */ /* 0x080fe400008f0eff */
[----:B------:R-:W-:-:S03]  /*5040*/  LEA.HI.X.SX32 R17, R20, R0, 0x1, P0 ;  /* 0x0000000014117211 */ /* 0x000fc600000f0eff */
[----:B------:R0:W2:Y:S04]  /*5050*/  LDG.E.U16 R20, [R18.64] ;  /* 0x0000000612147981 */ /* 0x0000a8000c1e1500 */
[----:B------:R2:W2:Y:S01]  /*5060*/  LDG.E.U16 R17, [R16.64] ;  /* 0x0000000610117981 */ /* 0x0004a2000c1e1500 */
[----:B-1----:R-:W-:Y:S01]  /*5070*/  LEA R14, P1, R4, R26, 0x1 ;  /* 0x0000001a040e7211 */ /* 0x002fe200078208ff */
[----:B0-----:R-:W-:-:S03]  /*5080*/  IMAD.MOV.U32 R18, RZ, RZ, c[0x0][0x198] ;  /* 0x00006600ff127624 */ /* 0x001fc600078e00ff */
[----:B------:R-:W-:Y:S01]  /*5090*/  LEA.HI.X.SX32 R15, R4, R0, 0x1, P1 ;  /* 0x00000000040f7211 */ /* 0x000fe200008f0eff */
[----:B------:R-:W-:Y:S01]  /*50a0*/  IMAD R4, R18, 0x2, R3 ;  /* 0x0000000212047824 */ /* 0x000fe200078e0203 */
[----:B-----5:R0:W-:Y:S04]  /*50b0*/  STL [R1+0x1f4], R9 ;  /* 0x0001f40901007387 */ /* 0x0201e80000100800 */
[----:B0-----:R0:W5:Y:S02]  /*50c0*/  LDG.E.U16 R9, [R10.64] ;  /* 0x000000060a097981 */ /* 0x001164000c1e1500 */
[----:B0-----:R-:W-:-:S04]  /*50d0*/  LEA R10, P0, R2, R26, 0x1 ;  /* 0x0000001a020a7211 */ /* 0x001fc800078008ff */
[----:B------:R-:W-:Y:S02]  /*50e0*/  LEA.HI.X.SX32 R11, R2, R0, 0x1, P0 ;  /* 0x00000000020b7211 */ /* 0x000fe400000f0eff */
[C---:B------:R-:W-:Y:S01]  /*50f0*/  LEA R2, P0, R6.reuse, R26, 0x1 ;  /* 0x0000001a06027211 */ /* 0x040fe200078008ff */
[----:B----4-:R0:W-:Y:S03]  /*5100*/  STL [R1+0x1ec], R25 ;  /* 0x0001ec1901007387 */ /* 0x0101e60000100800 */
[----:B------:R-:W-:Y:S01]  /*5110*/  LEA.HI.X.SX32 R3, R6, R0, 0x1, P0 ;  /* 0x0000000006037211 */ /* 0x000fe200000f0eff */
[----:B------:R1:W4:Y:S04]  /*5120*/  LDG.E.U16 R19, [R10.64] ;  /* 0x000000060a137981 */ /* 0x000328000c1e1500 */
[----:B--2---:R2:W-:Y:S04]  /*5130*/  STL [R1+0x1e0], R22 ;  /* 0x0001e01601007387 */ /* 0x0045e80000100800 */
[----:B0-----:R3:W4:Y:S04]  /*5140*/  LDG.E.U16 R25, [R14.64] ;  /* 0x000000060e197981 */ /* 0x001728000c1e1500 */
[----:B--2---:R0:W2:Y:S01]  /*5150*/  LDG.E.U16 R22, [R2.64] ;  /* 0x0000000602167981 */ /* 0x0040a2000c1e1500 */
[----:B-1----:R-:W-:-:S04]  /*5160*/  LEA R10, P1, R4, R26, 0x1 ;  /* 0x0000001a040a7211 */ /* 0x002fc800078208ff */
[----:B------:R-:W-:Y:S02]  /*5170*/  LEA.HI.X.SX32 R11, R4, R0, 0x1, P1 ;  /* 0x00000000040b7211 */ /* 0x000fe400008f0eff */
[----:B---3--:R-:W-:-:S04]  /*5180*/  LEA R14, P0, R12, R26, 0x1 ;  /* 0x0000001a0c0e7211 */ /* 0x008fc800078008ff */
[----:B------:R-:W-:Y:S02]  /*5190*/  LEA.HI.X.SX32 R15, R12, R0, 0x1, P0 ;  /* 0x000000000c0f7211 */ /* 0x000fe400000f0eff */
[----:B0-----:R-:W-:-:S04]  /*51a0*/  LEA R2, P0, R29, R26, 0x1 ;  /* 0x0000001a1d027211 */ /* 0x001fc800078008ff */
[----:B------:R-:W-:-:S05]  /*51b0*/  LEA.HI.X.SX32 R3, R29, R0, 0x1, P0 ;  /* 0x000000001d037211 */ /* 0x000fca00000f0eff */
[----:B------:R0:W3:Y:S04]  /*51c0*/  LDG.E.U16 R29, [R2.64] ;  /* 0x00000006021d7981 */ /* 0x0000e8000c1e1500 */
[----:B-----5:R1:W-:Y:S04]  /*51d0*/  STL [R1+0x1dc], R9 ;  /* 0x0001dc0901007387 */ /* 0x0203e80000100800 */
[----:B-1----:R1:W5:Y:S04]  /*51e0*/  LDG.E.U16 R9, [R10.64] ;  /* 0x000000060a097981 */ /* 0x002368000c1e1500 */
[----:B------:R0:W-:Y:S01]  /*51f0*/  STL [R1+0x1d4], R20 ;  /* 0x0001d41401007387 */ /* 0x0001e20000100800 */
[----:B-1----:R-:W-:-:S03]  /*5200*/  LEA R10, P1, R28, R26, 0x1 ;  /* 0x0000001a1c0a7211 */ /* 0x002fc600078208ff */
[----:B0-----:R0:W3:Y:S01]  /*5210*/  LDG.E.U16 R20, [R14.64] ;  /* 0x000000060e147981 */ /* 0x0010e2000c1e1500 */
[----:B------:R-:W-:Y:S02]  /*5220*/  LEA.HI.X.SX32 R11, R28, R0, 0x1, P1 ;  /* 0x000000001c0b7211 */ /* 0x000fe400008f0eff */
[-C--:B------:R-:W-:Y:S02]  /*5230*/  LEA R2, P1, R24, R26.reuse, 0x1 ;  /* 0x0000001a18027211 */ /* 0x080fe400078208ff */
[----:B0-----:R-:W-:-:S04]  /*5240*/  LEA R14, P0, R27, R26, 0x1 ;  /* 0x0000001a1b0e7211 */ /* 0x001fc800078008ff */
[----:B------:R-:W-:Y:S02]  /*5250*/  LEA.HI.X.SX32 R15, R27, R0, 0x1, P0 ;  /* 0x000000001b0f7211 */ /* 0x000fe400000f0eff */
[----:B------:R0:W3:Y:S01]  /*5260*/  LDG.E.U16 R27, [R10.64] ;  /* 0x000000060a1b7981 */ /* 0x0000e2000c1e1500 */
[C---:B------:R-:W-:Y:S02]  /*5270*/  LEA R16, P0, R23.reuse, R26, 0x1 ;  /* 0x0000001a17107211 */ /* 0x040fe400078008ff */
[-C--:B------:R-:W-:Y:S01]  /*5280*/  LEA.HI.X.SX32 R3, R24, R0.reuse, 0x1, P1 ;  /* 0x0000000018037211 */ /* 0x080fe200008f0eff */
[----:B------:R1:W-:Y:S04]  /*5290*/  STL [R1+0x1cc], R17 ;  /* 0x0001cc1101007387 */ /* 0x0003e80000100800 */
[----:B------:R2:W3:Y:S04]  /*52a0*/  LDG.E.U16 R14, [R14.64] ;  /* 0x000000060e0e7981 */ /* 0x0004e8000c1e1500 */
[----:B------:R2:W3:Y:S01]  /*52b0*/  LDG.E.U16 R24, [R2.64] ;  /* 0x0000000602187981 */ /* 0x0004e2000c1e1500 */
[----:B-1----:R-:W-:-:S02]  /*52c0*/  LEA.HI.X.SX32 R17, R23, R0, 0x1, P0 ;  /* 0x0000000017117211 */ /* 0x002fc400000f0eff */
[C---:B0-----:R-:W-:Y:S01]  /*52d0*/  LEA R10, P0, R21.reuse, R26, 0x1 ;  /* 0x0000001a150a7211 */ /* 0x041fe200078008ff */
[----:B------:R-:W3:Y:S03]  /*52e0*/  LDL.LU R28, [R1+0x3dc] ;  /* 0x0003dc00011c7983 */ /* 0x000ee60000300800 */
[----:B------:R-:W-:Y:S01]  /*52f0*/  LEA.HI.X.SX32 R11, R21, R0, 0x1, P0 ;  /* 0x00000000150b7211 */ /* 0x000fe200000f0eff */
[----:B------:R0:W3:Y:S01]  /*5300*/  LDG.E.U16 R16, [R16.64] ;  /* 0x0000000610107981 */ /* 0x0000e2000c1e1500 */
[-C--:B--2---:R-:W-:Y:S02]  /*5310*/  LEA R2, P1, R7, R26.reuse, 0x1 ;  /* 0x0000001a07027211 */ /* 0x084fe400078208ff */
[----:B------:R-:W-:Y:S01]  /*5320*/  LEA R6, P0, R13, R26, 0x1 ;  /* 0x0000001a0d067211 */ /* 0x000fe200078008ff */
[----:B------:R1:W2:Y:S01]  /*5330*/  LDG.E.U16 R15, [R10.64] ;  /* 0x000000060a0f7981 */ /* 0x0002a2000c1e1500 */
[----:B------:R-:W-:-:S02]  /*5340*/  LEA.HI.X.SX32 R3, R7, R0, 0x1, P1 ;  /* 0x0000000007037211 */ /* 0x000fc400008f0eff */
[----:B------:R-:W-:Y:S02]  /*5350*/  LEA R12, P1, R5, R26, 0x1 ;  /* 0x0000001a050c7211 */ /* 0x000fe400078208ff */
[-C--:B------:R-:W-:Y:S01]  /*5360*/  LEA.HI.X.SX32 R7, R13, R0.reuse, 0x1, P0 ;  /* 0x000000000d077211 */ /* 0x080fe200000f0eff */
[----:B----4-:R4:W-:Y:S01]  /*5370*/  STL [R1+0x1c0], R19 ;  /* 0x0001c01301007387 */ /* 0x0109e20000100800 */
[----:B------:R-:W-:-:S03]  /*5380*/  LEA.HI.X.SX32 R13, R5, R0, 0x1, P1 ;  /* 0x00000000050d7211 */ /* 0x000fc600008f0eff */
[----:B-1----:R1:W2:Y:S04]  /*5390*/  LDG.E.U16 R11, [R2.64] ;  /* 0x00000006020b7981 */ /* 0x0022a8000c1e1500 */
[----:B------:R0:W2:Y:S04]  /*53a0*/  LDG.E.U16 R10, [R6.64] ;  /* 0x00000006060a7981 */ /* 0x0000a8000c1e1500 */
[----:B----4-:R-:W4:Y:S04]  /*53b0*/  LDL.LU R19, [R1+0x3d0] ;  /* 0x0003d00001137983 */ /* 0x010f280000300800 */
[----:B------:R1:W-:Y:S04]  /*53c0*/  STL [R1+0x1b8], R25 ;  /* 0x0001b81901007387 */ /* 0x0003e80000100800 */
[----:B------:R-:W-:Y:S04]  /*53d0*/  STL [R1+0x1b0], R22 ;  /* 0x0001b01601007387 */ /* 0x000fe80000100800 */
[----:B0-----:R-:W2:Y:S04]  /*53e0*/  LDL.LU R17, [R1+0x3c0] ;  /* 0x0003c00001117983 */ /* 0x001ea80000300800 */
[----:B-1----:R-:W2:Y:S04]  /*53f0*/  LDL.LU R25, [R1+0x3b0] ;  /* 0x0003b00001197983 */ /* 0x002ea80000300800 */
[----:B------:R-:W2:Y:S04]  /*5400*/  LDG.E.U16 R7, [R12.64] ;  /* 0x000000060c077981 */ /* 0x000ea8000c1e1500 */
[----:B-----5:R0:W-:Y:S04]  /*5410*/  STL [R1+0x1ac], R9 ;  /* 0x0001ac0901007387 */ /* 0x0201e80000100800 */
[----:B------:R-:W5:Y:S04]  /*5420*/  LDL.LU R21, [R1+0x3a4] ;  /* 0x0003a40001157983 */ /* 0x000f680000300800 */
[----:B0-----:R-:W0:Y:S04]  /*5430*/  S2R R9, SR_TID.X ;  /* 0x0000000000097919 */ /* 0x001e280000002100 */
[----:B---3--:R1:W-:Y:S04]  /*5440*/  STL [R1+0x1a4], R20 ;  /* 0x0001a41401007387 */ /* 0x0083e80000100800 */
[----:B-1----:R-:W3:Y:S04]  /*5450*/  LDL.LU R20, [R1+0x394] ;  /* 0x0003940001147983 */ /* 0x002ee80000300800 */
[----:B------:R-:W3:Y:S04]  /*5460*/  LDL.LU R22, [R1+0x12c] ;  /* 0x00012c0001167983 */ /* 0x000ee80000300800 */
[----:B------:R1:W-:Y:S01]  /*5470*/  STL [R1+0x1a0], R29 ;  /* 0x0001a01d01007387 */ /* 0x0003e20000100800 */
[----:B0-----:R-:W-:-:S02]  /*5480*/  LOP3.LUT R2, R9, 0x3f, RZ, 0xc0, !PT ;  /* 0x0000003f09027812 */ /* 0x001fc400078ec0ff */
[----:B------:R-:W-:Y:S01]  /*5490*/  SHF.R.S32.HI R6, RZ, 0x6, R9 ;  /* 0x00000006ff067819 */ /* 0x000fe20000011409 */
[----:B-1----:R-:W3:Y:S04]  /*54a0*/  LDL.LU R29, [R1+0x128] ;  /* 0x00012800011d7983 */ /* 0x002ee80000300800 */
[----:B------:R0:W-:Y:S01]  /*54b0*/  STL [R1+0x19c], R27 ;  /* 0x00019c1b01007387 */ /* 0x0001e20000100800 */
[----:B------:R-:W-:Y:S01]  /*54c0*/  IMAD.SHL.U32 R3, R2, 0x2, RZ ;  /* 0x0000000202037824 */ /* 0x000fe200078e00ff */
[----:B------:R-:W-:Y:S02]  /*54d0*/  SGXT R6, R6, 0x1 ;  /* 0x000000010606781a */ /* 0x000fe40000000200 */
[----:B------:R-:W3:Y:S01]  /*54e0*/  LDL.LU R23, [R1+0x124] ;  /* 0x0001240001177983 */ /* 0x000ee20000300800 */
[----:B0-----:R-:W-:-:S02]  /*54f0*/  LEA R27, R18, R4, 0x1 ;  /* 0x00000004121b7211 */ /* 0x001fc400078e08ff */
[CC--:B------:R-:W-:Y:S02]  /*5500*/  LEA R4, P0, R8.reuse, R26.reuse, 0x1 ;  /* 0x0000001a08047211 */ /* 0x0c0fe400078008ff */
[----:B------:R-:W-:Y:S02]  /*5510*/  LEA R2, P1, R27, R26, 0x1 ;  /* 0x0000001a1b027211 */ /* 0x000fe400078208ff */
[-C--:B------:R-:W-:Y:S02]  /*5520*/  LEA.HI.X.SX32 R5, R8, R0.reuse, 0x1, P0 ;  /* 0x0000000008057211 */ /* 0x080fe400000f0eff */
[----:B------:R-:W-:Y:S01]  /*5530*/  LOP3.LUT R6, R3, 0x90, R6, 0x78, !PT ;  /* 0x0000009003067812 */ /* 0x000fe200078e7806 */
[----:B------:R0:W-:Y:S01]  /*5540*/  STL [R1+0x198], R14 ;  /* 0x0001980e01007387 */ /* 0x0001e20000100800 */
[----:B------:R-:W-:-:S03]  /*5550*/  LEA.HI.X.SX32 R3, R27, R0, 0x1, P1 ;  /* 0x000000001b037211 */ /* 0x000fc600008f0eff */
[----:B------:R1:W3:Y:S04]  /*5560*/  LDG.E.U16 R4, [R4.64] ;  /* 0x0000000604047981 */ /* 0x0002e8000c1e1500 */
[----:B------:R-:W3:Y:S04]  /*5570*/  LDG.E.U16 R2, [R2.64] ;  /* 0x0000000602027981 */ /* 0x000ee8000c1e1500 */
[----:B0-----:R-:W3:Y:S04]  /*5580*/  LDL.LU R14, [R1+0x120] ;  /* 0x00012000010e7983 */ /* 0x001ee80000300800 */
[----:B------:R-:W3:Y:S04]  /*5590*/  LDL.LU R9, [R1+0x11c] ;  /* 0x00011c0001097983 */ /* 0x000ee80000300800 */
[----:B------:R-:W-:Y:S04]  /*55a0*/  STL [R1+0x194], R24 ;  /* 0x0001941801007387 */ /* 0x000fe80000100800 */
[----:B------:R-:W-:Y:S04]  /*55b0*/  STL [R1+0x190], R16 ;  /* 0x0001901001007387 */ /* 0x000fe80000100800 */
[----:B------:R-:W-:Y:S04]  /*55c0*/  STL [R1+0x440], R6 ;  /* 0x0004400601007387 */ /* 0x000fe80000100800 */
[----:B------:R0:W-:Y:S01]  /*55d0*/  STS.U16 [R6], R28 ;  /* 0x0000001c06007388 */ /* 0x0001e20000000400 */
[----:B------:R-:W-:-:S03]  /*55e0*/  IMAD R27, R18, 0x2, R27 ;  /* 0x00000002121b7824 */ /* 0x000fc600078e021b */
[----:B0-----:R-:W3:Y:S04]  /*55f0*/  LDL.LU R28, [R1+0x118] ;  /* 0x00011800011c7983 */ /* 0x001ee80000300800 */
[----:B--2---:R0:W-:Y:S04]  /*5600*/  STL [R1+0x188], R15 ;  /* 0x0001880f01007387 */ /* 0x0041e80000100800 */
[----:B----4-:R2:W-:Y:S04]  /*5610*/  STS.U16 [R6+0x400], R19 ;  /* 0x0004001306007388 */ /* 0x0105e80000000400 */
[----:B0-----:R-:W4:Y:S04]  /*5620*/  LDL.LU R15, [R1+0x114] ;  /* 0x00011400010f7983 */ /* 0x001f280000300800 */
[----:B------:R-:W-:Y:S04]  /*5630*/  STL [R1+0x180], R11 ;  /* 0x0001800b01007387 */ /* 0x000fe80000100800 */
[----:B------:R-:W4:Y:S04]  /*5640*/  LDL.LU R24, [R1+0x110] ;  /* 0x0001100001187983 */ /* 0x000f280000300800 */
[----:B------:R-:W-:Y:S04]  /*5650*/  STL [R1+0x17c], R10 ;  /* 0x00017c0a01007387 */ /* 0x000fe80000100800 */
[----:B------:R-:W4:Y:S04]  /*5660*/  LDL.LU R18, [R1+0x10c] ;  /* 0x00010c0001127983 */ /* 0x000f280000300800 */
[----:B--2---:R-:W2:Y:S04]  /*5670*/  LDL.LU R19, [R1+0x108] ;  /* 0x0001080001137983 */ /* 0x004ea80000300800 */
[----:B------:R-:W-:Y:S04]  /*5680*/  STS.U16 [R6+0x800], R17 ;  /* 0x0008001106007388 */ /* 0x000fe80000000400 */
[----:B------:R-:W-:Y:S04]  /*5690*/  STL [R1+0x174], R7 ;  /* 0x0001740701007387 */ /* 0x000fe80000100800 */
[----:B------:R0:W-:Y:S04]  /*56a0*/  STS.U16 [R6+0xc00], R25 ;  /* 0x000c001906007388 */ /* 0x0001e80000000400 */
[----:B0-----:R-:W2:Y:S04]  /*56b0*/  LDL.LU R25, [R1+0x104] ;  /* 0x0001040001197983 */ /* 0x001ea80000300800 */
[----:B-1----:R-:W2:Y:S04]  /*56c0*/  LDL.LU R5, [R1+0x100] ;  /* 0x0001000001057983 */ /* 0x002ea80000300800 */
[----:B------:R-:W2:Y:S04]  /*56d0*/  LDL.LU R8, [R1+0xfc] ;  /* 0x0000fc0001087983 */ /* 0x000ea80000300800 */
[----:B------:R-:W2:Y:S04]  /*56e0*/  LDL.LU R12, [R1+0xf8] ;  /* 0x0000f800010c7983 */ /* 0x000ea80000300800 */
[----:B------:R-:W2:Y:S04]  /*56f0*/  LDL.LU R13, [R1+0xf4] ;  /* 0x0000f400010d7983 */ /* 0x000ea80000300800 */
[----:B------:R-:W2:Y:S04]  /*5700*/  LDL.LU R17, [R1+0xf0] ;  /* 0x0000f00001117983 */ /* 0x000ea80000300800 */
[----:B-----5:R-:W-:Y:S04]  /*5710*/  STS.U16 [R6+0x1000], R21 ;  /* 0x0010001506007388 */ /* 0x020fe80000000400 */
[----:B---3--:R0:W-:Y:S04]  /*5720*/  STS.U16 [R6+0x1400], R20 ;  /* 0x0014001406007388 */ /* 0x0081e80000000400 */
[----:B------:R1:W-:Y:S04]  /*5730*/  STS.U16 [R6+0x1800], R22 ;  /* 0x0018001606007388 */ /* 0x0003e80000000400 */
[----:B0-----:R-:W3:Y:S04]  /*5740*/  LDL.LU R20, [R1+0xec] ;  /* 0x0000ec0001147983 */ /* 0x001ee80000300800 */
[----:B-1----:R-:W5:Y:S04]  /*5750*/  LDL.LU R22, [R1+0xe8] ;  /* 0x0000e80001167983 */ /* 0x002f680000300800 */
[----:B------:R0:W-:Y:S04]  /*5760*/  STS.U16 [R6+0x1c00], R29 ;  /* 0x001c001d06007388 */ /* 0x0001e80000000400 */
[----:B------:R1:W-:Y:S04]  /*5770*/  STS.U16 [R6+0x2000], R23 ;  /* 0x0020001706007388 */ /* 0x0003e80000000400 */
[----:B0-----:R-:W5:Y:S04]  /*5780*/  LDL.LU R29, [R1+0xe4] ;  /* 0x0000e400011d7983 */ /* 0x001f680000300800 */
[----:B-1----:R-:W5:Y:S04]  /*5790*/  LDL.LU R23, [R1+0xb8] ;  /* 0x0000b80001177983 */ /* 0x002f680000300800 */
[----:B------:R-:W5:Y:S04]  /*57a0*/  LDL.LU R7, [R1+0xe0] ;  /* 0x0000e00001077983 */ /* 0x000f680000300800 */
[----:B------:R-:W-:Y:S04]  /*57b0*/  STL [R1+0x168], R4 ;  /* 0x0001680401007387 */ /* 0x000fe80000100800 */
[----:B------:R-:W5:Y:S04]  /*57c0*/  LDL.LU R10, [R1+0xdc] ;  /* 0x0000dc00010a7983 */ /* 0x000f680000300800 */
[----:B------:R-:W5:Y:S04]  /*57d0*/  LDL.LU R11, [R1+0xd8] ;  /* 0x0000d800010b7983 */ /* 0x000f680000300800 */
[----:B------:R-:W5:Y:S04]  /*57e0*/  LDL.LU R21, [R1+0xd4] ;  /* 0x0000d40001157983 */ /* 0x000f680000300800 */
[----:B------:R0:W-:Y:S04]  /*57f0*/  STS.U16 [R6+0x2400], R14 ;  /* 0x0024000e06007388 */ /* 0x0001e80000000400 */
[----:B------:R-:W-:Y:S04]  /*5800*/  STL [R1+0x164], R2 ;  /* 0x0001640201007387 */ /* 0x000fe80000100800 */
[----:B------:R1:W-:Y:S04]  /*5810*/  STS.U16 [R6+0x2800], R9 ;  /* 0x0028000906007388 */ /* 0x0003e80000000400 */
[----:B0-----:R-:W5:Y:S04]  /*5820*/  LDL.LU R14, [R1+0xd0] ;  /* 0x0000d000010e7983 */ /* 0x001f680000300800 */
[----:B-1----:R-:W5:Y:S04]  /*5830*/  LDL.LU R9, [R1+0xcc] ;  /* 0x0000cc0001097983 */ /* 0x002f680000300800 */
[----:B------:R0:W-:Y:S04]  /*5840*/  STS.U16 [R6+0x2c00], R28 ;  /* 0x002c001c06007388 */ /* 0x0001e80000000400 */
[----:B0-----:R-:W5:Y:S04]  /*5850*/  LDL.LU R28, [R1+0xc8] ;  /* 0x0000c800011c7983 */ /* 0x001f680000300800 */
[----:B----4-:R0:W-:Y:S04]  /*5860*/  STS.U16 [R6+0x3000], R15 ;  /* 0x0030000f06007388 */ /* 0x0101e80000000400 */
[----:B------:R-:W4:Y:S04]  /*5870*/  LDL.LU R16, [R1+0xc4] ;  /* 0x0000c40001107983 */ /* 0x000f280000300800 */
[----:B------:R-:W-:Y:S04]  /*5880*/  STS.U16 [R6+0x3400], R24 ;  /* 0x0034001806007388 */ /* 0x000fe80000000400 */
[----:B0-----:R-:W4:Y:S04]  /*5890*/  LDL.LU R15, [R1+0xc0] ;  /* 0x0000c000010f7983 */ /* 0x001f280000300800 */
[----:B------:R-:W-:Y:S04]  /*58a0*/  STS.U16 [R6+0x3800], R18 ;  /* 0x0038001206007388 */ /* 0x000fe80000000400 */
[----:B--2---:R-:W-:Y:S04]  /*58b0*/  STS.U16 [R6+0x3c00], R19 ;  /* 0x003c001306007388 */ /* 0x004fe80000000400 */
[----:B------:R0:W-:Y:S04]  /*58c0*/  STS.U16 [R6+0x4000], R25 ;  /* 0x0040001906007388 */ /* 0x0001e80000000400 */
[----:B0-----:R-:W2:Y:S04]  /*58d0*/  LDL.LU R25, [R1+0xbc] ;  /* 0x0000bc0001197983 */ /* 0x001ea80000300800 */
[----:B------:R-:W4:Y:S04]  /*58e0*/  LDL.LU R24, [R1+0xb4] ;  /* 0x0000b40001187983 */ /* 0x000f280000300800 */
[----:B------:R-:W4:Y:S04]  /*58f0*/  LDL.LU R18, [R1+0xb0] ;  /* 0x0000b00001127983 */ /* 0x000f280000300800 */
[----:B------:R-:W4:Y:S04]  /*5900*/  LDL.LU R19, [R1+0xa8] ;  /* 0x0000a80001137983 */ /* 0x000f280000300800 */
[----:B------:R-:W-:Y:S04]  /*5910*/  STS.U16 [R6+0x4400], R5 ;  /* 0x0044000506007388 */ /* 0x000fe80000000400 */
[----:B------:R-:W-:Y:S04]  /*5920*/  STS.U16 [R6+0x4800], R8 ;  /* 0x0048000806007388 */ /* 0x000fe80000000400 */
[----:B------:R-:W-:Y:S04]  /*5930*/  STS.U16 [R6+0x4c00], R12 ;  /* 0x004c000c06007388 */ /* 0x000fe80000000400 */
[----:B------:R-:W-:Y:S04]  /*5940*/  STS.U16 [R6+0x5000], R13 ;  /* 0x0050000d06007388 */ /* 0x000fe80000000400 */
[----:B------:R-:W-:Y:S04]  /*5950*/  STS.U16 [R6+0x5400], R17 ;  /* 0x0054001106007388 */ /* 0x000fe80000000400 */
[----:B---3--:R0:W-:Y:S04]  /*5960*/  STS.U16 [R6+0x5800], R20 ;  /* 0x0058001406007388 */ /* 0x0081e80000000400 */
[----:B-----5:R1:W-:Y:S04]  /*5970*/  STS.U16 [R6+0x5c00], R22 ;  /* 0x005c001606007388 */ /* 0x0203e80000000400 */
[----:B0-----:R-:W3:Y:S04]  /*5980*/  LDL.LU R20, [R1+0xac] ;  /* 0x0000ac0001147983 */ /* 0x001ee80000300800 */
[----:B------:R-:W5:Y:S04]  /*5990*/  LDL.LU R17, [R1+0xa4] ;  /* 0x0000a40001117983 */ /* 0x000f680000300800 */
[----:B-1----:R-:W5:Y:S04]  /*59a0*/  LDL.LU R22, [R1+0xa0] ;  /* 0x0000a00001167983 */ /* 0x002f680000300800 */
[----:B------:R0:W-:Y:S04]  /*59b0*/  STS.U16 [R6+0x6000], R29 ;  /* 0x0060001d06007388 */ /* 0x0001e80000000400 */
[----:B------:R-:W-:Y:S04]  /*59c0*/  STS.U16 [R6+0x6400], R7 ;  /* 0x0064000706007388 */ /* 0x000fe80000000400 */
[----:B0-----:R-:W5:Y:S04]  /*59d0*/  LDL.LU R29, [R1+0x9c] ;  /* 0x00009c00011d7983 */ /* 0x001f680000300800 */
[----:B------:R-:W-:Y:S04]  /*59e0*/  STS.U16 [R6+0x6800], R10 ;  /* 0x0068000a06007388 */ /* 0x000fe80000000400 */
[----:B------:R-:W-:Y:S04]  /*59f0*/  STS.U16 [R6+0x6c00], R11 ;  /* 0x006c000b06007388 */ /* 0x000fe80000000400 */
[----:B------:R-:W-:Y:S01]  /*5a00*/  STS.U16 [R6+0x7000], R21 ;  /* 0x0070001506007388 */ /* 0x000fe20000000400 */
[----:B------:R-:W-:-:S04]  /*5a10*/  LEA R2, P0, R23, R26, 0x1 ;  /* 0x0000001a17027211 */ /* 0x000fc800078008ff */
[----:B------:R-:W-:Y:S01]  /*5a20*/  LEA.HI.X.SX32 R3, R23, R0, 0x1, P0 ;  /* 0x0000000017037211 */ /* 0x000fe200000f0eff */
[----:B------:R-:W-:Y:S04]  /*5a30*/  STS.U16 [R6+0x7400], R14 ;  /* 0x0074000e06007388 */ /* 0x000fe80000000400 */
[----:B------:R-:W-:Y:S04]  /*5a40*/  STS.U16 [R6+0x7800], R9 ;  /* 0x0078000906007388 */ /* 0x000fe80000000400 */
[----:B------:R0:W-:Y:S04]  /*5a50*/  STS.U16 [R6+0x7c00], R28 ;  /* 0x007c001c06007388 */ /* 0x0001e80000000400 */
[----:B0-----:R-:W5:Y:S04]  /*5a60*/  LDL.LU R28, [R1+0x98] ;  /* 0x00009800011c7983 */ /* 0x001f680000300800 */
[----:B------:R-:W5:Y:S04]  /*5a70*/  LDL.LU R21, [R1+0x94] ;  /* 0x0000940001157983 */ /* 0x000f680000300800 */
[----:B------:R-:W5:Y:S04]  /*5a80*/  LDL.LU R14, [R1+0x90] ;  /* 0x00009000010e7983 */ /* 0x000f680000300800 */
[----:B------:R-:W5:Y:S04]  /*5a90*/  LDL.LU R9, [R1+0x8c] ;  /* 0x00008c0001097983 */ /* 0x000f680000300800 */
[----:B------:R0:W-:Y:S01]  /*5aa0*/  STL.64 [R1+0x128], R2 ;  /* 0x0001280201007387 */ /* 0x0001e20000100a00 */
[----:B--2---:R-:W-:-:S04]  /*5ab0*/  LEA R10, P0, R25, R26, 0x1 ;  /* 0x0000001a190a7211 */ /* 0x004fc800078008ff */
[----:B------:R-:W-:Y:S02]  /*5ac0*/  LEA.HI.X.SX32 R11, R25, R0, 0x1, P0 ;  /* 0x00000000190b7211 */ /* 0x000fe400000f0eff */
[----:B------:R-:W2:Y:S04]  /*5ad0*/  LDL.LU R25, [R1+0x88] ;  /* 0x0000880001197983 */ /* 0x000ea80000300800 */
[----:B----4-:R1:W-:Y:S01]  /*5ae0*/  STS.U16 [R6+0x8000], R16 ;  /* 0x0080001006007388 */ /* 0x0103e20000000400 */
[----:B------:R-:W-:-:S03]  /*5af0*/  LEA R4, P2, R18, R26, 0x1 ;  /* 0x0000001a12047211 */ /* 0x000fc600078408ff */
[----:B------:R4:W-:Y:S01]  /*5b00*/  STS.U16 [R6+0x8400], R15 ;  /* 0x0084000f06007388 */ /* 0x0009e20000000400 */
[----:B0-----:R-:W-:Y:S02]  /*5b10*/  LEA R2, P3, R19, R26, 0x1 ;  /* 0x0000001a13027211 */ /* 0x001fe400078608ff */
[----:B------:R-:W-:Y:S01]  /*5b20*/  LEA.HI.X.SX32 R5, R18, R0, 0x1, P2 ;  /* 0x0000000012057211 */ /* 0x000fe200010f0eff */
[----:B-1----:R-:W2:Y:S01]  /*5b30*/  LDL.LU R16, [R1+0x84] ;  /* 0x0000840001107983 */ /* 0x002ea20000300800 */
[----:B----4-:R-:W-:-:S03]  /*5b40*/  LEA R6, P1, R24, R26, 0x1 ;  /* 0x0000001a18067211 */ /* 0x010fc600078208ff */
[----:B------:R-:W4:Y:S01]  /*5b50*/  LDL.LU R15, [R1+0x80] ;  /* 0x00008000010f7983 */ /* 0x000f220000300800 */
[-C--:B------:R-:W-:Y:S02]  /*5b60*/  LEA.HI.X.SX32 R3, R19, R0.reuse, 0x1, P3 ;  /* 0x0000000013037211 */ /* 0x080fe400018f0eff */
[----:B------:R-:W-:Y:S01]  /*5b70*/  LEA.HI.X.SX32 R7, R24, R0, 0x1, P1 ;  /* 0x0000000018077211 */ /* 0x000fe200008f0eff */
[----:B------:R3:W-:Y:S04]  /*5b80*/  STL.64 [R1+0x120], R10 ;  /* 0x0001200a01007387 */ /* 0x0007e80000100a00 */
[----:B------:R-:W4:Y:S04]  /*5b90*/  LDL.LU R23, [R1+0x7c] ;  /* 0x00007c0001177983 */ /* 0x000f280000300800 */
[----:B------:R5:W-:Y:S04]  /*5ba0*/  STL.64 [R1+0x118], R6 ;  /* 0x0001180601007387 */ /* 0x000be80000100a00 */
[----:B------:R0:W-:Y:S04]  /*5bb0*/  STL.64 [R1+0x110], R4 ;  /* 0x0001100401007387 */ /* 0x0001e80000100a00 */
[----:B------:R1:W-:Y:S04]  /*5bc0*/  STL.64 [R1+0x108], R2 ;  /* 0x0001080201007387 */ /* 0x0003e80000100a00 */
[----:B------:R-:W4:Y:S04]  /*5bd0*/  LDL.LU R24, [R1+0x78] ;  /* 0x0000780001187983 */ /* 0x000f280000300800 */
[----:B------:R-:W4:Y:S04]  /*5be0*/  LDL.LU R18, [R1+0x74] ;  /* 0x0000740001127983 */ /* 0x000f280000300800 */
[----:B------:R-:W4:Y:S01]  /*5bf0*/  LDL.LU R19, [R1+0x70] ;  /* 0x0000700001137983 */ /* 0x000f220000300800 */
[----:B---3--:R-:W-:-:S02]  /*5c00*/  LEA R10, P0, R20, R26, 0x1 ;  /* 0x0000001a140a7211 */ /* 0x008fc400078008ff */
[C---:B-----5:R-:W-:Y:S02]  /*5c10*/  LEA R6, P1, R17.reuse, R26, 0x1 ;  /* 0x0000001a11067211 */ /* 0x060fe400078208ff */
[----:B------:R-:W-:Y:S02]  /*5c20*/  LEA.HI.X.SX32 R11, R20, R0, 0x1, P0 ;  /* 0x00000000140b7211 */ /* 0x000fe400000f0eff */
[C---:B0-----:R-:W-:Y:S02]  /*5c30*/  LEA R4, P2, R22.reuse, R26, 0x1 ;  /* 0x0000001a16047211 */ /* 0x041fe400078408ff */
[-C--:B------:R-:W-:Y:S02]  /*5c40*/  LEA.HI.X.SX32 R7, R17, R0.reuse, 0x1, P1 ;  /* 0x0000000011077211 */ /* 0x080fe400008f0eff */
[----:B------:R-:W-:Y:S01]  /*5c50*/  LEA.HI.X.SX32 R5, R22, R0, 0x1, P2 ;  /* 0x0000000016057211 */ /* 0x000fe200010f0eff */
[----:B------:R0:W-:Y:S04]  /*5c60*/  STL.64 [R1+0x100], R10 ;  /* 0x0001000a01007387 */ /* 0x0001e80000100a00 */
[----:B------:R-:W3:Y:S01]  /*5c70*/  LDL.LU R20, [R1+0x68] ;  /* 0x0000680001147983 */ /* 0x000ee20000300800 */
[----:B-1----:R-:W-:-:S03]  /*5c80*/  LEA R2, P3, R29, R26, 0x1 ;  /* 0x0000001a1d027211 */ /* 0x002fc600078608ff */
[----:B------:R1:W-:Y:S01]  /*5c90*/  STL.64 [R1+0xf8], R6 ;  /* 0x0000f80601007387 */ /* 0x0003e20000100a00 */
[----:B------:R-:W-:-:S03]  /*5ca0*/  LEA.HI.X.SX32 R3, R29, R0, 0x1, P3 ;  /* 0x000000001d037211 */ /* 0x000fc600018f0eff */
[----:B------:R5:W-:Y:S04]  /*5cb0*/  STL.64 [R1+0xf0], R4 ;  /* 0x0000f00401007387 */ /* 0x000be80000100a00 */
[----:B------:R0:W-:Y:S04]  /*5cc0*/  STL.64 [R1+0xe8], R2 ;  /* 0x0000e80201007387 */ /* 0x0001e80000100a00 */
[----:B------:R-:W3:Y:S01]  /*5cd0*/  LDL.LU R29, [R1+0x6c] ;  /* 0x00006c00011d7983 */ /* 0x000ee20000300800 */
[----:B0-----:R-:W-:-:S04]  /*5ce0*/  LEA R10, P0, R28, R26, 0x1 ;  /* 0x0000001a1c0a7211 */ /* 0x001fc800078008ff */
[----:B------:R-:W-:Y:S02]  /*5cf0*/  LEA.HI.X.SX32 R11, R28, R0, 0x1, P0 ;  /* 0x000000001c0b7211 */ /* 0x000fe400000f0eff */
[----:B------:R-:W3:Y:S01]  /*5d00*/  LDL.LU R28, [R1+0x60] ;  /* 0x00006000011c7983 */ /* 0x000ee20000300800 */
[-C--:B-1----:R-:W-:Y:S02]  /*5d10*/  LEA R6, P1, R21, R26.reuse, 0x1 ;  /* 0x0000001a15067211 */ /* 0x082fe400078208ff */
[-C--:B-----5:R-:W-:Y:S01]  /*5d20*/  LEA R4, P2, R14, R26.reuse, 0x1 ;  /* 0x0000001a0e047211 */ /* 0x0a0fe200078408ff */
[----:B------:R-:W5:Y:S01]  /*5d30*/  LDL.LU R17, [R1+0x58] ;  /* 0x0000580001117983 */ /* 0x000f620000300800 */
[----:B------:R-:W-:-:S03]  /*5d40*/  LEA R2, P3, R9, R26, 0x1 ;  /* 0x0000001a09027211 */ /* 0x000fc600078608ff */
[----:B------:R-:W-:Y:S01]  /*5d50*/  STL.64 [R1+0xe0], R10 ;  /* 0x0000e00a01007387 */ /* 0x000fe20000100a00 */
[-C--:B------:R-:W-:Y:S02]  /*5d60*/  LEA.HI.X.SX32 R7, R21, R0.reuse, 0x1, P1 ;  /* 0x0000000015077211 */ /* 0x080fe400008f0eff */
[-C--:B------:R-:W-:Y:S01]  /*5d70*/  LEA.HI.X.SX32 R5, R14, R0.reuse, 0x1, P2 ;  /* 0x000000000e057211 */ /* 0x080fe200010f0eff */
[----:B------:R-:W5:Y:S01]  /*5d80*/  LDL.LU R22, [R1+0x50] ;  /* 0x0000500001167983 */ /* 0x000f620000300800 */
[----:B------:R-:W-:-:S03]  /*5d90*/  LEA.HI.X.SX32 R3, R9, R0, 0x1, P3 ;  /* 0x0000000009037211 */ /* 0x000fc600018f0eff */
[----:B------:R0:W-:Y:S04]  /*5da0*/  STL.64 [R1+0xd8], R6 ;  /* 0x0000d80601007387 */ /* 0x0001e80000100a00 */
[----:B------:R4:W-:Y:S04]  /*5db0*/  STL.64 [R1+0xd0], R4 ;  /* 0x0000d00401007387 */ /* 0x0009e80000100a00 */
[----:B------:R1:W-:Y:S01]  /*5dc0*/  STL.64 [R1+0xc8], R2 ;  /* 0x0000c80201007387 */ /* 0x0003e20000100a00 */
[----:B--2---:R-:W-:-:S04]  /*5dd0*/  LEA R8, P0, R25, R26, 0x1 ;  /* 0x0000001a19087211 */ /* 0x004fc800078008ff */
[----:B------:R-:W-:Y:S02]  /*5de0*/  LEA.HI.X.SX32 R9, R25, R0, 0x1, P0 ;  /* 0x0000000019097211 */ /* 0x000fe400000f0eff */
[----:B------:R-:W2:Y:S04]  /*5df0*/  LDL.LU R25, [R1+0x64] ;  /* 0x0000640001197983 */ /* 0x000ea80000300800 */
[----:B------:R-:W2:Y:S01]  /*5e00*/  LDL.LU R21, [R1+0x5c] ;  /* 0x00005c0001157983 */ /* 0x000ea20000300800 */
[----:B0-----:R-:W-:-:S03]  /*5e10*/  LEA R6, P1, R16, R26, 0x1 ;  /* 0x0000001a10067211 */ /* 0x001fc600078208ff */
[----:B------:R-:W2:Y:S01]  /*5e20*/  LDL.LU R14, [R1+0x1f0] ;  /* 0x0001f000010e7983 */ /* 0x000ea20000300800 */
[----:B------:R-:W-:Y:S02]  /*5e30*/  LEA.HI.X.SX32 R7, R16, R0, 0x1, P1 ;  /* 0x0000000010077211 */ /* 0x000fe400008f0eff */
[C---:B----4-:R-:W-:Y:S01]  /*5e40*/  LEA R4, P2, R15.reuse, R26, 0x1 ;  /* 0x0000001a0f047211 */ /* 0x050fe200078408ff */
[----:B------:R0:W-:Y:S03]  /*5e50*/  STL.64 [R1+0xc0], R8 ;  /* 0x0000c00801007387 */ /* 0x0001e60000100a00 */
[----:B------:R-:W-:Y:S02]  /*5e60*/  LEA.HI.X.SX32 R5, R15, R0, 0x1, P2 ;  /* 0x000000000f057211 */ /* 0x000fe400010f0eff */
[----:B-1----:R-:W-:-:S04]  /*5e70*/  LEA R2, P3, R23, R26, 0x1 ;  /* 0x0000001a17027211 */ /* 0x002fc800078608ff */
[----:B------:R-:W-:Y:S01]  /*5e80*/  LEA.HI.X.SX32 R3, R23, R0, 0x1, P3 ;  /* 0x0000000017037211 */ /* 0x000fe200018f0eff */
[----:B0-----:R-:W2:Y:S04]  /*5e90*/  LDL.LU R9, [R1+0x1e8] ;  /* 0x0001e80001097983 */ /* 0x001ea80000300800 */
[----:B------:R0:W-:Y:S01]  /*5ea0*/  STL.64 [R1+0xb8], R6 ;  /* 0x0000b80601007387 */ /* 0x0001e20000100a00 */
[----:B------:R-:W-:-:S03]  /*5eb0*/  LEA R10, P0, R24, R26, 0x1 ;  /* 0x0000001a180a7211 */ /* 0x000fc600078008ff */
[----:B------:R1:W-:Y:S01]  /*5ec0*/  STL.64 [R1+0xb0], R4 ;  /* 0x0000b00401007387 */ /* 0x0003e20000100a00 */
[----:B------:R-:W-:Y:S02]  /*5ed0*/  LEA.HI.X.SX32 R11, R24, R0, 0x1, P0 ;  /* 0x00000000180b7211 */ /* 0x000fe400000f0eff */
[C---:B0-----:R-:W-:Y:S01]  /*5ee0*/  LEA R6, P1, R18.reuse, R26, 0x1 ;  /* 0x0000001a12067211 */ /* 0x041fe200078208ff */
[----:B------:R3:W-:Y:S03]  /*5ef0*/  STL.64 [R1+0xa8], R2 ;  /* 0x0000a80201007387 */ /* 0x0007e60000100a00 */
[----:B------:R-:W-:Y:S01]  /*5f00*/  LEA.HI.X.SX32 R7, R18, R0, 0x1, P1 ;  /* 0x0000000012077211 */ /* 0x000fe200008f0eff */
[----:B------:R-:W2:Y:S01]  /*5f10*/  LDL.LU R15, [R1+0x1e4] ;  /* 0x0001e400010f7983 */ /* 0x000ea20000300800 */
[----:B-1----:R-:W-:-:S03]  /*5f20*/  LEA R4, P2, R19, R26, 0x1 ;  /* 0x0000001a13047211 */ /* 0x002fc600078408ff */
[----:B------:R0:W-:Y:S01]  /*5f30*/  STL.64 [R1+0xa0], R10 ;  /* 0x0000a00a01007387 */ /* 0x0001e20000100a00 */
[----:B------:R-:W-:-:S03]  /*5f40*/  LEA.HI.X.SX32 R5, R19, R0, 0x1, P2 ;  /* 0x0000000013057211 */ /* 0x000fc600010f0eff */
[----:B------:R-:W2:Y:S04]  /*5f50*/  LDL.LU R23, [R1+0x1d8] ;  /* 0x0001d80001177983 */ /* 0x000ea80000300800 */
[----:B------:R1:W-:Y:S04]  /*5f60*/  STL.64 [R1+0x98], R6 ;  /* 0x0000980601007387 */ /* 0x0003e80000100a00 */
[----:B------:R-:W2:Y:S04]  /*5f70*/  LDL.LU R24, [R1+0x1d0] ;  /* 0x0001d00001187983 */ /* 0x000ea80000300800 */
[----:B------:R5:W-:Y:S04]  /*5f80*/  STL.64 [R1+0x90], R4 ;  /* 0x0000900401007387 */ /* 0x000be80000100a00 */
[----:B------:R-:W2:Y:S01]  /*5f90*/  LDL.LU R18, [R1+0x1c8] ;  /* 0x0001c80001127983 */ /* 0x000ea20000300800 */
[----:B---3--:R-:W-:-:S04]  /*5fa0*/  LEA R2, P3, R20, R26, 0x1 ;  /* 0x0000001a14027211 */ /* 0x008fc800078608ff */
[----:B------:R-:W-:-:S05]  /*5fb0*/  LEA.HI.X.SX32 R3, R20, R0, 0x1, P3 ;  /* 0x0000000014037211 */ /* 0x000fca00018f0eff */
[----:B------:R3:W-:Y:S04]  /*5fc0*/  STL.64 [R1+0x88], R2 ;  /* 0x0000880201007387 */ /* 0x0007e80000100a00 */
[----:B------:R-:W4:Y:S04]  /*5fd0*/  LDL.LU R19, [R1+0x1c4] ;  /* 0x0001c40001137983 */ /* 0x000f280000300800 */
[----:B------:R-:W4:Y:S01]  /*5fe0*/  LDL.LU R20, [R1+0x1bc] ;  /* 0x0001bc0001147983 */ /* 0x000f220000300800 */
[----:B0-----:R-:W-:-:S04]  /*5ff0*/  LEA R10, P0, R29, R26, 0x1 ;  /* 0x0000001a1d0a7211 */ /* 0x001fc800078008ff */
[----:B------:R-:W-:-:S05]  /*6000*/  LEA.HI.X.SX32 R11, R29, R0, 0x1, P0 ;  /* 0x000000001d0b7211 */ /* 0x000fca00000f0eff */
[----:B------:R2:W-:Y:S04]  /*6010*/  STL.64 [R1+0x80], R10 ;  /* 0x0000800a01007387 */ /* 0x0005e80000100a00 */
[----:B------:R-:W4:Y:S01]  /*6020*/  LDL.LU R29, [R1+0x1b4] ;  /* 0x0001b400011d7983 */ /* 0x000f220000300800 */
[----:B-1----:R-:W-:-:S04]  /*6030*/  LEA R6, P1, R28, R26, 0x1 ;  /* 0x0000001a1c067211 */ /* 0x002fc800078208ff */
[----:B------:R-:W-:Y:S02]  /*6040*/  LEA.HI.X.SX32 R7, R28, R0, 0x1, P1 ;  /* 0x000000001c077211 */ /* 0x000fe400008f0eff */
[----:B-----5:R-:W-:-:S03]  /*6050*/  LEA R4, P2, R17, R26, 0x1 ;  /* 0x0000001a11047211 */ /* 0x020fc600078408ff */
[----:B------:R0:W-:Y:S01]  /*6060*/  STL.64 [R1+0x78], R6 ;  /* 0x0000780601007387 */ /* 0x0001e20000100a00 */
[----:B---3--:R-:W-:-:S03]  /*6070*/  LEA R2, P3, R22, R26, 0x1 ;  /* 0x0000001a16027211 */ /* 0x008fc600078608ff */
[----:B------:R-:W3:Y:S01]  /*6080*/  LDL.LU R28, [R1+0x130] ;  /* 0x00013000011c7983 */ /* 0x000ee20000300800 */
[-C--:B------:R-:W-:Y:S02]  /*6090*/  LEA.HI.X.SX32 R5, R17, R0.reuse, 0x1, P2 ;  /* 0x0000000011057211 */ /* 0x080fe400010f0eff */
[----:B------:R-:W-:-:S03]  /*60a0*/  LEA.HI.X.SX32 R3, R22, R0, 0x1, P3 ;  /* 0x0000000016037211 */ /* 0x000fc600018f0eff */
[----:B------:R1:W-:Y:S04]  /*60b0*/  STL.64 [R1+0x70], R4 ;  /* 0x0000700401007387 */ /* 0x0003e80000100a00 */
[----:B------:R5:W-:Y:S04]  /*60c0*/  STL.64 [R1+0x68], R2 ;  /* 0x0000680201007387 */ /* 0x000be80000100a00 */
[----:B------:R-:W3:Y:S01]  /*60d0*/  LDL.LU R22, [R1+0x1a8] ;  /* 0x0001a80001167983 */ /* 0x000ee20000300800 */
[----:B--2---:R-:W-:-:S04]  /*60e0*/  LEA R10, P0, R25, R26, 0x1 ;  /* 0x0000001a190a7211 */ /* 0x004fc800078008ff */
[----:B------:R-:W-:Y:S02]  /*60f0*/  LEA.HI.X.SX32 R11, R25, R0, 0x1, P0 ;  /* 0x00000000190b7211 */ /* 0x000fe400000f0eff */
[----:B------:R-:W2:Y:S04]  /*6100*/  LDL.LU R25, [R1+0x138] ;  /* 0x0001380001197983 */ /* 0x000ea80000300800 */
[----:B------:R-:W2:Y:S04]  /*6110*/  LDL.LU R16, [R1+0x134] ;  /* 0x0001340001107983 */ /* 0x000ea80000300800 */
[----:B------:R5:W-:Y:S04]  /*6120*/  STL.64 [R1+0x60], R10 ;  /* 0x0000600a01007387 */ /* 0x000be80000100a00 */
[----:B------:R-:W2:Y:S01]  /*6130*/  LDL.LU R17, [R1+0x148] ;  /* 0x0001480001117983 */ /* 0x000ea20000300800 */
[----:B0-----:R-:W-:-:S02]  /*6140*/  LEA R6, P1, R21, R26, 0x1 ;  /* 0x0000001a15067211 */ /* 0x001fc400078208ff */
[C---:B-1----:R-:W-:Y:S02]  /*6150*/  LEA R4, P2, R14.reuse, R26, 0x1 ;  /* 0x0000001a0e047211 */ /* 0x042fe400078408ff */
[-C--:B------:R-:W-:Y:S02]  /*6160*/  LEA.HI.X.SX32 R7, R21, R0.reuse, 0x1, P1 ;  /* 0x0000000015077211 */ /* 0x080fe400008f0eff */
[----:B------:R-:W-:Y:S02]  /*6170*/  LEA.HI.X.SX32 R5, R14, R0, 0x1, P2 ;  /* 0x000000000e057211 */ /* 0x000fe400010f0eff */
[C---:B-----5:R-:W-:Y:S01]  /*6180*/  LEA R2, P3, R9.reuse, R26, 0x1 ;  /* 0x0000001a09027211 */ /* 0x060fe200078608ff */
[----:B------:R0:W-:Y:S03]  /*6190*/  STL.64 [R1+0x58], R6 ;  /* 0x0000580601007387 */ /* 0x0001e60000100a00 */
[----:B------:R-:W-:Y:S01]  /*61a0*/  LEA.HI.X.SX32 R3, R9, R0, 0x1, P3 ;  /* 0x0000000009037211 */ /* 0x000fe200018f0eff */
[----:B------:R-:W5:Y:S04]  /*61b0*/  LDL.LU R21, [R1+0x13c] ;  /* 0x00013c0001157983 */ /* 0x000f680000300800 */
[----:B------:R1:W-:Y:S04]  /*61c0*/  STL.64 [R1+0x50], R4 ;  /* 0x0000500401007387 */ /* 0x0003e80000100a00 */
[----:B------:R-:W5:Y:S01]  /*61d0*/  LDL.LU R9, [R1+0x140] ;  /* 0x0001400001097983 */ /* 0x000f620000300800 */
[----:B------:R-:W-:-:S03]  /*61e0*/  LEA R10, P0, R15, R26, 0x1 ;  /* 0x0000001a0f0a7211 */ /* 0x000fc600078008ff */
[----:B------:R1:W-:Y:S01]  /*61f0*/  STL.64 [R1+0x48], R2 ;  /* 0x0000480201007387 */ /* 0x0003e20000100a00 */
[----:B------:R-:W-:Y:S02]  /*6200*/  LEA.HI.X.SX32 R11, R15, R0, 0x1, P0 ;  /* 0x000000000f0b7211 */ /* 0x000fe400000f0eff */
[----:B0-----:R-:W-:-:S03]  /*6210*/  LEA R6, P1, R23, R26, 0x1 ;  /* 0x0000001a17067211 */ /* 0x001fc600078208ff */
[----:B------:R4:W-:Y:S01]  /*6220*/  STL.64 [R1+0x40], R10 ;  /* 0x0000400a01007387 */ /* 0x0009e20000100a00 */
[----:B------:R-:W-:-:S03]  /*6230*/  LEA.HI.X.SX32 R7, R23, R0, 0x1, P1 ;  /* 0x0000000017077211 */ /* 0x000fc600008f0eff */
[----:B------:R-:W5:Y:S01]  /*6240*/  LDL.LU R14, [R1+0x144] ;  /* 0x00014400010e7983 */ /* 0x000f620000300800 */
[----:B-1----:R-:W-:-:S03]  /*6250*/  LEA R4, P2, R24, R26, 0x1 ;  /* 0x0000001a18047211 */ /* 0x002fc600078408ff */
[----:B------:R0:W-:Y:S01]  /*6260*/  STL.64 [R1+0x38], R6 ;  /* 0x0000380601007387 */ /* 0x0001e20000100a00 */
[----:B------:R-:W-:-:S03]  /*6270*/  LEA.HI.X.SX32 R5, R24, R0, 0x1, P2 ;  /* 0x0000000018057211 */ /* 0x000fc600010f0eff */
[----:B------:R-:W5:Y:S01]  /*6280*/  LDL.LU R15, [R1+0x18c] ;  /* 0x00018c00010f7983 */ /* 0x000f620000300800 */
[----:B------:R-:W-:-:S03]  /*6290*/  LEA R2, P3, R18, R26, 0x1 ;  /* 0x0000001a12027211 */ /* 0x000fc600078608ff */
[----:B------:R1:W-:Y:S01]  /*62a0*/  STL.64 [R1+0x30], R4 ;  /* 0x0000300401007387 */ /* 0x0003e20000100a00 */
[----:B------:R-:W-:-:S03]  /*62b0*/  LEA.HI.X.SX32 R3, R18, R0, 0x1, P3 ;  /* 0x0000000012037211 */ /* 0x000fc600018f0eff */
[----:B------:R-:W5:Y:S04]  /*62c0*/  LDL.LU R23, [R1+0x14c] ;  /* 0x00014c0001177983 */ /* 0x000f680000300800 */
[----:B------:R3:W-:Y:S01]  /*62d0*/  STL.64 [R1+0x28], R2 ;  /* 0x0000280201007387 */ /* 0x0007e20000100a00 */
[CC--:B----4-:R-:W-:Y:S02]  /*62e0*/  LEA R10, P0, R19.reuse, R26.reuse, 0x1 ;  /* 0x0000001a130a7211 */ /* 0x0d0fe400078008ff */
[C---:B0-----:R-:W-:Y:S02]  /*62f0*/  LEA R6, P1, R20.reuse, R26, 0x1 ;  /* 0x0000001a14067211 */ /* 0x041fe400078208ff */
[-C--:B------:R-:W-:Y:S02]  /*6300*/  LEA.HI.X.SX32 R11, R19, R0.reuse, 0x1, P0 ;  /* 0x00000000130b7211 */ /* 0x080fe400000f0eff */
[----:B------:R-:W-:-:S03]  /*6310*/  LEA.HI.X.SX32 R7, R20, R0, 0x1, P1 ;  /* 0x0000000014077211 */ /* 0x000fc600008f0eff */
[----:B------:R-:W-:Y:S04]  /*6320*/  STL.64 [R1+0x20], R10 ;  /* 0x0000200a01007387 */ /* 0x000fe80000100a00 */
[----:B------:R-:W4:Y:S01]  /*6330*/  LDL.LU R24, [R1+0x184] ;  /* 0x0001840001187983 */ /* 0x000f220000300800 */
[----:B-1----:R-:W-:-:S03]  /*6340*/  LEA R4, P2, R29, R26, 0x1 ;  /* 0x0000001a1d047211 */ /* 0x002fc600078408ff */
[----:B------:R-:W-:Y:S01]  /*6350*/  STL.64 [R1+0x18], R6 ;  /* 0x0000180601007387 */ /* 0x000fe20000100a00 */
[----:B------:R-:W-:-:S03]  /*6360*/  LEA.HI.X.SX32 R5, R29, R0, 0x1, P2 ;  /* 0x000000001d057211 */ /* 0x000fc600010f0eff */
[----:B------:R-:W4:Y:S04]  /*6370*/  LDL.LU R18, [R1+0x178] ;  /* 0x0001780001127983 */ /* 0x000f280000300800 */
[----:B------:R0:W-:Y:S04]  /*6380*/  STL.64 [R1+0x10], R4 ;  /* 0x0000100401007387 */ /* 0x0001e80000100a00 */
[----:B------:R-:W4:Y:S01]  /*6390*/  LDL.LU R19, [R1+0x170] ;  /* 0x0001700001137983 */ /* 0x000f220000300800 */
[----:B---3--:R-:W-:-:S04]  /*63a0*/  LEA R2, P3, R28, R26, 0x1 ;  /* 0x0000001a1c027211 */ /* 0x008fc800078608ff */
[----:B------:R-:W-:-:S05]  /*63b0*/  LEA.HI.X.SX32 R3, R28, R0, 0x1, P3 ;  /* 0x000000001c037211 */ /* 0x000fca00018f0eff */
[----:B------:R1:W-:Y:S04]  /*63c0*/  STL.64 [R1+0x8], R2 ;  /* 0x0000080201007387 */ /* 0x0003e80000100a00 */
[----:B------:R-:W3:Y:S01]  /*63d0*/  LDL.LU R20, [R1+0x16c] ;  /* 0x00016c0001147983 */ /* 0x000ee20000300800 */
[----:B0-----:R-:W-:-:S04]  /*63e0*/  LEA R4, P0, R22, R26, 0x1 ;  /* 0x0000001a16047211 */ /* 0x001fc800078008ff */
[----:B------:R-:W-:Y:S02]  /*63f0*/  LEA.HI.X.SX32 R5, R22, R0, 0x1, P0 ;  /* 0x0000000016057211 */ /* 0x000fe400000f0eff */
[----:B------:R-:W3:Y:S04]  /*6400*/  LDL.LU R22, [R1+0x160] ;  /* 0x0001600001167983 */ /* 0x000ee80000300800 */
[----:B------:R-:W-:Y:S01]  /*6410*/  STL.64 [R1], R4 ;  /* 0x0000000401007387 */ /* 0x000fe20000100a00 */
[CC--:B--2---:R-:W-:Y:S02]  /*6420*/  LEA R28, P1, R25.reuse, R26.reuse, 0x1 ;  /* 0x0000001a191c7211 */ /* 0x0c4fe400078208ff */
[----:B-1----:R-:W-:Y:S02]  /*6430*/  LEA R2, P2, R16, R26, 0x1 ;  /* 0x0000001a10027211 */ /* 0x002fe400078408ff */
[----:B------:R-:W-:-:S02]  /*6440*/  LEA.HI.X.SX32 R29, R25, R0, 0x1, P1 ;  /* 0x00000000191d7211 */ /* 0x000fc400008f0eff */
[----:B------:R-:W-:Y:S01]  /*6450*/  LEA.HI.X.SX32 R3, R16, R0, 0x1, P2 ;  /* 0x0000000010037211 */ /* 0x000fe200010f0eff */
[----:B------:R-:W2:Y:S04]  /*6460*/  LDL.LU R25, [R1+0x15c] ;  /* 0x00015c0001197983 */ /* 0x000ea80000300800 */
[----:B------:R0:W-:Y:S04]  /*6470*/  STL.64 [R1+0x1bb8], R28 ;  /* 0x001bb81c01007387 */ /* 0x0001e80000100a00 */
[----:B------:R1:W-:Y:S04]  /*6480*/  STL.64 [R1+0x130], R2 ;  /* 0x0001300201007387 */ /* 0x0003e80000100a00 */
[----:B0-----:R-:W2:Y:S01]  /*6490*/  LDL.LU R28, [R1+0x154] ;  /* 0x00015400011c7983 */ /* 0x001ea20000300800 */
[----:B-1----:R-:W-:-:S03]  /*64a0*/  LEA R2, P0, R17, R26, 0x1 ;  /* 0x0000001a11027211 */ /* 0x002fc600078008ff */
[----:B------:R-:W2:Y:S01]  /*64b0*/  LDL.LU R29, [R1+0x150] ;  /* 0x00015000011d7983 */ /* 0x000ea20000300800 */
[----:B------:R-:W-:-:S05]  /*64c0*/  LEA.HI.X.SX32 R3, R17, R0, 0x1, P0 ;  /* 0x0000000011037211 */ /* 0x000fca00000f0eff */
[----:B------:R0:W-:Y:S04]  /*64d0*/  STL.64 [R1+0x1bb0], R2 ;  /* 0x001bb00201007387 */ /* 0x0001e80000100a00 */
[----:B0-----:R-:W2:Y:S01]  /*64e0*/  LDL.LU R3, [R1+0x158] ;  /* 0x0001580001037983 */ /* 0x001ea20000300800 */
[-C--:B-----5:R-:W-:Y:S02]  /*64f0*/  LEA R4, P2, R9, R26.reuse, 0x1 ;  /* 0x0000001a09047211 */ /* 0x0a0fe400078408ff */
[----:B------:R-:W-:Y:S02]  /*6500*/  LEA R6, P1, R21, R26, 0x1 ;  /* 0x0000001a15067211 */ /* 0x000fe400078208ff */
[-C--:B------:R-:W-:Y:S02]  /*6510*/  LEA.HI.X.SX32 R5, R9, R0.reuse, 0x1, P2 ;  /* 0x0000000009057211 */ /* 0x080fe400010f0eff */
[----:B------:R-:W-:-:S03]  /*6520*/  LEA.HI.X.SX32 R7, R21, R0, 0x1, P1 ;  /* 0x0000000015077211 */ /* 0x000fc600008f0eff */
[----:B------:R-:W-:Y:S01]  /*6530*/  STL.64 [R1+0x1bc0], R4 ;  /* 0x001bc00401007387 */ /* 0x000fe20000100a00 */
[----:B------:R-:W-:-:S03]  /*6540*/  LEA R10, P0, R14, R26, 0x1 ;  /* 0x0000001a0e0a7211 */ /* 0x000fc600078008ff */
[----:B------:R0:W-:Y:S01]  /*6550*/  STL.64 [R1+0x138], R6 ;  /* 0x0001380601007387 */ /* 0x0001e20000100a00 */
[----:B------:R-:W-:Y:S02]  /*6560*/  LEA.HI.X.SX32 R11, R14, R0, 0x1, P0 ;  /* 0x000000000e0b7211 */ /* 0x000fe400000f0eff */
[-C--:B------:R-:W-:Y:S02]  /*6570*/  LEA R8, P2, R23, R26.reuse, 0x1 ;  /* 0x0000001a17087211 */ /* 0x080fe400078408ff */
[----:B0-----:R-:W-:Y:S02]  /*6580*/  LEA R6, P1, R15, R26, 0x1 ;  /* 0x0000001a0f067211 */ /* 0x001fe400078208ff */
[-C--:B------:R-:W-:Y:S02]  /*6590*/  LEA.HI.X.SX32 R9, R23, R0.reuse, 0x1, P2 ;  /* 0x0000000017097211 */ /* 0x080fe400010f0eff */
[----:B------:R-:W-:-:S05]  /*65a0*/  LEA.HI.X.SX32 R7, R15, R0, 0x1, P1 ;  /* 0x000000000f077211 */ /* 0x000fca00008f0eff */
[----:B------:R-:W-:Y:S04]  /*65b0*/  STL.64 [R1+0x1bc8], R6 ;  /* 0x001bc80601007387 */ /* 0x000fe80000100a00 */
[----:B------:R-:W-:Y:S04]  /*65c0*/  STL.64 [R1+0x140], R10 ;  /* 0x0001400a01007387 */ /* 0x000fe80000100a00 */
[----:B------:R4:W-:Y:S02]  /*65d0*/  STL.64 [R1+0x148], R8 ;  /* 0x0001480801007387 */ /* 0x0009e40000100a00 */
[----:B----4-:R-:W-:-:S04]  /*65e0*/  LEA R8, P0, R24, R26, 0x1 ;  /* 0x0000001a18087211 */ /* 0x010fc800078008ff */
[----:B------:R-:W-:Y:S02]  /*65f0*/  LEA.HI.X.SX32 R9, R24, R0, 0x1, P0 ;  /* 0x0000000018097211 */ /* 0x000fe400000f0eff */
[----:B------:R-:W-:-:S04]  /*6600*/  LEA R10, P1, R18, R26, 0x1 ;  /* 0x0000001a120a7211 */ /* 0x000fc800078208ff */
[----:B------:R-:W-:Y:S02]  /*6610*/  LEA.HI.X.SX32 R11, R18, R0, 0x1, P1 ;  /* 0x00000000120b7211 */ /* 0x000fe400008f0eff */
[----:B------:R-:W-:-:S04]  /*6620*/  LEA R12, P2, R19, R26, 0x1 ;  /* 0x0000001a130c7211 */ /* 0x000fc800078408ff */
[----:B------:R-:W-:Y:S01]  /*6630*/  LEA.HI.X.SX32 R13, R19, R0, 0x1, P2 ;  /* 0x00000000130d7211 */ /* 0x000fe200010f0eff */
[----:B------:R-:W-:Y:S04]  /*6640*/  STL.64 [R1+0x1ba8], R8 ;  /* 0x001ba80801007387 */ /* 0x000fe80000100a00 */
[----:B------:R-:W-:Y:S04]  /*6650*/  STL.64 [R1+0x1bd0], R10 ;  /* 0x001bd00a01007387 */ /* 0x000fe80000100a00 */
[----:B------:R-:W-:Y:S01]  /*6660*/  STL.64 [R1+0x1bd8], R12 ;  /* 0x001bd80c01007387 */ /* 0x000fe20000100a00 */
[----:B---3--:R-:W-:-:S04]  /*6670*/  LEA R14, P0, R20, R26, 0x1 ;  /* 0x0000001a140e7211 */ /* 0x008fc800078008ff */
[----:B------:R-:W-:Y:S02]  /*6680*/  LEA.HI.X.SX32 R15, R20, R0, 0x1, P0 ;  /* 0x00000000140f7211 */ /* 0x000fe400000f0eff */
[----:B------:R-:W-:-:S04]  /*6690*/  LEA R16, P1, R22, R26, 0x1 ;  /* 0x0000001a16107211 */ /* 0x000fc800078208ff */
[----:B------:R-:W-:Y:S01]  /*66a0*/  LEA.HI.X.SX32 R17, R22, R0, 0x1, P1 ;  /* 0x0000000016117211 */ /* 0x000fe200008f0eff */
[----:B------:R-:W-:Y:S04]  /*66b0*/  STL.64 [R1+0x1be0], R14 ;  /* 0x001be00e01007387 */ /* 0x000fe80000100a00 */
[----:B------:R-:W-:Y:S01]  /*66c0*/  STL.64 [R1+0x1be8], R16 ;  /* 0x001be81001007387 */ /* 0x000fe20000100a00 */
[----:B--2---:R-:W-:-:S04]  /*66d0*/  LEA R18, P2, R25, R26, 0x1 ;  /* 0x0000001a19127211 */ /* 0x004fc800078408ff */
[----:B------:R-:W-:-:S05]  /*66e0*/  LEA.HI.X.SX32 R19, R25, R0, 0x1, P2 ;  /* 0x0000000019137211 */ /* 0x000fca00010f0eff */
[----:B------:R-:W-:Y:S01]  /*66f0*/  STL.64 [R1+0x1bf0], R18 ;  /* 0x001bf01201007387 */ /* 0x000fe20000100a00 */
[-C--:B------:R-:W-:Y:S02]  /*6700*/  LEA R22, P1, R28, R26.reuse, 0x1 ;  /* 0x0000001a1c167211 */ /* 0x080fe400078208ff */
[----:B------:R-:W-:-:S04]  /*6710*/  LEA R20, P0, R3, R26, 0x1 ;  /* 0x0000001a03147211 */ /* 0x000fc800078008ff */
[----:B------:R-:W-:-:S05]  /*6720*/  LEA.HI.X.SX32 R21, R3, R0, 0x1, P0 ;  /* 0x0000000003157211 */ /* 0x000fca00000f0eff */
[----:B------:R0:W-:Y:S04]  /*6730*/  STL.64 [R1+0x1bf8], R20 ;  /* 0x001bf81401007387 */ /* 0x0001e80000100a00 */
[----:B------:R-:W2:Y:S04]  /*6740*/  LDL.LU R3, [R1+0x304] ;  /* 0x0003040001037983 */ /* 0x000ea80000300800 */
[----:B0-----:R-:W3:Y:S04]  /*6750*/  LDL.LU R20, [R1+0x2d4] ;  /* 0x0002d40001147983 */ /* 0x001ee80000300800 */
[----:B------:R-:W4:Y:S04]  /*6760*/  LDL.LU R21, [R1+0x2c8] ;  /* 0x0002c80001157983 */ /* 0x000f280000300800 */
[----:B------:R-:W5:Y:S04]  /*6770*/  LDL.LU R18, [R1+0x2bc] ;  /* 0x0002bc0001127983 */ /* 0x000f680000300800 */
[----:B------:R-:W2:Y:S04]  /*6780*/  LDL.LU R19, [R1+0x2b0] ;  /* 0x0002b00001137983 */ /* 0x000ea80000300800 */
[----:B------:R-:W2:Y:S04]  /*6790*/  LDL.LU R16, [R1+0x2a4] ;  /* 0x0002a40001107983 */ /* 0x000ea80000300800 */
[----:B------:R-:W2:Y:S04]  /*67a0*/  LDL.LU R17, [R1+0x298] ;  /* 0x0002980001117983 */ /* 0x000ea80000300800 */
[----:B------:R-:W2:Y:S04]  /*67b0*/  LDL.LU R14, [R1+0x28c] ;  /* 0x00028c00010e7983 */ /* 0x000ea80000300800 */
[----:B------:R-:W2:Y:S04]  /*67c0*/  LDL.LU R15, [R1+0x280] ;  /* 0x00028000010f7983 */ /* 0x000ea80000300800 */
[----:B------:R-:W2:Y:S01]  /*67d0*/  LDL.LU R12, [R1+0x274] ;  /* 0x00027400010c7983 */ /* 0x000ea20000300800 */
[----:B------:R-:W-:-:S03]  /*67e0*/  LEA.HI.X.SX32 R23, R28, R0, 0x1, P1 ;  /* 0x000000001c177211 */ /* 0x000fc600008f0eff */
[----:B------:R-:W2:Y:S04]  /*67f0*/  LDL.LU R13, [R1+0x268] ;  /* 0x00026800010d7983 */ /* 0x000ea80000300800 */
[----:B------:R-:W2:Y:S04]  /*6800*/  LDL.LU R10, [R1+0x25c] ;  /* 0x00025c00010a7983 */ /* 0x000ea80000300800 */
[----:B------:R-:W2:Y:S01]  /*6810*/  LDL.LU R11, [R1+0x250] ;  /* 0x00025000010b7983 */ /* 0x000ea20000300800 */
[----:B------:R-:W-:-:S03]  /*6820*/  LEA R24, P2, R29, R26, 0x1 ;  /* 0x0000001a1d187211 */ /* 0x000fc600078408ff */
[----:B------:R-:W2:Y:S04]  /*6830*/  LDL.LU R8, [R1+0x244] ;  /* 0x0002440001087983 */ /* 0x000ea80000300800 */
[----:B------:R-:W2:Y:S04]  /*6840*/  LDL.LU R9, [R1+0x240] ;  /* 0x0002400001097983 */ /* 0x000ea80000300800 */
[----:B------:R-:W2:Y:S04]  /*6850*/  LDL.LU R6, [R1+0x23c] ;  /* 0x00023c0001067983 */ /* 0x000ea80000300800 */
[----:B------:R-:W2:Y:S01]  /*6860*/  LDL.LU R7, [R1+0x238] ;  /* 0x0002380001077983 */ /* 0x000ea20000300800 */
[----:B------:R-:W-:-:S03]  /*6870*/  LEA.HI.X.SX32 R25, R29, R0, 0x1, P2 ;  /* 0x000000001d197211 */ /* 0x000fc600010f0eff */
[----:B------:R-:W2:Y:S04]  /*6880*/  LDL.LU R28, [R1+0x234] ;  /* 0x00023400011c7983 */ /* 0x000ea80000300800 */
[----:B------:R0:W-:Y:S01]  /*6890*/  STL.64 [R1+0x1c00], R22 ;  /* 0x001c001601007387 */ /* 0x0001e20000100a00 */
[----:B------:R-:W-:-:S04]  /*68a0*/  LEA R26, P3, R27, R26, 0x1 ;  /* 0x0000001a1b1a7211 */ /* 0x000fc800078608ff */
[----:B------:R-:W-:Y:S01]  /*68b0*/  LEA.HI.X.SX32 R27, R27, R0, 0x1, P3 ;  /* 0x000000001b1b7211 */ /* 0x000fe200018f0eff */
[----:B0-----:R-:W2:Y:S04]  /*68c0*/  LDL.LU R22, [R1+0x2ec] ;  /* 0x0002ec0001167983 */ /* 0x001ea80000300800 */
[----:B------:R-:W2:Y:S04]  /*68d0*/  LDL.LU R23, [R1+0x2e0] ;  /* 0x0002e00001177983 */ /* 0x000ea80000300800 */
[----:B------:R-:W2:Y:S04]  /*68e0*/  LDL.LU R4, [R1+0x230] ;  /* 0x0002300001047983 */ /* 0x000ea80000300800 */
[----:B------:R-:W2:Y:S04]  /*68f0*/  LDL.LU R5, [R1+0x22c] ;  /* 0x00022c0001057983 */ /* 0x000ea80000300800 */
[----:B------:R-:W2:Y:S04]  /*6900*/  LDL.LU R29, [R1+0x228] ;  /* 0x00022800011d7983 */ /* 0x000ea80000300800 */
[----:B------:R-:W2:Y:S04]  /*6910*/  LDL.LU R2, [R1+0x224] ;  /* 0x0002240001027983 */ /* 0x000ea80000300800 */
[----:B------:R0:W-:Y:S04]  /*6920*/  STL.64 [R1+0x1c08], R24 ;  /* 0x001c081801007387 */ /* 0x0001e80000100a00 */
[----:B0-----:R-:W2:Y:S04]  /*6930*/  LDL.LU R25, [R1+0x2f8] ;  /* 0x0002f80001197983 */ /* 0x001ea80000300800 */
[----:B------:R-:W2:Y:S04]  /*6940*/  LDL R0, [R1+0x440] ;  /* 0x0004400001007983 */ /* 0x000ea80000100800 */
[----:B------:R-:W-:Y:S04]  /*6950*/  STL.64 [R1+0x1c10], R26 ;  /* 0x001c101a01007387 */ /* 0x000fe80000100a00 */
[----:B--2---:R0:W-:Y:S04]  /*6960*/  STS.U16 [R0+0x8800], R3 ;  /* 0x0088000300007388 */ /* 0x0041e80000000400 */
[----:B------:R1:W-:Y:S04]  /*6970*/  STS.U16 [R0+0x8c00], R25 ;  /* 0x008c001900007388 */ /* 0x0003e80000000400 */
[----:B------:R-:W-:Y:S04]  /*6980*/  STS.U16 [R0+0x9000], R22 ;  /* 0x0090001600007388 */ /* 0x000fe80000000400 */
[----:B------:R-:W-:Y:S04]  /*6990*/  STS.U16 [R0+0x9400], R23 ;  /* 0x0094001700007388 */ /* 0x000fe80000000400 */
[----:B---3--:R-:W-:Y:S04]  /*69a0*/  STS.U16 [R0+0x9800], R20 ;  /* 0x0098001400007388 */ /* 0x008fe80000000400 */
[----:B----4-:R-:W-:Y:S04]  /*69b0*/  STS.U16 [R0+0x9c00], R21 ;  /* 0x009c001500007388 */ /* 0x010fe80000000400 */
[----:B-----5:R-:W-:Y:S04]  /*69c0*/  STS.U16 [R0+0xa000], R18 ;  /* 0x00a0001200007388 */ /* 0x020fe80000000400 */
[----:B------:R-:W-:Y:S04]  /*69d0*/  STS.U16 [R0+0xa400], R19 ;  /* 0x00a4001300007388 */ /* 0x000fe80000000400 */
        /* <DEDUP_REMOVED lines=10> */
[----:B0-----:R-:W2:Y:S04]  /*6a80*/  LDL.LU R3, [R1+0x220] ;  /* 0x0002200001037983 */ /* 0x001ea80000300800 */
[----:B------:R-:W-:Y:S04]  /*6a90*/  STS.U16 [R0+0xd000], R6 ;  /* 0x00d0000600007388 */ /* 0x000fe80000000400 */
[----:B------:R-:W-:Y:S04]  /*6aa0*/  STS.U16 [R0+0xd400], R7 ;  /* 0x00d4000700007388 */ /* 0x000fe80000000400 */
[----:B------:R-:W3:Y:S04]  /*6ab0*/  LDL.LU R24, [R1+0x21c] ;  /* 0x00021c0001187983 */ /* 0x000ee80000300800 */
[----:B------:R0:W-:Y:S04]  /*6ac0*/  STS.U16 [R0+0xd800], R28 ;  /* 0x00d8001c00007388 */ /* 0x0001e80000000400 */
[----:B-1----:R-:W4:Y:S04]  /*6ad0*/  LDL.LU R25, [R1+0x218] ;  /* 0x0002180001197983 */ /* 0x002f280000300800 */
[----:B------:R-:W-:Y:S04]  /*6ae0*/  STS.U16 [R0+0xdc00], R4 ;  /* 0x00dc000400007388 */ /* 0x000fe80000000400 */
[----:B0-----:R-:W5:Y:S04]  /*6af0*/  LDL.LU R28, [R1+0x214] ;  /* 0x00021400011c7983 */ /* 0x001f680000300800 */
[----:B------:R-:W-:Y:S04]  /*6b00*/  STS.U16 [R0+0xe000], R5 ;  /* 0x00e0000500007388 */ /* 0x000fe80000000400 */
[----:B------:R-:W5:Y:S04]  /*6b10*/  LDL.LU R22, [R1+0x210] ;  /* 0x0002100001167983 */ /* 0x000f680000300800 */
[----:B------:R0:W-:Y:S04]  /*6b20*/  STS.U16 [R0+0xe400], R29 ;  /* 0x00e4001d00007388 */ /* 0x0001e80000000400 */
[----:B0-----:R-:W5:Y:S04]  /*6b30*/  LDL.LU R29, [R1+0x450] ;  /* 0x00045000011d7983 */ /* 0x001f680000300800 */
[----:B------:R0:W-:Y:S04]  /*6b40*/  STS.U16 [R0+0xe800], R2 ;  /* 0x00e8000200007388 */ /* 0x0001e80000000400 */
[----:B0-----:R-:W5:Y:S04]  /*6b50*/  LDL.LU R2, [R1+0x444] ;  /* 0x0004440001027983 */ /* 0x001f680000300800 */
[----:B------:R-:W5:Y:S04]  /*6b60*/  LDL.LU R23, [R1+0x434] ;  /* 0x0004340001177983 */ /* 0x000f680000300800 */
        /* <DEDUP_REMOVED lines=10> */
[----:B------:R-:W5:Y:S01]  /*6c10*/  LDL.LU R11, [R1+0x3b8] ;  /* 0x0003b800010b7983 */ /* 0x000f620000300800 */
[----:B------:R-:W-:-:S03]  /*6c20*/  LOP3.LUT R20, R0, 0x20, RZ, 0x3c, !PT ;  /* 0x0000002000147812 */ /* 0x000fc600078e3cff */
[----:B------:R-:W5:Y:S04]  /*6c30*/  LDL.LU R8, [R1+0x3ac] ;  /* 0x0003ac0001087983 */ /* 0x000f680000300800 */
[----:B------:R-:W5:Y:S04]  /*6c40*/  LDL.LU R9, [R1+0x3a0] ;  /* 0x0003a00001097983 */ /* 0x000f680000300800 */
[----:B------:R-:W5:Y:S04]  /*6c50*/  LDL.LU R6, [R1+0x398] ;  /* 0x0003980001067983 */ /* 0x000f680000300800 */
[----:B------:R-:W5:Y:S04]  /*6c60*/  LDL.LU R7, [R1+0x38c] ;  /* 0x00038c0001077983 */ /* 0x000f680000300800 */
[----:B------:R-:W5:Y:S04]  /*6c70*/  LDL.LU R4, [R1+0x384] ;  /* 0x0003840001047983 */ /* 0x000f680000300800 */
[----:B------:R-:W5:Y:S04]  /*6c80*/  LDL.LU R5, [R1+0x37c] ;  /* 0x00037c0001057983 */ /* 0x000f680000300800 */
[----:B--2---:R0:W-:Y:S04]  /*6c90*/  STS.U16 [R0+0xec00], R3 ;  /* 0x00ec000300007388 */ /* 0x0041e80000000400 */
[----:B0-----:R-:W2:Y:S04]  /*6ca0*/  LDL.LU R3, [R1+0x374] ;  /* 0x0003740001037983 */ /* 0x001ea80000300800 */
[----:B---3--:R-:W-:Y:S04]  /*6cb0*/  STS.U16 [R0+0xf000], R24 ;  /* 0x00f0001800007388 */ /* 0x008fe80000000400 */
[----:B----4-:R-:W-:Y:S04]  /*6cc0*/  STS.U16 [R0+0xf400], R25 ;  /* 0x00f4001900007388 */ /* 0x010fe80000000400 */
[----:B-----5:R0:W-:Y:S04]  /*6cd0*/  STS.U16 [R0+0xf800], R28 ;  /* 0x00f8001c00007388 */ /* 0x0201e80000000400 */
[----:B------:R-:W-:Y:S04]  /*6ce0*/  STS.U16 [R0+0xfc00], R22 ;  /* 0x00fc001600007388 */ /* 0x000fe80000000400 */
[----:B0-----:R-:W3:Y:S04]  /*6cf0*/  LDL.LU R28, [R1+0x36c] ;  /* 0x00036c00011c7983 */ /* 0x001ee80000300800 */
[----:B------:R-:W-:Y:S04]  /*6d00*/  STL [R1+0xab8], R20 ;  /* 0x000ab81401007387 */ /* 0x000fe80000100800 */
[----:B------:R-:W-:Y:S04]  /*6d10*/  STL [R1+0x1cc8], R0 ;  /* 0x001cc80001007387 */ /* 0x000fe80000100800 */
[----:B------:R0:W-:Y:S04]  /*6d20*/  STS.U16 [R20+0x100], R29 ;  /* 0x0001001d14007388 */ /* 0x0001e80000000400 */
[----:B0-----:R-:W4:Y:S04]  /*6d30*/  LDL.LU R29, [R1+0x364] ;  /* 0x00036400011d7983 */ /* 0x001f280000300800 */
[----:B------:R0:W-:Y:S04]  /*6d40*/  STS.U16 [R20+0x500], R2 ;  /* 0x0005000214007388 */ /* 0x0001e80000000400 */
        /* <DEDUP_REMOVED lines=14> */
[----:B0-----:R-:W5:Y:S04]  /*6e30*/  LDL.LU R2, [R1+0x35c] ;  /* 0x00035c0001027983 */ /* 0x001f680000300800 */
[----:B------:R-:W-:Y:S04]  /*6e40*/  STS.U16 [R20+0x4100], R6 ;  /* 0x0041000614007388 */ /* 0x000fe80000000400 */
[----:B------:R-:W-:Y:S04]  /*6e50*/  STS.U16 [R20+0x4500], R7 ;  /* 0x0045000714007388 */ /* 0x000fe80000000400 */
[----:B------:R-:W5:Y:S04]  /*6e60*/  LDL.LU R0, [R1+0x354] ;  /* 0x0003540001007983 */ /* 0x000f680000300800 */
[----:B------:R-:W-:Y:S04]  /*6e70*/  STS.U16 [R20+0x4900], R4 ;  /* 0x0049000414007388 */ /* 0x000fe80000000400 */
[----:B------:R-:W5:Y:S04]  /*6e80*/  LDL.LU R26, [R1+0x34c] ;  /* 0x00034c00011a7983 */ /* 0x000f680000300800 */
[----:B------:R-:W-:Y:S04]  /*6e90*/  STS.U16 [R20+0x4d00], R5 ;  /* 0x004d000514007388 */ /* 0x000fe80000000400 */
[----:B------:R-:W5:Y:S04]  /*6ea0*/  LDL.LU R27, [R1+0x344] ;  /* 0x00034400011b7983 */ /* 0x000f680000300800 */
[----:B------:R-:W5:Y:S04]  /*6eb0*/  LDL.LU R24, [R1+0x33c] ;  /* 0x00033c0001187983 */ /* 0x000f680000300800 */
[----:B--2---:R0:W-:Y:S04]  /*6ec0*/  STS.U16 [R20+0x5100], R3 ;  /* 0x0051000314007388 */ /* 0x0041e80000000400 */
[----:B0-----:R-:W2:Y:S04]  /*6ed0*/  LDL.LU R3, [R1+0x334] ;  /* 0x0003340001037983 */ /* 0x001ea80000300800 */
[----:B------:R-:W2:Y:S04]  /*6ee0*/  LDL.LU R25, [R1+0x32c] ;  /* 0x00032c0001197983 */ /* 0x000ea80000300800 */
[----:B------:R-:W2:Y:S04]  /*6ef0*/  LDL.LU R22, [R1+0x324] ;  /* 0x0003240001167983 */ /* 0x000ea80000300800 */
[----:B---3--:R0:W-:Y:S04]  /*6f00*/  STS.U16 [R20+0x5500], R28 ;  /* 0x0055001c14007388 */ /* 0x0081e80000000400 */
[----:B0-----:R-:W3:Y:S04]  /*6f10*/  LDL.LU R28, [R1+0x31c] ;  /* 0x00031c00011c7983 */ /* 0x001ee80000300800 */
[----:B----4-:R0:W-:Y:S04]  /*6f20*/  STS.U16 [R20+0x5900], R29 ;  /* 0x0059001d14007388 */ /* 0x0101e80000000400 */
[----:B0-----:R-:W4:Y:S04]  /*6f30*/  LDL.LU R29, [R1+0x314] ;  /* 0x00031400011d7983 */ /* 0x001f280000300800 */
[----:B------:R-:W4:Y:S04]  /*6f40*/  LDL.LU R23, [R1+0x30c] ;  /* 0x00030c0001177983 */ /* 0x000f280000300800 */
        /* <DEDUP_REMOVED lines=12> */
[----:B-----5:R0:W-:Y:S04]  /*7010*/  STS.U16 [R20+0x5d00], R2 ;  /* 0x005d000214007388 */ /* 0x0201e80000000400 */
[----:B------:R-:W5:Y:S04]  /*7020*/  LDL.LU R9, [R1+0x270] ;  /* 0x0002700001097983 */ /* 0x000f680000300800 */
[----:B------:R-:W5:Y:S04]  /*7030*/  LDL.LU R6, [R1+0x264] ;  /* 0x0002640001067983 */ /* 0x000f680000300800 */
[----:B------:R-:W-:Y:S04]  /*7040*/  STS.U16 [R20+0x6100], R0 ;  /* 0x0061000014007388 */ /* 0x000fe80000000400 */
[----:B------:R-:W5:Y:S04]  /*7050*/  LDL.LU R7, [R1+0x258] ;  /* 0x0002580001077983 */ /* 0x000f680000300800 */
[----:B------:R-:W-:Y:S04]  /*7060*/  STS.U16 [R20+0x6500], R26 ;  /* 0x0065001a14007388 */ /* 0x000fe80000000400 */
[----:B------:R-:W5:Y:S04]  /*7070*/  LDL.LU R4, [R1+0x24c] ;  /* 0x00024c0001047983 */ /* 0x000f680000300800 */
[----:B------:R-:W-:Y:S04]  /*7080*/  STS.U16 [R20+0x6900], R27 ;  /* 0x0069001b14007388 */ /* 0x000fe80000000400 */
[----:B------:R-:W-:Y:S04]  /*7090*/  STS.U16 [R20+0x6d00], R24 ;  /* 0x006d001814007388 */ /* 0x000fe80000000400 */
[----:B------:R-:W5:Y:S04]  /*70a0*/  LDL.LU R5, [R1+0x20c] ;  /* 0x00020c0001057983 */ /* 0x000f680000300800 */
[----:B0-----:R-:W5:Y:S04]  /*70b0*/  LDL.LU R2, [R1+0x204] ;  /* 0x0002040001027983 */ /* 0x001f680000300800 */
[----:B--2---:R0:W-:Y:S04]  /*70c0*/  STS.U16 [R20+0x7100], R3 ;  /* 0x0071000314007388 */ /* 0x0041e80000000400 */
[----:B------:R-:W-:Y:S04]  /*70d0*/  STS.U16 [R20+0x7500], R25 ;  /* 0x0075001914007388 */ /* 0x000fe80000000400 */
[----:B------:R-:W-:Y:S04]  /*70e0*/  STS.U16 [R20+0x7900], R22 ;  /* 0x0079001614007388 */ /* 0x000fe80000000400 */
[----:B0-----:R-:W2:Y:S04]  /*70f0*/  LDL.LU R3, [R1+0x1fc] ;  /* 0x0001fc0001037983 */ /* 0x001ea80000300800 */
        /* <DEDUP_REMOVED lines=9> */
[----:B------:R0:W-:Y:S04]  /*7190*/  STS.U16 [R20+0x8500], R23 ;  /* 0x0085001714007388 */ /* 0x0001e80000000400 */
[----:B------:R-:W4:Y:S04]  /*71a0*/  LDL.LU R22, [R1+0x1c0] ;  /* 0x0001c00001167983 */ /* 0x000f280000300800 */
[----:B------:R1:W-:Y:S04]  /*71b0*/  STS.U16 [R20+0x8900], R21 ;  /* 0x0089001514007388 */ /* 0x0003e80000000400 */
[----:B0-----:R-:W4:Y:S04]  /*71c0*/  LDL.LU R23, [R1+0x1b8] ;  /* 0x0001b80001177983 */ /* 0x001f280000300800 */
[----:B------:R0:W-:Y:S04]  /*71d0*/  STS.U16 [R20+0x8d00], R18 ;  /* 0x008d001214007388 */ /* 0x0001e80000000400 */
[----:B-1----:R-:W4:Y:S04]  /*71e0*/  LDL.LU R21, [R1+0x1b0] ;  /* 0x0001b00001157983 */ /* 0x002f280000300800 */
        /* <DEDUP_REMOVED lines=20> */
[----:B-----5:R1:W-:Y:S04]  /*7330*/  STS.U16 [R20+0xb900], R9 ;  /* 0x00b9000914007388 */ /* 0x0203e80000000400 */
[----:B0-----:R-:W5:Y:S04]  /*7340*/  LDL.LU R8, [R1+0x3e0] ;  /* 0x0003e00001087983 */ /* 0x001f680000300800 */
[----:B------:R0:W-:Y:S04]  /*7350*/  STS.U16 [R20+0xbd00], R6 ;  /* 0x00bd000614007388 */ /* 0x0001e80000000400 */
[----:B-1----:R-:W5:Y:S04]  /*7360*/  LDL.LU R9, [R1+0x3d4] ;  /* 0x0003d40001097983 */ /* 0x002f680000300800 */
[----:B------:R1:W-:Y:S04]  /*7370*/  STS.U16 [R20+0xc100], R7 ;  /* 0x00c1000714007388 */ /* 0x0003e80000000400 */
[----:B0-----:R-:W5:Y:S04]  /*7380*/  LDL.LU R6, [R1+0x3c8] ;  /* 0x0003c80001067983 */ /* 0x001f680000300800 */
[----:B------:R0:W-:Y:S04]  /*7390*/  STS.U16 [R20+0xc500], R4 ;  /* 0x00c5000414007388 */ /* 0x0001e80000000400 */
[----:B-1----:R-:W5:Y:S04]  /*73a0*/  LDL.LU R7, [R1+0x3bc] ;  /* 0x0003bc0001077983 */ /* 0x002f680000300800 */
[----:B------:R1:W-:Y:S04]  /*73b0*/  STS.U16 [R20+0xc900], R5 ;  /* 0x00c9000514007388 */ /* 0x0003e80000000400 */
[----:B0-----:R-:W5:Y:S04]  /*73c0*/  LDL.LU R4, [R1+0x3b4] ;  /* 0x0003b40001047983 */ /* 0x001f680000300800 */
[----:B------:R0:W-:Y:S04]  /*73d0*/  STS.U16 [R20+0xcd00], R2 ;  /* 0x00cd000214007388 */ /* 0x0001e80000000400 */
[----:B-1----:R-:W5:Y:S04]  /*73e0*/  LDL.LU R5, [R1+0x3a8] ;  /* 0x0003a80001057983 */ /* 0x002f680000300800 */
[----:B0-----:R-:W5:Y:S04]  /*73f0*/  LDL.LU R2, [R1+0x39c] ;  /* 0x00039c0001027983 */ /* 0x001f680000300800 */
[----:B--2---:R0:W-:Y:S04]  /*7400*/  STS.U16 [R20+0xd100], R3 ;  /* 0x00d1000314007388 */ /* 0x0041e80000000400 */
[----:B0-----:R-:W2:Y:S04]  /*7410*/  LDL.LU R3, [R1+0x390] ;  /* 0x0003900001037983 */ /* 0x001ea80000300800 */
[----:B---3--:R0:W-:Y:S04]  /*7420*/  STS.U16 [R20+0xd500], R28 ;  /* 0x00d5001c14007388 */ /* 0x0081e80000000400 */
[----:B0-----:R-:W3:Y:S04]  /*7430*/  LDL.LU R28, [R1+0x388] ;  /* 0x00038800011c7983 */ /* 0x001ee80000300800 */
[----:B----4-:R0:W-:Y:S04]  /*7440*/  STS.U16 [R20+0xd900], R29 ;  /* 0x00d9001d14007388 */ /* 0x0101e80000000400 */
[----:B------:R1:W-:Y:S04]  /*7450*/  STS.U16 [R20+0xdd00], R0 ;  /* 0x00dd000014007388 */ /* 0x0003e80000000400 */
[----:B0-----:R-:W4:Y:S04]  /*7460*/  LDL.LU R29, [R1+0x380] ;  /* 0x00038000011d7983 */ /* 0x001f280000300800 */
[----:B-1----:R-:W2:Y:S04]  /*7470*/  LDL.LU R0, [R1+0x1cc8] ;  /* 0x001cc80001007983 */ /* 0x002ea80000300800 */
[----:B------:R-:W-:Y:S04]  /*7480*/  STS.U16 [R20+0xe100], R26 ;  /* 0x00e1001a14007388 */ /* 0x000fe80000000400 */
[----:B------:R-:W-:Y:S04]  /*7490*/  STS.U16 [R20+0xe500], R27 ;  /* 0x00e5001b14007388 */ /* 0x000fe80000000400 */
[----:B------:R2:W-:Y:S02]  /*74a0*/  STS.U16 [R20+0xe900], R24 ;  /* 0x00e9001814007388 */ /* 0x0005e40000000400 */
[----:B--2---:R-:W-:-:S05]  /*74b0*/  LOP3.LUT R24, R0, 0x40, RZ, 0x3c, !PT ;  /* 0x0000004000187812 */ /* 0x004fca00078e3cff */
[----:B------:R-:W-:Y:S04]  /*74c0*/  STL [R1+0xa9c], R24 ;  /* 0x000a9c1801007387 */ /* 0x000fe80000100800 */
[----:B------:R0:W-:Y:S04]  /*74d0*/  STL [R1+0x1c94], R0 ;  /* 0x001c940001007387 */ /* 0x0001e80000100800 */
[----:B0-----:R-:W2:Y:S04]  /*74e0*/  LDL.LU R0, [R1+0x360] ;  /* 0x0003600001007983 */ /* 0x001ea80000300800 */
[----:B--2---:R0:W-:Y:S04]  /*74f0*/  STL [R1+0x1cbc], R0 ;  /* 0x001cbc0001007387 */ /* 0x0041e80000100800 */
[----:B0-----:R-:W2:Y:S04]  /*7500*/  LDL.LU R0, [R1+0x368] ;  /* 0x0003680001007983 */ /* 0x001ea80000300800 */
[----:B--2---:R0:W-:Y:S04]  /*7510*/  STL [R1+0x1cc0], R0 ;  /* 0x001cc00001007387 */ /* 0x0041e80000100800 */
[----:B0-----:R-:W2:Y:S04]  /*7520*/  LDL.LU R0, [R1+0x370] ;  /* 0x0003700001007983 */ /* 0x001ea80000300800 */
[----:B------:R-:W-:Y:S04]  /*7530*/  STS.U16 [R20+0xed00], R25 ;  /* 0x00ed001914007388 */ /* 0x000fe80000000400 */
[----:B------:R-:W-:Y:S04]  /*7540*/  STS.U16 [R20+0xf100], R22 ;  /* 0x00f1001614007388 */ /* 0x000fe80000000400 */
[----:B------:R-:W-:Y:S04]  /*7550*/  STS.U16 [R20+0xf500], R23 ;  /* 0x00f5001714007388 */ /* 0x000fe80000000400 */
[----:B------:R-:W-:Y:S04]  /*7560*/  STS.U16 [R20+0xf900], R21 ;  /* 0x00f9001514007388 */ /* 0x000fe80000000400 */
[----:B------:R-:W-:Y:S04]  /*7570*/  STS.U16 [R20+0xfd00], R18 ;  /* 0x00fd001214007388 */ /* 0x000fe80000000400 */
[----:B--2---:R0:W-:Y:S04]  /*7580*/  STL [R1+0x1cc4], R0 ;  /* 0x001cc40001007387 */ /* 0x0041e80000100800 */
[----:B0-----:R-:W2:Y:S04]  /*7590*/  LDL.LU R0, [R1+0x378] ;  /* 0x0003780001007983 */ /* 0x001ea80000300800 */
[----:B------:R-:W2:Y:S04]  /*75a0*/  LDL.LU R26, [R1+0x358] ;  /* 0x00035800011a7983 */ /* 0x000ea80000300800 */
[----:B------:R-:W2:Y:S04]  /*75b0*/  LDL.LU R27, [R1+0x350] ;  /* 0x00035000011b7983 */ /* 0x000ea80000300800 */
[----:B------:R-:W2:Y:S04]  /*75c0*/  LDL.LU R25, [R1+0x348] ;  /* 0x0003480001197983 */ /* 0x000ea80000300800 */
[----:B------:R-:W2:Y:S04]  /*75d0*/  LDL.LU R22, [R1+0x340] ;  /* 0x0003400001167983 */ /* 0x000ea80000300800 */
[----:B------:R-:W2:Y:S04]  /*75e0*/  LDL.LU R23, [R1+0x338] ;  /* 0x0003380001177983 */ /* 0x000ea80000300800 */
[----:B------:R-:W2:Y:S04]  /*75f0*/  LDL.LU R20, [R1+0x330] ;  /* 0x0003300001147983 */ /* 0x000ea80000300800 */
[----:B------:R-:W2:Y:S04]  /*7600*/  LDL.LU R21, [R1+0x328] ;  /* 0x0003280001157983 */ /* 0x000ea80000300800 */
[----:B------:R0:W-:Y:S04]  /*7610*/  STS.U16 [R24+0x200], R19 ;  /* 0x0002001318007388 */ /* 0x0001e80000000400 */
[----:B------:R-:W2:Y:S04]  /*7620*/  LDL.LU R18, [R1+0x320] ;  /* 0x0003200001127983 */ /* 0x000ea80000300800 */
[----:B------:R1:W-:Y:S04]  /*7630*/  STS.U16 [R24+0x600], R16 ;  /* 0x0006001018007388 */ /* 0x0003e80000000400 */
[----:B0-----:R-:W2:Y:S04]  /*7640*/  LDL.LU R19, [R1+0x318] ;  /* 0x0003180001137983 */ /* 0x001ea80000300800 */
[----:B------:R0:W-:Y:S04]  /*7650*/  STS.U16 [R24+0xa00], R17 ;  /* 0x000a001118007388 */ /* 0x0001e80000000400 */
[----:B-1----:R-:W2:Y:S04]  /*7660*/  LDL.LU R16, [R1+0x310] ;  /* 0x0003100001107983 */ /* 0x002ea80000300800 */
        /* <DEDUP_REMOVED lines=28> */
[----:B---3--:R1:W-:Y:S04]  /*7830*/  STS.U16 [R24+0x4600], R28 ;  /* 0x0046001c18007388 */ /* 0x0083e80000000400 */
[----:B0-----:R-:W3:Y:S04]  /*7840*/  LDL.LU R3, [R1+0x260] ;  /* 0x0002600001037983 */ /* 0x001ee80000300800 */
[----:B----4-:R0:W-:Y:S04]  /*7850*/  STS.U16 [R24+0x4a00], R29 ;  /* 0x004a001d18007388 */ /* 0x0101e80000000400 */
[----:B-1----:R-:W4:Y:S04]  /*7860*/  LDL.LU R28, [R1+0x254] ;  /* 0x00025400011c7983 */ /* 0x002f280000300800 */
[----:B0-----:R-:W3:Y:S04]  /*7870*/  LDL.LU R29, [R1+0x248] ;  /* 0x00024800011d7983 */ /* 0x001ee80000300800 */
[----:B--2---:R0:W-:Y:S04]  /*7880*/  STS.U16 [R24+0x4e00], R0 ;  /* 0x004e000018007388 */ /* 0x0041e80000000400 */
[----:B0-----:R-:W2:Y:S04]  /*7890*/  LDL.LU R0, [R1+0x1cc4] ;  /* 0x001cc40001007983 */ /* 0x001ea80000300800 */
[----:B--2---:R0:W-:Y:S04]  /*78a0*/  STS.U16 [R24+0x5200], R0 ;  /* 0x0052000018007388 */ /* 0x0041e80000000400 */
[----:B0-----:R-:W2:Y:S04]  /*78b0*/  LDL.LU R0, [R1+0x1cc0] ;  /* 0x001cc00001007983 */ /* 0x001ea80000300800 */
[----:B--2---:R0:W-:Y:S04]  /*78c0*/  STS.U16 [R24+0x5600], R0 ;  /* 0x0056000018007388 */ /* 0x0041e80000000400 */
[----:B0-----:R-:W2:Y:S04]  /*78d0*/  LDL.LU R0, [R1+0x1cbc] ;  /* 0x001cbc0001007983 */ /* 0x001ea80000300800 */
[----:B--2---:R0:W-:Y:S04]  /*78e0*/  STS.U16 [R24+0x5a00], R0 ;  /* 0x005a000018007388 */ /* 0x0041e80000000400 */
[----:B0-----:R-:W2:Y:S04]  /*78f0*/  LDL.LU R0, [R1+0x180] ;  /* 0x0001800001007983 */ /* 0x001ea80000300800 */
[----:B--2---:R0:W-:Y:S04]  /*7900*/  STL [R1+0x1c98], R0 ;  /* 0x001c980001007387 */ /* 0x0041e80000100800 */
        /* <DEDUP_REMOVED lines=15> */
[----:B------:R-:W-:Y:S04]  /*7a00*/  STS.U16 [R24+0x5e00], R26 ;  /* 0x005e001a18007388 */ /* 0x000fe80000000400 */
[----:B--2---:R0:W-:Y:S04]  /*7a10*/  STL [R1+0x1cb8], R0 ;  /* 0x001cb80001007387 */ /* 0x0041e80000100800 */
[----:B0-----:R-:W2:Y:S04]  /*7a20*/  LDL.LU R0, [R1+0x208] ;  /* 0x0002080001007983 */ /* 0x001ea80000300800 */
[----:B------:R-:W2:Y:S04]  /*7a30*/  LDL.LU R26, [R1+0x174] ;  /* 0x00017400011a7983 */ /* 0x000ea80000300800 */
        /* <DEDUP_REMOVED lines=23> */
[----:B---3--:R-:W-:Y:S04]  /*7bb0*/  STS.U16 [R24+0xbe00], R3 ;  /* 0x00be000318007388 */ /* 0x008fe80000000400 */
[----:B----4-:R-:W-:Y:S04]  /*7bc0*/  STS.U16 [R24+0xc200], R28 ;  /* 0x00c2001c18007388 */ /* 0x010fe80000000400 */
[----:B------:R-:W-:Y:S04]  /*7bd0*/  STS.U16 [R24+0xc600], R29 ;  /* 0x00c6001d18007388 */ /* 0x000fe80000000400 */
[----:B--2---:R0:W-:Y:S04]  /*7be0*/  STL [R1+0x1c90], R26 ;  /* 0x001c901a01007387 */ /* 0x0041e80000100800 */
[----:B0-----:R-:W2:Y:S04]  /*7bf0*/  LDL.LU R26, [R1+0x17c] ;  /* 0x00017c00011a7983 */ /* 0x001ea80000300800 */
[----:B------:R-:W3:Y:S04]  /*7c00*/  LDL.LU R27, [R1+0x168] ;  /* 0x00016800011b7983 */ /* 0x000ee80000300800 */
[----:B------:R-:W4:Y:S04]  /*7c10*/  LDL.LU R25, [R1+0x164] ;  /* 0x0001640001197983 */ /* 0x000f280000300800 */
[----:B------:R-:W5:Y:S04]  /*7c20*/  LDL.LU R22, [R1+0x448] ;  /* 0x0004480001167983 */ /* 0x000f680000300800 */
[----:B------:R-:W2:Y:S04]  /*7c30*/  LDL.LU R23, [R1+0x438] ;  /* 0x0004380001177983 */ /* 0x000ea80000300800 */
[----:B------:R-:W2:Y:S04]  /*7c40*/  LDL.LU R20, [R1+0x42c] ;  /* 0x00042c0001147983 */ /* 0x000ea80000300800 */
[----:B------:R-:W2:Y:S04]  /*7c50*/  LDL.LU R21, [R1+0x420] ;  /* 0x0004200001157983 */ /* 0x000ea80000300800 */
[----:B------:R-:W2:Y:S04]  /*7c60*/  LDL.LU R18, [R1+0x414] ;  /* 0x0004140001127983 */ /* 0x000ea80000300800 */
[----:B------:R-:W2:Y:S04]  /*7c70*/  LDL.LU R19, [R1+0x408] ;  /* 0x0004080001137983 */ /* 0x000ea80000300800 */
[----:B------:R-:W2:Y:S04]  /*7c80*/  LDL.LU R16, [R1+0x3fc] ;  /* 0x0003fc0001107983 */ /* 0x000ea80000300800 */
[----:B------:R-:W2:Y:S04]  /*7c90*/  LDL.LU R17, [R1+0x3f0] ;  /* 0x0003f00001117983 */ /* 0x000ea80000300800 */
[----:B------:R-:W2:Y:S04]  /*7ca0*/  LDL.LU.64 R14, [R1+0x128] ;  /* 0x00012800010e7983 */ /* 0x000ea80000300a00 */
[----:B------:R-:W3:Y:S04]  /*7cb0*/  LDL.LU.64 R12, [R1+0x120] ;  /* 0x00012000010c7983 */ /* 0x000ee80000300a00 */
[----:B------:R-:W4:Y:S04]  /*7cc0*/  LDL.LU.64 R10, [R1+0x118] ;  /* 0x00011800010a7983 */ /* 0x000f280000300a00 */
[----:B------:R-:W5:Y:S04]  /*7cd0*/  LDL.LU.64 R8, [R1+0x110] ;  /* 0x0001100001087983 */ /* 0x000f680000300a00 */
[----:B------:R-:W5:Y:S04]  /*7ce0*/  LDL.LU.64 R6, [R1+0x108] ;  /* 0x0001080001067983 */ /* 0x000f680000300a00 */
[----:B------:R-:W5:Y:S04]  /*7cf0*/  LDL.LU.64 R4, [R1+0x100] ;  /* 0x0001000001047983 */ /* 0x000f680000300a00 */
[----:B------:R-:W5:Y:S04]  /*7d00*/  LDL.LU.64 R2, [R1+0xf8] ;  /* 0x0000f80001027983 */ /* 0x000f680000300a00 */
[----:B------:R-:W5:Y:S04]  /*7d10*/  LDL.LU.64 R28, [R1+0xf0] ;  /* 0x0000f000011c7983 */ /* 0x000f680000300a00 */
[----:B------:R0:W-:Y:S04]  /*7d20*/  STS.U16 [R24+0xca00], R0 ;  /* 0x00ca000018007388 */ /* 0x0001e80000000400 */
[----:B0-----:R-:W5:Y:S04]  /*7d30*/  LDL.LU R0, [R1+0x1cb8] ;  /* 0x001cb80001007983 */ /* 0x001f680000300800 */
[----:B--2---:R-:W2:Y:S04]  /*7d40*/  LDG.E.U16 R14, [R14.64] ;  /* 0x000000060e0e7981 */ /* 0x004ea8000c1e1500 */
[----:B---3--:R-:W3:Y:S04]  /*7d50*/  LDG.E.U16 R12, [R12.64] ;  /* 0x000000060c0c7981 */ /* 0x008ee8000c1e1500 */
[----:B----4-:R-:W4:Y:S04]  /*7d60*/  LDG.E.U16 R10, [R10.64] ;  /* 0x000000060a0a7981 */ /* 0x010f28000c1e1500 */
[----:B-----5:R-:W5:Y:S04]  /*7d70*/  LDG.E.U16 R8, [R8.64] ;  /* 0x0000000608087981 */ /* 0x020f68000c1e1500 */
[----:B------:R-:W2:Y:S04]  /*7d80*/  LDG.E.U16 R6, [R6.64] ;  /* 0x0000000606067981 */ /* 0x000ea8000c1e1500 */
[----:B------:R0:W2:Y:S04]  /*7d90*/  LDG.E.U16 R5, [R4.64] ;  /* 0x0000000604057981 */ /* 0x0000a8000c1e1500 */
[----:B0-----:R0:W2:Y:S04]  /*7da0*/  LDG.E.U16 R4, [R2.64] ;  /* 0x0000000602047981 */ /* 0x0010a8000c1e1500 */
[----:B------:R1:W-:Y:S04]  /*7db0*/  STS.U16 [R24+0xce00], R0 ;  /* 0x00ce000018007388 */ /* 0x0003e80000000400 */
[----:B-1----:R-:W2:Y:S04]  /*7dc0*/  LDL.LU R0, [R1+0x1cb4] ;  /* 0x001cb40001007983 */ /* 0x002ea80000300800 */
[----:B--2---:R1:W-:Y:S04]  /*7dd0*/  STS.U16 [R24+0xd200], R0 ;  /* 0x00d2000018007388 */ /* 0x0043e80000000400 */
        /* <DEDUP_REMOVED lines=14> */
[----:B------:R2:W-:Y:S04]  /*7ec0*/  STS.U16 [R24+0xf200], R26 ;  /* 0x00f2001a18007388 */ /* 0x0005e80000000400 */
[----:B-1----:R-:W3:Y:S04]  /*7ed0*/  LDL.LU R0, [R1+0x1c94] ;  /* 0x001c940001007983 */ /* 0x002ee80000300800 */
[----:B--2---:R-:W2:Y:S01]  /*7ee0*/  LDL.LU R26, [R1+0x1c90] ;  /* 0x001c9000011a7983 */ /* 0x004ea20000300800 */
[----:B---3--:R-:W-:-:S03]  /*7ef0*/  LOP3.LUT R0, R0, 0x60, RZ, 0x3c, !PT ;  /* 0x0000006000007812 */ /* 0x008fc600078e3cff */
[----:B--2---:R-:W-:Y:S04]  /*7f00*/  STS.U16 [R24+0xf600], R26 ;  /* 0x00f6001a18007388 */ /* 0x004fe80000000400 */
        /* <DEDUP_REMOVED lines=9> */
[----:B------:R-:W-:Y:S04]  /*7fa0*/  STL [R1+0xa8c], R0 ;  /* 0x000a8c0001007387 */ /* 0x000fe80000100800 */
[----:B------:R1:W-:Y:S04]  /*7fb0*/  STS.U16 [R0+0x1f00], R17 ;  /* 0x001f001100007388 */ /* 0x0003e80000000400 */
[----:B-1----:R1:W2:Y:S04]  /*7fc0*/  LDG.E.U16 R0, [R28.64] ;  /* 0x000000061c007981 */ /* 0x0022a8000c1e1500 */
[----:B-1----:R-:W3:Y:S04]  /*7fd0*/  LDL.LU.64 R28, [R1+0xe8] ;  /* 0x0000e800011c7983 */ /* 0x002ee80000300a00 */
[----:B0-----:R-:W2:Y:S04]  /*7fe0*/  LDL.LU.64 R2, [R1+0xd0] ;  /* 0x0000d00001027983 */ /* 0x001ea80000300a00 */
[----:B--2---:R0:W-:Y:S04]  /*7ff0*/  STL.64 [R1+0x1c80], R2 ;  /* 0x001c800201007387 */ /* 0x0041e80000100a00 */
[----:B0-----:R-:W2:Y:S04]  /*8000*/  LDL.LU.64 R2, [R1+0xd8] ;  /* 0x0000d80001027983 */ /* 0x001ea80000300a00 */
[----:B--2---:R0:W-:Y:S04]  /*8010*/  STL.64 [R1+0x1c88], R2 ;  /* 0x001c880201007387 */ /* 0x0041e80000100a00 */
[----:B0-----:R-:W2:Y:S04]  /*8020*/  LDL.LU.64 R2, [R1+0xe0] ;  /* 0x0000e00001027983 */ /* 0x001ea80000300a00 */
[----:B------:R-:W2:Y:S04]  /*8030*/  LDL.LU.64 R26, [R1+0x60] ;  /* 0x00006000011a7983 */ /* 0x000ea80000300a00 */
[----:B--2---:R0:W-:Y:S04]  /*8040*/  STL.64 [R1+0x1c18], R26 ;  /* 0x001c181a01007387 */ /* 0x0041e80000100a00 */
[----:B0-----:R-:W2:Y:S04]  /*8050*/  LDL.LU.64 R26, [R1+0x68] ;  /* 0x00006800011a7983 */ /* 0x001ea80000300a00 */
        /* <DEDUP_REMOVED lines=14> */
[----:B------:R-:W-:Y:S04]  /*8140*/  STL [R1+0x128], R14 ;  /* 0x0001280e01007387 */ /* 0x000fe80000100800 */
[----:B--2---:R0:W-:Y:S04]  /*8150*/  STL.64 [R1+0x1c58], R26 ;  /* 0x001c581a01007387 */ /* 0x0041e80000100a00 */
[----:B------:R-:W-:Y:S04]  /*8160*/  STL [R1+0x120], R12 ;  /* 0x0001200c01007387 */ /* 0x000fe80000100800 */
[----:B0-----:R-:W2:Y:S04]  /*8170*/  LDL.LU.64 R26, [R1+0xa8] ;  /* 0x0000a800011a7983 */ /* 0x001ea80000300a00 */
[----:B----4-:R-:W-:Y:S04]  /*8180*/  STL [R1+0x118], R10 ;  /* 0x0001180a01007387 */ /* 0x010fe80000100800 */
[----:B--2---:R0:W-:Y:S04]  /*8190*/  STL.64 [R1+0x1c60], R26 ;  /* 0x001c601a01007387 */ /* 0x0041e80000100a00 */
[----:B-----5:R-:W-:Y:S04]  /*81a0*/  STL [R1+0x110], R8 ;  /* 0x0001100801007387 */ /* 0x020fe80000100800 */
[----:B0-----:R-:W2:Y:S04]  /*81b0*/  LDL.LU.64 R26, [R1+0xb0] ;  /* 0x0000b000011a7983 */ /* 0x001ea80000300a00 */
[----:B------:R-:W-:Y:S04]  /*81c0*/  STL [R1+0x108], R6 ;  /* 0x0001080601007387 */ /* 0x000fe80000100800 */
[----:B--2---:R0:W-:Y:S04]  /*81d0*/  STL.64 [R1+0x1c68], R26 ;  /* 0x001c681a01007387 */ /* 0x0041e80000100a00 */
[----:B------:R-:W-:Y:S04]  /*81e0*/  STL [R1+0x100], R5 ;  /* 0x0001000501007387 */ /* 0x000fe80000100800 */
[----:B0-----:R-:W2:Y:S04]  /*81f0*/  LDL.LU.64 R26, [R1+0xb8] ;  /* 0x0000b800011a7983 */ /* 0x001ea80000300a00 */
[----:B------:R-:W-:Y:S04]  /*8200*/  STL [R1+0xf8], R4 ;  /* 0x0000f80401007387 */ /* 0x000fe80000100800 */
[----:B--2---:R0:W-:Y:S04]  /*8210*/  STL.64 [R1+0x1c70], R26 ;  /* 0x001c701a01007387 */ /* 0x0041e80000100a00 */
[----:B------:R3:W-:Y:S04]  /*8220*/  STL [R1+0xf0], R0 ;  /* 0x0000f00001007387 */ /* 0x0007e80000100800 */
[----:B0-----:R-:W2:Y:S04]  /*8230*/  LDL.LU.64 R26, [R1+0xc0] ;  /* 0x0000c000011a7983 */ /* 0x001ea80000300a00 */
[----:B---3--:R0:W3:Y:S04]  /*8240*/  LDG.E.U16 R0, [R28.64] ;  /* 0x000000061c007981 */ /* 0x0080e8000c1e1500 */
[----:B--2---:R1:W-:Y:S04]  /*8250*/  STL.64 [R1+0x1c78], R26 ;  /* 0x001c781a01007387 */ /* 0x0043e80000100a00 */
[----:B-1----:R-:W2:Y:S04]  /*8260*/  LDL.LU.64 R26, [R1+0xc8] ;  /* 0x0000c800011a7983 */ /* 0x002ea80000300a00 */
[----:B------:R-:W4:Y:S04]  /*8270*/  LDL.LU.64 R24, [R1+0x58] ;  /* 0x0000580001187983 */ /* 0x000f280000300a00 */
[----:B------:R-:W5:Y:S04]  /*8280*/  LDL.LU.64 R22, [R1+0x50] ;  /* 0x0000500001167983 */ /* 0x000f680000300a00 */
[----:B------:R-:W2:Y:S04]  /*8290*/  LDL.LU.64 R20, [R1+0x48] ;  /* 0x0000480001147983 */ /* 0x000ea80000300a00 */
        /* <DEDUP_REMOVED lines=8> */
[----:B0-----:R-:W2:Y:S04]  /*8320*/  LDL.LU.64 R28, [R1] ;  /* 0x00000000011c7983 */ /* 0x001ea80000300a00 */
[----:B---3--:R0:W-:Y:S04]  /*8330*/  STL [R1+0xe8], R0 ;  /* 0x0000e80001007387 */ /* 0x0081e80000100800 */
[----:B0-----:R0:W3:Y:S04]  /*8340*/  LDG.E.U16 R0, [R2.64] ;  /* 0x0000000602007981 */ /* 0x0010e8000c1e1500 */
[----:B0-----:R-:W2:Y:S04]  /*8350*/  LDL.LU.64 R2, [R1+0x1c88] ;  /* 0x001c880001027983 */ /* 0x001ea80000300a00 */
[----:B---3--:R2:W-:Y:S04]  /*8360*/  STL [R1+0xe0], R0 ;  /* 0x0000e00001007387 */ /* 0x0085e80000100800 */
[----:B--2---:R0:W2:Y:S04]  /*8370*/  LDG.E.U16 R0, [R2.64] ;  /* 0x0000000602007981 */ /* 0x0040a8000c1e1500 */
[----:B0-----:R-:W3:Y:S04]  /*8380*/  LDL.LU.64 R2, [R1+0x1c80] ;  /* 0x001c800001027983 */ /* 0x001ee80000300a00 */
[----:B--2---:R3:W-:Y:S04]  /*8390*/  STL [R1+0xd8], R0 ;  /* 0x0000d80001007387 */ /* 0x0047e80000100800 */
[----:B---3--:R0:W2:Y:S04]  /*83a0*/  LDG.E.U16 R0, [R2.64] ;  /* 0x0000000602007981 */ /* 0x0080a8000c1e1500 */
[----:B0-----:R-:W3:Y:S04]  /*83b0*/  LDL.LU.64 R2, [R1+0x130] ;  /* 0x0001300001027983 */ /* 0x001ee80000300a00 */
[----:B--2---:R0:W-:Y:S04]  /*83c0*/  STL [R1+0xd0], R0 ;  /* 0x0000d00001007387 */ /* 0x0041e80000100800 */
[----:B0-----:R0:W2:Y:S04]  /*83d0*/  LDG.E.U16 R0, [R26.64] ;  /* 0x000000061a007981 */ /* 0x0010a8000c1e1500 */
[----:B0-----:R-:W3:Y:S04]  /*83e0*/  LDL.LU.64 R26, [R1+0x1c78] ;  /* 0x001c7800011a7983 */ /* 0x001ee80000300a00 */
[----:B--2---:R3:W-:Y:S04]  /*83f0*/  STL [R1+0xc8], R0 ;  /* 0x0000c80001007387 */ /* 0x0047e80000100800 */
[----:B---3--:R0:W2:Y:S04]  /*8400*/  LDG.E.U16 R0, [R26.64] ;  /* 0x000000061a007981 */ /* 0x0080a8000c1e1500 */
        /* <DEDUP_REMOVED lines=38> */
[----:B----4-:R0:W2:Y:S04]  /*8670*/  LDG.E.U16 R0, [R24.64] ;  /* 0x0000000618007981 */ /* 0x0100a8000c1e1500 */
[----:B---3--:R-:W3:Y:S04]  /*8680*/  LDG.E.U16 R26, [R26.64] ;  /* 0x000000061a1a7981 */ /* 0x008ee8000c1e1500 */
[----:B0-----:R-:W4:Y:S04]  /*8690*/  LDL.LU.64 R24, [R1+0x1c08] ;  /* 0x001c080001187983 */ /* 0x001f280000300a00 */
[----:B--2---:R5:W-:Y:S04]  /*86a0*/  STL [R1+0x58], R0 ;  /* 0x0000580001007387 */ /* 0x004be80000100800 */
[----:B-----5:R0:W2:Y:S04]  /*86b0*/  LDG.E.U16 R0, [R22.64] ;  /* 0x0000000616007981 */ /* 0x0200a8000c1e1500 */
[----:B----4-:R-:W4:Y:S04]  /*86c0*/  LDG.E.U16 R24, [R24.64] ;  /* 0x0000000618187981 */ /* 0x010f28000c1e1500 */
[----:B0-----:R-:W5:Y:S04]  /*86d0*/  LDL.LU.64 R22, [R1+0x1c00] ;  /* 0x001c000001167983 */ /* 0x001f680000300a00 */
[----:B--2---:R0:W-:Y:S04]  /*86e0*/  STL [R1+0x50], R0 ;  /* 0x0000500001007387 */ /* 0x0041e80000100800 */
[----:B0-----:R0:W2:Y:S04]  /*86f0*/  LDG.E.U16 R0, [R20.64] ;  /* 0x0000000614007981 */ /* 0x0010a8000c1e1500 */
[----:B-----5:R-:W5:Y:S04]  /*8700*/  LDG.E.U16 R22, [R22.64] ;  /* 0x0000000616167981 */ /* 0x020f68000c1e1500 */
[----:B0-----:R-:W3:Y:S04]  /*8710*/  LDL.LU.64 R20, [R1+0x1bf8] ;  /* 0x001bf80001147983 */ /* 0x001ee80000300a00 */
[----:B--2---:R0:W-:Y:S04]  /*8720*/  STL [R1+0x48], R0 ;  /* 0x0000480001007387 */ /* 0x0041e80000100800 */
[----:B0-----:R0:W2:Y:S04]  /*8730*/  LDG.E.U16 R0, [R8.64] ;  /* 0x0000000608007981 */ /* 0x0010a8000c1e1500 */
[----:B---3--:R-:W3:Y:S04]  /*8740*/  LDG.E.U16 R20, [R20.64] ;  /* 0x0000000614147981 */ /* 0x008ee8000c1e1500 */
[----:B0-----:R-:W3:Y:S04]  /*8750*/  LDL.LU.64 R8, [R1+0x148] ;  /* 0x0001480001087983 */ /* 0x001ee80000300a00 */
[----:B--2---:R0:W-:Y:S04]  /*8760*/  STL [R1+0x40], R0 ;  /* 0x0000400001007387 */ /* 0x0041e80000100800 */
[----:B0-----:R0:W2:Y:S04]  /*8770*/  LDG.E.U16 R0, [R18.64] ;  /* 0x0000000612007981 */ /* 0x0010a8000c1e1500 */
[----:B0-----:R-:W3:Y:S04]  /*8780*/  LDL.LU.64 R18, [R1+0x1bf0] ;  /* 0x001bf00001127983 */ /* 0x001ee80000300a00 */
[----:B--2---:R0:W-:Y:S04]  /*8790*/  STL [R1+0x38], R0 ;  /* 0x0000380001007387 */ /* 0x0041e80000100800 */
[----:B0-----:R0:W2:Y:S04]  /*87a0*/  LDG.E.U16 R0, [R16.64] ;  /* 0x0000000610007981 */ /* 0x0010a8000c1e1500 */
[----:B---3--:R-:W3:Y:S04]  /*87b0*/  LDG.E.U16 R18, [R18.64] ;  /* 0x0000000612127981 */ /* 0x008ee8000c1e1500 */
        /* <DEDUP_REMOVED lines=19> */
[----:B---3--:R1:W3:Y:S04]  /*88f0*/  LDG.E.U16 R6, [R6.64] ;  /* 0x0000000606067981 */ /* 0x0082e8000c1e1500 */
[----:B0-----:R-:W3:Y:S04]  /*8900*/  LDL.LU.64 R4, [R1+0x1bc0] ;  /* 0x001bc00001047983 */ /* 0x001ee80000300a00 */
[----:B-1----:R0:W3:Y:S04]  /*8910*/  LDG.E.U16 R7, [R8.64] ;  /* 0x0000000608077981 */ /* 0x0020e8000c1e1500 */
[----:B--2---:R1:W-:Y:S04]  /*8920*/  STL [R1+0x8], R0 ;  /* 0x0000080001007387 */ /* 0x0043e80000100800 */
[----:B-1----:R1:W2:Y:S04]  /*8930*/  LDG.E.U16 R0, [R28.64] ;  /* 0x000000061c007981 */ /* 0x0022a8000c1e1500 */
[----:B---3--:R-:W3:Y:S04]  /*8940*/  LDG.E.U16 R4, [R4.64] ;  /* 0x0000000604047981 */ /* 0x008ee8000c1e1500 */
[----:B-1----:R-:W2:Y:S04]  /*8950*/  LDL.LU.64 R28, [R1+0x1bb8] ;  /* 0x001bb800011c7983 */ /* 0x002ea80000300a00 */
[----:B--2---:R-:W2:Y:S04]  /*8960*/  LDG.E.U16 R28, [R28.64] ;  /* 0x000000061c1c7981 */ /* 0x004ea8000c1e1500 */
[----:B--2---:R-:W-:Y:S04]  /*8970*/  STL [R1+0x1b50], R28 ;  /* 0x001b501c01007387 */ /* 0x004fe80000100800 */
[----:B------:R-:W2:Y:S04]  /*8980*/  LDL R29, [R1+0xa8c] ;  /* 0x000a8c00011d7983 */ /* 0x000ea80000100800 */
[----:B------:R1:W-:Y:S04]  /*8990*/  STL [R1], R0 ;  /* 0x0000000001007387 */ /* 0x0003e80000100800 */
[----:B-1----:R1:W2:Y:S04]  /*89a0*/  LDG.E.U16 R0, [R2.64] ;  /* 0x0000000602007981 */ /* 0x0022a8000c1e1500 */
[----:B-1----:R-:W2:Y:S04]  /*89b0*/  LDL.LU.64 R2, [R1+0x1bb0] ;  /* 0x001bb00001027983 */ /* 0x002ea80000300a00 */
[----:B--2---:R-:W2:Y:S04]  /*89c0*/  LDG.E.U16 R2, [R2.64] ;  /* 0x0000000602027981 */ /* 0x004ea8000c1e1500 */
[----:B------:R-:W-:Y:S04]  /*89d0*/  STL [R1+0x1b54], R0 ;  /* 0x001b540001007387 */ /* 0x000fe80000100800 */
[----:B--2---:R1:W-:Y:S04]  /*89e0*/  STL [R1+0x1b58], R2 ;  /* 0x001b580201007387 */ /* 0x0043e80000100800 */
[----:B-1----:R-:W2:Y:S04]  /*89f0*/  LDL.LU.64 R2, [R1+0x138] ;  /* 0x0001380001027983 */ /* 0x002ea80000300a00 */
[----:B--2---:R-:W2:Y:S04]  /*8a00*/  LDG.E.U16 R3, [R2.64] ;  /* 0x0000000602037981 */ /* 0x004ea8000c1e1500 */
[----:B--2---:R1:W-:Y:S04]  /*8a10*/  STL [R1+0x1b5c], R3 ;  /* 0x001b5c0301007387 */ /* 0x0043e80000100800 */
[----:B-1----:R-:W2:Y:S04]  /*8a20*/  LDL.LU.64 R2, [R1+0x140] ;  /* 0x0001400001027983 */ /* 0x002ea80000300a00 */
[----:B---3--:R1:W-:Y:S04]  /*8a30*/  STL [R1+0x1b60], R4 ;  /* 0x001b600401007387 */ /* 0x0083e80000100800 */
[----:B-1----:R-:W3:Y:S04]  /*8a40*/  LDL.LU R4, [R1+0x118] ;  /* 0x0001180001047983 */ /* 0x002ee80000300800 */
[----:B--2---:R1:W2:Y:S04]  /*8a50*/  LDG.E.U16 R5, [R2.64] ;  /* 0x0000000602057981 */ /* 0x0042a8000c1e1500 */
[----:B-1----:R-:W3:Y:S04]  /*8a60*/  LDL.LU R3, [R1+0x110] ;  /* 0x0001100001037983 */ /* 0x002ee80000300800 */
[----:B------:R-:W3:Y:S04]  /*8a70*/  LDL.LU R2, [R1+0x108] ;  /* 0x0001080001027983 */ /* 0x000ee80000300800 */
[----:B------:R-:W3:Y:S04]  /*8a80*/  LDL.LU R0, [R1+0x100] ;  /* 0x0001000001007983 */ /* 0x000ee80000300800 */
[----:B------:R-:W3:Y:S04]  /*8a90*/  LDL.LU R28, [R1+0xf8] ;  /* 0x0000f800011c7983 */ /* 0x000ee80000300800 */
[----:B--2---:R1:W-:Y:S04]  /*8aa0*/  STL [R1+0x1b64], R5 ;  /* 0x001b640501007387 */ /* 0x0043e80000100800 */
[----:B-1----:R-:W2:Y:S04]  /*8ab0*/  LDL.LU R5, [R1+0x120] ;  /* 0x0001200001057983 */ /* 0x002ea80000300800 */
[----:B------:R1:W-:Y:S04]  /*8ac0*/  STL [R1+0x1b68], R6 ;  /* 0x001b680601007387 */ /* 0x0003e80000100800 */
[----:B-1----:R-:W2:Y:S04]  /*8ad0*/  LDL.LU R6, [R1+0x128] ;  /* 0x0001280001067983 */ /* 0x002ea80000300800 */
[----:B0-----:R-:W2:Y:S04]  /*8ae0*/  LDL.LU.64 R8, [R1+0x1ba8] ;  /* 0x001ba80001087983 */ /* 0x001ea80000300a00 */
[----:B--2---:R-:W2:Y:S04]  /*8af0*/  LDG.E.U16 R8, [R8.64] ;  /* 0x0000000608087981 */ /* 0x004ea8000c1e1500 */
[----:B------:R-:W-:Y:S04]  /*8b00*/  STL [R1+0x1b6c], R7 ;  /* 0x001b6c0701007387 */ /* 0x000fe80000100800 */
[----:B--2---:R-:W-:Y:S04]  /*8b10*/  STL [R1+0x1b70], R8 ;  /* 0x001b700801007387 */ /* 0x004fe80000100800 */
[----:B------:R-:W-:Y:S04]  /*8b20*/  STL [R1+0x1b74], R10 ;  /* 0x001b740a01007387 */ /* 0x000fe80000100800 */
[----:B------:R-:W-:Y:S04]  /*8b30*/  STL [R1+0x1b78], R12 ;  /* 0x001b780c01007387 */ /* 0x000fe80000100800 */
[----:B------:R-:W-:Y:S04]  /*8b40*/  STL [R1+0x1b7c], R14 ;  /* 0x001b7c0e01007387 */ /* 0x000fe80000100800 */
[----:B------:R-:W-:Y:S04]  /*8b50*/  STL [R1+0x1b80], R16 ;  /* 0x001b801001007387 */ /* 0x000fe80000100800 */
[----:B------:R-:W-:Y:S04]  /*8b60*/  STL [R1+0x1b84], R18 ;  /* 0x001b841201007387 */ /* 0x000fe80000100800 */
[----:B------:R-:W-:Y:S04]  /*8b70*/  STL [R1+0x1b88], R20 ;  /* 0x001b881401007387 */ /* 0x000fe80000100800 */
[----:B-----5:R-:W-:Y:S04]  /*8b80*/  STL [R1+0x1b8c], R22 ;  /* 0x001b8c1601007387 */ /* 0x020fe80000100800 */
[----:B----4-:R-:W-:Y:S04]  /*8b90*/  STL [R1+0x1b90], R24 ;  /* 0x001b901801007387 */ /* 0x010fe80000100800 */
        /* <DEDUP_REMOVED lines=8> */
[----:B---3--:R-:W-:Y:S04]  /*8c20*/  STS.U16 [R29+0x2b00], R4 ;  /* 0x002b00041d007388 */ /* 0x008fe80000000400 */
[----:B--2---:R0:W-:Y:S04]  /*8c30*/  STL [R1+0x1ba0], R26 ;  /* 0x001ba01a01007387 */ /* 0x0041e80000100800 */
[----:B0-----:R-:W2:Y:S04]  /*8c40*/  LDL.LU R26, [R1+0xf0] ;  /* 0x0000f000011a7983 */ /* 0x001ea80000300800 */
[----:B------:R-:W3:Y:S04]  /*8c50*/  LDL.LU R24, [R1+0xd0] ;  /* 0x0000d00001187983 */ /* 0x000ee80000300800 */
[----:B------:R-:W4:Y:S04]  /*8c60*/  LDL.LU R22, [R1+0xc8] ;  /* 0x0000c80001167983 */ /* 0x000f280000300800 */
[----:B------:R-:W5:Y:S04]  /*8c70*/  LDL.LU R20, [R1+0xc0] ;  /* 0x0000c00001147983 */ /* 0x000f680000300800 */
[----:B------:R-:W3:Y:S04]  /*8c80*/  LDL.LU R18, [R1+0xb8] ;  /* 0x0000b80001127983 */ /* 0x000ee80000300800 */
        /* <DEDUP_REMOVED lines=8> */
[----:B------:R0:W-:Y:S04]  /*8d10*/  STS.U16 [R29+0x2f00], R3 ;  /* 0x002f00031d007388 */ /* 0x0001e80000000400 */
[----:B------:R-:W3:Y:S04]  /*8d20*/  LDL.LU R4, [R1+0x70] ;  /* 0x0000700001047983 */ /* 0x000ee80000300800 */
[----:B------:R1:W-:Y:S04]  /*8d30*/  STS.U16 [R29+0x3300], R2 ;  /* 0x003300021d007388 */ /* 0x0003e80000000400 */
[----:B0-----:R-:W3:Y:S04]  /*8d40*/  LDL.LU R3, [R1+0x68] ;  /* 0x0000680001037983 */ /* 0x001ee80000300800 */
[----:B------:R0:W-:Y:S04]  /*8d50*/  STS.U16 [R29+0x3700], R0 ;  /* 0x003700001d007388 */ /* 0x0001e80000000400 */
[----:B-1----:R-:W3:Y:S04]  /*8d60*/  LDL.LU R2, [R1+0x60] ;  /* 0x0000600001027983 */ /* 0x002ee80000300800 */
[----:B------:R1:W-:Y:S04]  /*8d70*/  STS.U16 [R29+0x3b00], R28 ;  /* 0x003b001c1d007388 */ /* 0x0003e80000000400 */
[----:B0-----:R-:W3:Y:S04]  /*8d80*/  LDL.LU R0, [R1+0x58] ;  /* 0x0000580001007983 */ /* 0x001ee80000300800 */
[----:B-1----:R-:W3:Y:S04]  /*8d90*/  LDL.LU R28, [R1+0x50] ;  /* 0x00005000011c7983 */ /* 0x002ee80000300800 */
        /* <DEDUP_REMOVED lines=9> */
[----:B------:R-:W3:Y:S04]  /*8e30*/  LDL.LU R9, [R1] ;  /* 0x0000000001097983 */ /* 0x000ee80000300800 */
[----:B--2---:R0:W-:Y:S04]  /*8e40*/  STS.U16 [R29+0x3f00], R26 ;  /* 0x003f001a1d007388 */ /* 0x0041e80000000400 */
[----:B0-----:R-:W2:Y:S04]  /*8e50*/  LDL.LU R26, [R1+0x1ba0] ;  /* 0x001ba000011a7983 */ /* 0x001ea80000300800 */
[----:B--2---:R0:W-:Y:S04]  /*8e60*/  STS.U16 [R29+0x4300], R26 ;  /* 0x0043001a1d007388 */ /* 0x0041e80000000400 */
[----:B0-----:R-:W2:Y:S04]  /*8e70*/  LDL.LU R26, [R1+0x1b9c] ;  /* 0x001b9c00011a7983 */ /* 0x001ea80000300800 */
[----:B--2---:R0:W-:Y:S04]  /*8e80*/  STS.U16 [R29+0x4700], R26 ;  /* 0x0047001a1d007388 */ /* 0x0041e80000000400 */
[----:B0-----:R-:W2:Y:S04]  /*8e90*/  LDL.LU R26, [R1+0x1b98] ;  /* 0x001b9800011a7983 */ /* 0x001ea80000300800 */
[----:B--2---:R0:W-:Y:S04]  /*8ea0*/  STS.U16 [R29+0x4b00], R26 ;  /* 0x004b001a1d007388 */ /* 0x0041e80000000400 */
[----:B---3--:R1:W-:Y:S04]  /*8eb0*/  STS.U16 [R29+0x4f00], R24 ;  /* 0x004f00181d007388 */ /* 0x0083e80000000400 */
[----:B----4-:R2:W-:Y:S04]  /*8ec0*/  STS.U16 [R29+0x5300], R22 ;  /* 0x005300161d007388 */ /* 0x0105e80000000400 */
[----:B0-----:R-:W3:Y:S04]  /*8ed0*/  LDL.LU R26, [R1+0x1b94] ;  /* 0x001b9400011a7983 */ /* 0x001ee80000300800 */
[----:B-1----:R-:W4:Y:S04]  /*8ee0*/  LDL.LU R24, [R1+0x1b90] ;  /* 0x001b900001187983 */ /* 0x002f280000300800 */
[----:B--2---:R-:W2:Y:S04]  /*8ef0*/  LDL.LU R22, [R1+0x1b8c] ;  /* 0x001b8c0001167983 */ /* 0x004ea80000300800 */
[----:B-----5:R0:W-:Y:S04]  /*8f00*/  STS.U16 [R29+0x5700], R20 ;  /* 0x005700141d007388 */ /* 0x0201e80000000400 */
[----:B------:R1:W-:Y:S04]  /*8f10*/  STS.U16 [R29+0x5b00], R18 ;  /* 0x005b00121d007388 */ /* 0x0003e80000000400 */
[----:B------:R5:W-:Y:S04]  /*8f20*/  STS.U16 [R29+0x5f00], R16 ;  /* 0x005f00101d007388 */ /* 0x000be80000000400 */
[----:B0-----:R-:W2:Y:S04]  /*8f30*/  LDL.LU R20, [R1+0x1b88] ;  /* 0x001b880001147983 */ /* 0x001ea80000300800 */
[----:B-1----:R-:W2:Y:S04]  /*8f40*/  LDL.LU R18, [R1+0x1b84] ;  /* 0x001b840001127983 */ /* 0x002ea80000300800 */
[----:B-----5:R-:W5:Y:S04]  /*8f50*/  LDL.LU R16, [R1+0x1b80] ;  /* 0x001b800001107983 */ /* 0x020f680000300800 */
[----:B------:R0:W-:Y:S04]  /*8f60*/  STS.U16 [R29+0x6300], R14 ;  /* 0x0063000e1d007388 */ /* 0x0001e80000000400 */
[----:B------:R1:W-:Y:S04]  /*8f70*/  STS.U16 [R29+0x6700], R12 ;  /* 0x0067000c1d007388 */ /* 0x0003e80000000400 */
[----:B------:R1:W-:Y:S04]  /*8f80*/  STS.U16 [R29+0x6b00], R10 ;  /* 0x006b000a1d007388 */ /* 0x0003e80000000400 */
[----:B0-----:R-:W2:Y:S04]  /*8f90*/  LDL.LU R14, [R1+0x1b7c] ;  /* 0x001b7c00010e7983 */ /* 0x001ea80000300800 */
[----:B-1----:R-:W2:Y:S04]  /*8fa0*/  LDL.LU R12, [R1+0x1b78] ;  /* 0x001b7800010c7983 */ /* 0x002ea80000300800 */
[----:B------:R-:W2:Y:S04]  /*8fb0*/  LDL.LU R10, [R1+0x1b74] ;  /* 0x001b7400010a7983 */ /* 0x000ea80000300800 */
        /* <DEDUP_REMOVED lines=28> */
[----:B--2---:R-:W-:Y:S04]  /*9180*/  STS.U16 [R29+0xbb00], R28 ;  /* 0x00bb001c1d007388 */ /* 0x004fe80000000400 */
[----:B------:R0:W-:Y:S04]  /*9190*/  STS.U16 [R29+0xbf00], R0 ;  /* 0x00bf00001d007388 */ /* 0x0001e80000000400 */
[----:B------:R1:W-:Y:S01]  /*91a0*/  STS.U16 [R29+0xc300], R2 ;  /* 0x00c300021d007388 */ /* 0x0003e20000000400 */
[----:B0-----:R-:W-:-:S03]  /*91b0*/  MOV R0, 0x3f800000 ;  /* 0x3f80000000007802 */ /* 0x001fc60000000f00 */
[----:B------:R0:W-:Y:S01]  /*91c0*/  STS.U16 [R29+0xc700], R3 ;  /* 0x00c700031d007388 */ /* 0x0001e20000000400 */
[----:B-1----:R-:W-:-:S03]  /*91d0*/  IMAD.MOV.U32 R2, RZ, RZ, -0x800000 ;  /* 0xff800000ff027424 */ /* 0x002fc600078e00ff */
[----:B------:R1:W-:Y:S01]  /*91e0*/  STL [R1+0xaa0], R0 ;  /* 0x000aa00001007387 */ /* 0x0003e20000100800 */
[----:B0-----:R-:W-:Y:S01]  /*91f0*/  IMAD.MOV.U32 R3, RZ, RZ, -0x800000 ;  /* 0xff800000ff037424 */ /* 0x001fe200078e00ff */
[----:B-1----:R-:W-:-:S04]  /*9200*/  MOV R0, 0xff800000 ;  /* 0xff80000000007802 */ /* 0x002fc80000000f00 */
[----:B------:R-:W-:Y:S04]  /*9210*/  STL [R1+0x8a4], R3 ;  /* 0x0008a40301007387 */ /* 0x000fe80000100800 */
[----:B------:R-:W-:Y:S04]  /*9220*/  STL [R1+0x89c], R2 ;  /* 0x00089c0201007387 */ /* 0x000fe80000100800 */
[----:B------:R-:W-:Y:S04]  /*9230*/  STL [R1+0x6e4], R0 ;  /* 0x0006e40001007387 */ /* 0x000fe80000100800 */
[----:B------:R-:W-:Y:S04]  /*9240*/  STL [R1+0x6e0], R3 ;  /* 0x0006e00301007387 */ /* 0x000fe80000100800 */
[----:B------:R-:W-:Y:S04]  /*9250*/  STL [R1+0x6dc], R2 ;  /* 0x0006dc0201007387 */ /* 0x000fe80000100800 */
[----:B------:R0:W-:Y:S04]  /*9260*/  STL [R1+0x6d8], R0 ;  /* 0x0006d80001007387 */ /* 0x0001e80000100800 */
[----:B------:R1:W-:Y:S04]  /*9270*/  STL [R1+0x6d4], R3 ;  /* 0x0006d40301007387 */ /* 0x0003e80000100800 */
[----:B------:R2:W-:Y:S01]  /*9280*/  STL [R1+0x6d0], R2 ;  /* 0x0006d00201007387 */ /* 0x0005e20000100800 */
[----:B0-----:R-:W-:-:S02]  /*9290*/  IMAD.MOV.U32 R0, RZ, RZ, 0x3f800000 ;  /* 0x3f800000ff007424 */ /* 0x001fc400078e00ff */
[----:B-1----:R-:W-:-:S03]  /*92a0*/  IMAD.MOV.U32 R3, RZ, RZ, 0x3f800000 ;  /* 0x3f800000ff037424 */ /* 0x002fc600078e00ff */
[----:B------:R-:W-:Y:S01]  /*92b0*/  STL [R1+0xaa4], R0 ;  /* 0x000aa40001007387 */ /* 0x000fe20000100800 */
[----:B--2---:R-:W-:-:S03]  /*92c0*/  MOV R2, 0x3f800000 ;  /* 0x3f80000000027802 */ /* 0x004fc60000000f00 */
[----:B------:R-:W-:Y:S04]  /*92d0*/  STL [R1+0xaa8], R3 ;  /* 0x000aa80301007387 */ /* 0x000fe80000100800 */
[----:B------:R-:W-:Y:S04]  /*92e0*/  STL [R1+0xaac], R2 ;  /* 0x000aac0201007387 */ /* 0x000fe80000100800 */
[----:B------:R-:W-:Y:S04]  /*92f0*/  STL [R1+0xab0], R0 ;  /* 0x000ab00001007387 */ /* 0x000fe80000100800 */
[----:B------:R-:W-:Y:S04]  /*9300*/  STL [R1+0xab4], R3 ;  /* 0x000ab40301007387 */ /* 0x000fe80000100800 */
[----:B------:R-:W-:Y:S04]  /*9310*/  STL [R1+0xabc], R2 ;  /* 0x000abc0201007387 */ /* 0x000fe80000100800 */
[----:B------:R-:W-:Y:S04]  /*9320*/  STL [R1+0x4d0], RZ ;  /* 0x0004d0ff01007387 */ /* 0x000fe80000100800 */
[----:B------:R-:W-:Y:S04]  /*9330*/  STL [R1+0xac0], R0 ;  /* 0x000ac00001007387 */ /* 0x000fe80000100800 */
[----:B------:R-:W-:Y:S04]  /*9340*/  STL [R1+0x4d4], RZ ;  /* 0x0004d4ff01007387 */ /* 0x000fe80000100800 */
        /* <DEDUP_REMOVED lines=211> */
[----:B------:R-:W-:Y:S04]  /*a080*/  STS.U16 [R29+0xcb00], R4 ;  /* 0x00cb00041d007388 */ /* 0x000fe80000000400 */
        /* <DEDUP_REMOVED lines=15> */
[----:B-----5:R-:W-:Y:S04]  /*a180*/  STS.U16 [R29+0xeb00], R16 ;  /* 0x00eb00101d007388 */ /* 0x020fe80000000400 */
[----:B------:R-:W-:Y:S04]  /*a190*/  STL [R1+0x7b4], RZ ;  /* 0x0007b4ff01007387 */ /* 0x000fe80000100800 */
[----:B------:R-:W-:Y:S04]  /*a1a0*/  STS.U16 [R29+0xef00], R18 ;  /* 0x00ef00121d007388 */ /* 0x000fe80000000400 */
[----:B------:R-:W-:Y:S04]  /*a1b0*/  STL [R1+0x7b8], RZ ;  /* 0x0007b8ff01007387 */ /* 0x000fe80000100800 */
[----:B------:R-:W-:Y:S04]  /*a1c0*/  STS.U16 [R29+0xf300], R20 ;  /* 0x00f300141d007388 */ /* 0x000fe80000000400 */
[----:B------:R-:W-:Y:S04]  /*a1d0*/  STL [R1+0x7bc], RZ ;  /* 0x0007bcff01007387 */ /* 0x000fe80000100800 */
[----:B------:R-:W-:Y:S04]  /*a1e0*/  STS.U16 [R29+0xf700], R22 ;  /* 0x00f700161d007388 */ /* 0x000fe80000000400 */
[----:B------:R-:W-:Y:S04]  /*a1f0*/  STL [R1+0x7a0], RZ ;  /* 0x0007a0ff01007387 */ /* 0x000fe80000100800 */
[----:B----4-:R-:W-:Y:S04]  /*a200*/  STS.U16 [R29+0xfb00], R24 ;  /* 0x00fb00181d007388 */ /* 0x010fe80000000400 */
[----:B------:R-:W-:Y:S04]  /*a210*/  STL [R1+0x7a4], RZ ;  /* 0x0007a4ff01007387 */ /* 0x000fe80000100800 */
[----:B---3--:R0:W-:Y:S04]  /*a220*/  STS.U16 [R29+0xff00], R26 ;  /* 0x00ff001a1d007388 */ /* 0x0081e80000000400 */
[----:B------:R1:W-:Y:S04]  /*a230*/  STL [R1+0x7a8], RZ ;  /* 0x0007a8ff01007387 */ /* 0x0003e80000100800 */
[----:B------:R1:W-:Y:S04]  /*a240*/  STL [R1+0x7ac], RZ ;  /* 0x0007acff01007387 */ /* 0x0003e80000100800 */
[----:B0-----:R-:W0:Y:S04]  /*a250*/  S2R R29, SR_CTAID.X ;  /* 0x00000000001d7919 */ /* 0x001e280000002500 */
[----:B------:R1:W-:Y:S04]  /*a260*/  STL [R1+0x790], RZ ;  /* 0x000790ff01007387 */ /* 0x0003e80000100800 */
        /* <DEDUP_REMOVED lines=18> */
[----:B------:R1:W-:Y:S01]  /*a390*/  STL [R1+0x87c], RZ ;  /* 0x00087cff01007387 */ /* 0x0003e20000100800 */
[----:B0-----:R-:W-:-:S03]  /*a3a0*/  IMAD.SHL.U32 R29, R29, 0x40, RZ ;  /* 0x000000401d1d7824 */ /* 0x001fc600078e00ff */
[----:B------:R1:W-:Y:S04]  /*a3b0*/  STL [R1+0x860], RZ ;  /* 0x000860ff01007387 */ /* 0x0003e80000100800 */
[----:B------:R1:W-:Y:S04]  /*a3c0*/  STL [R1+0x864], RZ ;  /* 0x000864ff01007387 */ /* 0x0003e80000100800 */
[----:B------:R1:W-:Y:S04]  /*a3d0*/  STL [R1+0x868], RZ ;  /* 0x000868ff01007387 */ /* 0x0003e80000100800 */
[----:B------:R1:W-:Y:S04]  /*a3e0*/  STL [R1+0x86c], RZ ;  /* 0x00086cff01007387 */ /* 0x0003e80000100800 */
[----:B------:R-:W0:Y:S04]  /*a3f0*/  S2R R27, SR_TID.X ;  /* 0x00000000001b7919 */ /* 0x000e280000002100 */
[----:B------:R1:W-:Y:S01]  /*a400*/  STL [R1+0x850], RZ ;  /* 0x000850ff01007387 */ /* 0x0003e20000100800 */
[----:B------:R-:W-:-:S03]  /*a410*/  IADD3 R0, R29, 0x40, RZ ;  /* 0x000000401d007810 */ /* 0x000fc60007ffe0ff */
[----:B------:R1:W-:Y:S04]  /*a420*/  STL [R1+0x854], RZ ;  /* 0x000854ff01007387 */ /* 0x0003e80000100800 */
[----:B------:R1:W-:Y:S04]  /*a430*/  STL [R1+0x858], RZ ;  /* 0x000858ff01007387 */ /* 0x0003e80000100800 */
[----:B------:R1:W-:Y:S01]  /*a440*/  STL [R1+0x85c], RZ ;  /* 0x00085cff01007387 */ /* 0x0003e20000100800 */
[----:B------:R-:W-:Y:S01]  /*a450*/  ISETP.GE.AND P0, PT, R0, 0x1, PT ;  /* 0x000000010000780c */ /* 0x000fe20003f06270 */
[----:B0-----:R-:W-:-:S12]  /*a460*/  IMAD.SHL.U32 R0, R27, 0x4, RZ ;  /* 0x000000041b007824 */ /* 0x001fd800078e00ff */
[----:B------:R-:W-:Y:S05]  /*a470*/  @!P0 BRA `(.L_x_0) ;  /* 0x0003d22000008947 */ /* 0x000fea0003800000 */
[----:B-1----:R-:W0:Y:S01]  /*a480*/  S2R R29, SR_TID.X ;  /* 0x00000000001d7919 */ /* 0x002e220000002100 */
[----:B------:R-:W-:Y:S02]  /*a490*/  MOV R2, c[0x0][0x1b8] ;  /* 0x00006e0000027a02 */ /* 0x000fe40000000f00 */
[----:B0-----:R-:W-:-:S04]  /*a4a0*/  SHF.R.U32.HI R29, RZ, 0x6, R29 ;  /* 0x00000006ff1d7819 */ /* 0x001fc8000001161d */
[----:B------:R-:W-:-:S05]  /*a4b0*/  SGXT.U32 R29, R29, 0x1 ;  /* 0x000000011d1d781a */ /* 0x000fca0000000000 */
[----:B------:R-:W-:-:S04]  /*a4c0*/  IMAD R3, R29, c[0x0][0x1b8], RZ ;  /* 0x00006e001d037a24 */ /* 0x000fc800078e02ff */
[----:B------:R-:W-:-:S04]  /*a4d0*/  IMAD R3, R2, 0x2, R3 ;  /* 0x0000000202037824 */ /* 0x000fc800078e0203 */
[----:B------:R-:W-:-:S05]  /*a4e0*/  IMAD R3, R2, 0x2, R3 ;  /* 0x0000000202037824 */ /* 0x000fca00078e0203 */
[----:B------:R-:W-:-:S05]  /*a4f0*/  LEA R3, R2, R3, 0x1 ;  /* 0x0000000302037211 */ /* 0x000fca00078e08ff */
[----:B------:R-:W-:-:S05]  /*a500*/  IMAD R3, R2, 0x2, R3 ;  /* 0x0000000202037824 */ /* 0x000fca00078e0203 */
[----:B------:R0:W-:Y:S02]  /*a510*/  STL [R1+0x88], R3 ;  /* 0x0000880301007387 */ /* 0x0001e40000100800 */
[----:B0-----:R-:W-:-:S05]  /*a520*/  IMAD R3, R2, 0x2, R3 ;  /* 0x0000000202037824 */ /* 0x001fca00078e0203 */
[----:B------:R0:W-:Y:S02]  /*a530*/  STL [R1+0xb8], R3 ;  /* 0x0000b80301007387 */ /* 0x0001e40000100800 */
[----:B0-----:R-:W-:-:S05]  /*a540*/  LEA R3, R2, R3, 0x1 ;  /* 0x0000000302037211 */ /* 0x001fca00078e08ff */
[----:B------:R0:W-:Y:S02]  /*a550*/  STL [R1+0x8], R3 ;  /* 0x0000080301007387 */ /* 0x0001e40000100800 */
[----:B0-----:R-:W-:-:S05]  /*a560*/  IMAD R3, R2, 0x2, R3 ;  /* 0x0000000202037824 */ /* 0x001fca00078e0203 */
[----:B------:R0:W-:Y:S02]  /*a570*/  STL [R1+0x4], R3 ;  /* 0x0000040301007387 */ /* 0x0001e40000100800 */
[----:B0-----:R-:W-:-:S05]  /*a580*/  IMAD R3, R2, 0x2, R3 ;  /* 0x0000000202037824 */ /* 0x001fca00078e0203 */
[C---:B------:R-:W-:Y:S01]  /*a590*/  LEA R29, R2.reuse, R3, 0x1 ;  /* 0x00000003021d7211 */ /* 0x040fe200078e08ff */
[----:B------:R-:W-:Y:S04]  /*a5a0*/  STL [R1], R3 ;  /* 0x0000000301007387 */ /* 0x000fe80000100800 */
[----:B------:R-:W-:-:S04]  /*a5b0*/  IMAD R28, R2, 0x2, R29 ;  /* 0x00000002021c7824 */ /* 0x000fc800078e021d */
[----:B------:R-:W-:-:S05]  /*a5c0*/  IMAD R4, R2, 0x2, R28 ;  /* 0x0000000202047824 */ /* 0x000fca00078e021c */
[----:B------:R-:W-:-:S05]  /*a5d0*/  LEA R5, R2, R4, 0x1 ;  /* 0x0000000402057211 */ /* 0x000fca00078e08ff */
[----:B------:R-:W-:-:S04]  /*a5e0*/  IMAD R6, R2, 0x2, R5 ;  /* 0x0000000202067824 */ /* 0x000fc800078e0205 */
[----:B------:R-:W-:-:S05]  /*a5f0*/  IMAD R7, R2, 0x2, R6 ;  /* 0x0000000202077824 */ /* 0x000fca00078e0206 */
[----:B------:R-:W-:-:S05]  /*a600*/  LEA R8, R2, R7, 0x1 ;  /* 0x0000000702087211 */ /* 0x000fca00078e08ff */
[----:B------:R-:W-:-:S05]  /*a610*/  IMAD R9, R2, 0x2, R8 ;  /* 0x0000000202097824 */ /* 0x000fca00078e0208 */
[----:B------:R-:W-:-:S05]  /*a620*/  LEA R10, R2, R9, 0x1 ;  /* 0x00000009020a7211 */ /* 0x000fca00078e08ff */
[----:B------:R-:W-:-:S05]  /*a630*/  IMAD R11, R2, 0x2, R10 ;  /* 0x00000002020b7824 */ /* 0x000fca00078e020a */
[----:B------:R-:W-:-:S05]  /*a640*/  LEA R12, R2, R11, 0x1 ;  /* 0x0000000b020c7211 */ /* 0x000fca00078e08ff */
[----:B------:R-:W-:-:S05]  /*a650*/  IMAD R13, R2, 0x2, R12 ;  /* 0x00000002020d7824 */ /* 0x000fca00078e020c */
[C---:B------:R-:W-:Y:S01]  /*a660*/  LEA R14, R2.reuse, R13, 0x1 ;  /* 0x0000000d020e7211 */ /* 0x040fe200078e08ff */
[----:B------:R-:W-:Y:S04]  /*a670*/  STL.64 [R1+0x1db0], R12 ;  /* 0x001db00c01007387 */ /* 0x000fe80000100a00 */
[----:B------:R-:W-:-:S05]  /*a680*/  IMAD R15, R2, 0x2, R14 ;  /* 0x00000002020f7824 */ /* 0x000fca00078e020e */
[C---:B------:R-:W-:Y:S01]  /*a690*/  LEA R16, R2.reuse, R15, 0x1 ;  /* 0x0000000f02107211 */ /* 0x040fe200078e08ff */
[----:B------:R0:W-:Y:S04]  /*a6a0*/  STL.64 [R1+0x1da0], R14 ;  /* 0x001da00e01007387 */ /* 0x0001e80000100a00 */
[----:B------:R-:W-:-:S05]  /*a6b0*/  IMAD R17, R2, 0x2, R16 ;  /* 0x0000000202117824 */ /* 0x000fca00078e0210 */
[----:B------:R-:W-:Y:S01]  /*a6c0*/  LEA R18, R2, R17, 0x1 ;  /* 0x0000001102127211 */ /* 0x000fe200078e08ff */
[----:B------:R-:W-:Y:S01]  /*a6d0*/  STL.64 [R1+0x1da8], R16 ;  /* 0x001da81001007387 */ /* 0x000fe20000100a00 */
[----:B0-----:R-:W-:-:S03]  /*a6e0*/  LOP3.LUT R14, R27, 0x1c, RZ, 0xc0, !PT ;  /* 0x0000001c1b0e7812 */ /* 0x001fc600078ec0ff */
[----:B------:R-:W-:-:S05]  /*a6f0*/  IMAD R19, R2, 0x2, R18 ;  /* 0x0000000202137824 */ /* 0x000fca00078e0212 */
[----:B------:R-:W-:-:S05]  /*a700*/  LEA R20, R2, R19, 0x1 ;  /* 0x0000001302147211 */ /* 0x000fca00078e08ff */
[----:B------:R-:W-:-:S05]  /*a710*/  IMAD R21, R2, 0x2, R20 ;  /* 0x0000000202157824 */ /* 0x000fca00078e0214 */
[C---:B------:R-:W-:Y:S01]  /*a720*/  LEA R22, R2.reuse, R21, 0x1 ;  /* 0x0000001502167211 */ /* 0x040fe200078e08ff */
[----:B------:R0:W-:Y:S04]  /*a730*/  STL.64 [R1+0x1d78], R20 ;  /* 0x001d781401007387 */ /* 0x0001e80000100a00 */
[----:B------:R-:W-:-:S05]  /*a740*/  IMAD R23, R2, 0x2, R22 ;  /* 0x0000000202177824 */ /* 0x000fca00078e0216 */
[C---:B------:R-:W-:Y:S01]  /*a750*/  LEA R24, R2.reuse, R23, 0x1 ;  /* 0x0000001702187211 */ /* 0x040fe200078e08ff */
[----:B0-----:R-:W0:Y:S04]  /*a760*/  S2R R20, SR_CTAID.Y ;  /* 0x0000000000147919 */ /* 0x001e280000002600 */
[----:B------:R-:W-:-:S05]  /*a770*/  IMAD R25, R2, 0x2, R24 ;  /* 0x0000000202197824 */ /* 0x000fca00078e0218 */
[----:B------:R1:W-:Y:S01]  /*a780*/  STL.64 [R1+0x1d50], R24 ;  /* 0x001d501801007387 */ /* 0x0003e20000100a00 */
[----:B------:R-:W-:-:S03]  /*a790*/  LEA R3, R2, R25, 0x1 ;  /* 0x0000001902037211 */ /* 0x000fc600078e08ff */
[----:B------:R2:W-:Y:S01]  /*a7a0*/  STL [R1+0x1d70], R23 ;  /* 0x001d701701007387 */ /* 0x0005e20000100800 */
[----:B-1----:R-:W-:-:S03]  /*a7b0*/  IMAD R24, R2, 0x2, R24 ;  /* 0x0000000202187824 */ /* 0x002fc600078e0218 */
[----:B--2---:R-:W1:Y:S02]  /*a7c0*/  S2R R23, SR_TID.X ;  /* 0x0000000000177919 */ /* 0x004e640000002100 */
[----:B------:R-:W-:-:S05]  /*a7d0*/  LEA R24, R2, R24, 0x1 ;  /* 0x0000001802187211 */ /* 0x000fca00078e08ff */
[----:B------:R-:W-:-:S05]  /*a7e0*/  IMAD R3, R2, 0x2, R24 ;  /* 0x0000000202037824 */ /* 0x000fca00078e0218 */
[----:B------:R2:W-:Y:S02]  /*a7f0*/  STL [R1+0x10], R3 ;  /* 0x0000100301007387 */ /* 0x0005e40000100800 */
[----:B--2---:R-:W-:-:S05]  /*a800*/  LEA R3, R2, R3, 0x1 ;  /* 0x0000000302037211 */ /* 0x004fca00078e08ff */
[----:B------:R2:W-:Y:S02]  /*a810*/  STL [R1+0xc], R3 ;  /* 0x00000c0301007387 */ /* 0x0005e40000100800 */
[----:B--2---:R-:W-:-:S05]  /*a820*/  IMAD R3, R2, 0x2, R3 ;  /* 0x0000000202037824 */ /* 0x004fca00078e0203 */
[----:B------:R-:W-:-:S05]  /*a830*/  LEA R3, R2, R3, 0x1 ;  /* 0x0000000302037211 */ /* 0x000fca00078e08ff */
[----:B------:R2:W-:Y:S02]  /*a840*/  STL [R1+0x20], R3 ;  /* 0x0000200301007387 */ /* 0x0005e40000100800 */
[----:B--2---:R-:W-:-:S05]  /*a850*/  IMAD R3, R2, 0x2, R3 ;  /* 0x0000000202037824 */ /* 0x004fca00078e0203 */
[----:B------:R2:W-:Y:S02]  /*a860*/  STL [R1+0x1c], R3 ;  /* 0x00001c0301007387 */ /* 0x0005e40000100800 */
[----:B--2---:R-:W-:-:S05]  /*a870*/  LEA R3, R2, R3, 0x1 ;  /* 0x0000000302037211 */ /* 0x004fca00078e08ff */
[----:B------:R2:W-:Y:S02]  /*a880*/  STL [R1+0x30], R3 ;  /* 0x0000300301007387 */ /* 0x0005e40000100800 */
[----:B--2---:R-:W-:-:S05]  /*a890*/  IMAD R3, R2, 0x2, R3 ;  /* 0x0000000202037824 */ /* 0x004fca00078e0203 */
[----:B------:R2:W-:Y:S04]  /*a8a0*/  STL [R1+0x2c], R3 ;  /* 0x00002c0301007387 */ /* 0x0005e80000100800 */
[----:B------:R-:W-:Y:S04]  /*a8b0*/  STL.64 [R1+0x1d58], R24 ;  /* 0x001d581801007387 */ /* 0x000fe80000100a00 */
[----:B------:R-:W-:Y:S01]  /*a8c0*/  STL [R1+0x1d74], R25 ;  /* 0x001d741901007387 */ /* 0x000fe20000100800 */
[----:B--2---:R-:W-:-:S05]  /*a8d0*/  LEA R3, R2, R3, 0x1 ;  /* 0x0000000302037211 */ /* 0x004fca00078e08ff */
[C---:B------:R-:W-:Y:S01]  /*a8e0*/  IMAD R13, R2.reuse, 0x2, R3 ;  /* 0x00000002020d7824 */ /* 0x040fe200078e0203 */
[----:B------:R2:W-:Y:S04]  /*a8f0*/  STL [R1+0x28], R3 ;  /* 0x0000280301007387 */ /* 0x0005e80000100800 */
[----:B--2---:R-:W-:-:S05]  /*a900*/  LEA R3, R2, R13, 0x1 ;  /* 0x0000000d02037211 */ /* 0x004fca00078e08ff */
[----:B------:R2:W-:Y:S02]  /*a910*/  STL [R1+0x38], R3 ;  /* 0x0000380301007387 */ /* 0x0005e40000100800 */
[----:B--2---:R-:W-:-:S05]  /*a920*/  IMAD R3, R2, 0x2, R3 ;  /* 0x0000000202037824 */ /* 0x004fca00078e0203 */
[C---:B------:R-:W-:Y:S01]  /*a930*/  LEA R15, R2.reuse, R3, 0x1 ;  /* 0x00000003020f7211 */ /* 0x040fe200078e08ff */
[----:B------:R2:W-:Y:S04]  /*a940*/  STL [R1+0x34], R3 ;  /* 0x0000340301007387 */ /* 0x0005e80000100800 */
[----:B--2---:R-:W-:-:S05]  /*a950*/  IMAD R3, R2, 0x2, R15 ;  /* 0x0000000202037824 */ /* 0x004fca00078e020f */
[----:B------:R2:W-:Y:S02]  /*a960*/  STL [R1+0x44], R3 ;  /* 0x0000440301007387 */ /* 0x0005e40000100800 */
[----:B--2---:R-:W-:-:S05]  /*a970*/  LEA R3, R2, R3, 0x1 ;  /* 0x0000000302037211 */ /* 0x004fca00078e08ff */
[C---:B------:R-:W-:Y:S01]  /*a980*/  IMAD R17, R2.reuse, 0x2, R3 ;  /* 0x0000000202117824 */ /* 0x040fe200078e0203 */
[----:B------:R2:W-:Y:S04]  /*a990*/  STL [R1+0x40], R3 ;  /* 0x0000400301007387 */ /* 0x0005e80000100800 */
[----:B--2---:R-:W-:-:S05]  /*a9a0*/  LEA R3, R2, R17, 0x1 ;  /* 0x0000001102037211 */ /* 0x004fca00078e08ff */
[----:B------:R2:W-:Y:S02]  /*a9b0*/  STL [R1+0x50], R3 ;  /* 0x0000500301007387 */ /* 0x0005e40000100800 */
[----:B--2---:R-:W-:-:S05]  /*a9c0*/  IMAD R3, R2, 0x2, R3 ;  /* 0x0000000202037824 */ /* 0x004fca00078e0203 */
[----:B------:R2:W-:Y:S02]  /*a9d0*/  STL [R1+0x4c], R3 ;  /* 0x00004c0301007387 */ /* 0x0005e40000100800 */
        /* <DEDUP_REMOVED lines=8> */
[----:B------:R2:W-:Y:S02]  /*aa60*/  STL [R1+0x68], R3 ;  /* 0x0000680301007387 */ /* 0x0005e40000100800 */
[----:B--2---:R-:W-:-:S05]  /*aa70*/  IMAD R3, R2, 0x2, R3 ;  /* 0x0000000202037824 */ /* 0x004fca00078e0203 */
[----:B------:R2:W-:Y:S02]  /*aa80*/  STL [R1+0x64], R3 ;  /* 0x0000640301007387 */ /* 0x0005e40000100800 */
[----:B--2---:R-:W-:-:S05]  /*aa90*/  LEA R3, R2, R3, 0x1 ;  /* 0x0000000302037211 */ /* 0x004fca00078e08ff */
[----:B------:R2:W-:Y:S02]  /*aaa0*/  STL [R1+0x78], R3 ;  /* 0x0000780301007387 */ /* 0x0005e40000100800 */
        /* <DEDUP_REMOVED lines=25> */
[----:B------:R2:W-:Y:S01]  /*ac40*/  STL [R1+0xbc], R3 ;  /* 0x0000bc0301007387 */ /* 0x0005e20000100800 */
[----:B------:R-:W-:-:S05]  /*ac50*/  IMAD R12, R2, 0x2, R3 ;  /* 0x00000002020c7824 */ /* 0x000fca00078e0203 */
[----:B------:R3:W-:Y:S04]  /*ac60*/  STL [R1+0xd4], R12 ;  /* 0x0000d40c01007387 */ /* 0x0007e80000100800 */
[----:B--2---:R-:W2:Y:S04]  /*ac70*/  S2R R3, SR_TID.X ;  /* 0x0000000000037919 */ /* 0x004ea80000002100 */
[----:B------:R0:W-:Y:S01]  /*ac80*/  STL [R1+0x1e0c], R22 ;  /* 0x001e0c1601007387 */ /* 0x0001e20000100800 */
[----:B---3--:R-:W-:-:S03]  /*ac90*/  LEA R12, R2, R12, 0x1 ;  /* 0x0000000c020c7211 */ /* 0x008fc600078e08ff */
[----:B------:R-:W-:Y:S04]  /*aca0*/  STL [R1+0x1e08], R13 ;  /* 0x001e080d01007387 */ /* 0x000fe80000100800 */
[----:B------:R3:W-:Y:S01]  /*acb0*/  STL.64 [R1+0x1d90], R18 ;  /* 0x001d901201007387 */ /* 0x0007e20000100a00 */
[----:B0-----:R-:W-:Y:S02]  /*acc0*/  IMAD R22, R20, c[0x0][0x1b0], RZ ;  /* 0x00006c0014167a24 */ /* 0x001fe400078e02ff */
[----:B---3--:R-:W-:Y:S01]  /*acd0*/  IMAD.MOV.U32 R19, RZ, RZ, R12 ;  /* 0x000000ffff137224 */ /* 0x008fe200078e000c */
[----:B--2---:R-:W-:Y:S02]  /*ace0*/  LOP3.LUT R3, R3, 0x3f, RZ, 0xc0, !PT ;  /* 0x0000003f03037812 */ /* 0x004fe400078ec0ff */
[----:B------:R-:W-:-:S02]  /*acf0*/  LOP3.LUT R18, R27, 0x60, RZ, 0xc0, !PT ;  /* 0x000000601b127812 */ /* 0x000fc400078ec0ff */
[----:B------:R-:W-:Y:S01]  /*ad00*/  LEA R12, R2, R19, 0x1 ;  /* 0x00000013020c7211 */ /* 0x000fe200078e08ff */
[----:B------:R-:W-:Y:S01]  /*ad10*/  IMAD R26, R3, c[0x0][0x1b4], RZ ;  /* 0x00006d00031a7a24 */ /* 0x000fe200078e02ff */
[----:B------:R-:W-:Y:S02]  /*ad20*/  LOP3.LUT R3, R0, 0x7c, RZ, 0xc0, !PT ;  /* 0x0000007c00037812 */ /* 0x000fe400078ec0ff */
[----:B------:R-:W-:Y:S01]  /*ad30*/  SHF.L.U32 R27, R22, 0x1, RZ ;  /* 0x00000001161b7819 */ /* 0x000fe200000006ff */
[----:B------:R-:W-:Y:S01]  /*ad40*/  IMAD R12, R2, 0x2, R12 ;  /* 0x00000002020c7824 */ /* 0x000fe200078e020c */
[----:B------:R-:W-:Y:S01]  /*ad50*/  LEA R3, R14, R3, 0x5 ;  /* 0x000000030e037211 */ /* 0x000fe200078e28ff */
[----:B------:R-:W-:Y:S01]  /*ad60*/  IMAD.SHL.U32 R0, R26, 0x2, RZ ;  /* 0x000000021a007824 */ /* 0x000fe200078e00ff */
[----:B------:R-:W-:Y:S01]  /*ad70*/  SHF.R.U32.HI R13, RZ, 0x1, R18 ;  /* 0x00000001ff0d7819 */ /* 0x000fe20000011612 */
[----:B------:R-:W-:Y:S01]  /*ad80*/  IMAD R14, R2, 0x2, R12 ;  /* 0x00000002020e7824 */ /* 0x000fe200078e020c */
[----:B-1----:R-:W-:-:S02]  /*ad90*/  SHF.L.U32 R22, R23, 0x7, RZ ;  /* 0x0000000717167819 */ /* 0x002fc400000006ff */
[----:B------:R-:W-:Y:S02]  /*ada0*/  IADD3 R0, P0, P1, R0, c[0x0][0x170], R27 ;  /* 0x00005c0000007a10 */ /* 0x000fe4000791e01b */
[----:B------:R0:W-:Y:S01]  /*adb0*/  STL [R1+0xec], R14 ;  /* 0x0000ec0e01007387 */ /* 0x0001e20000100800 */
[----:B------:R-:W-:Y:S02]  /*adc0*/  LOP3.LUT R3, R3, R13, RZ, 0x3c, !PT ;  /* 0x0000000d03037212 */ /* 0x000fe400078e3cff */
[C---:B------:R-:W-:Y:S01]  /*add0*/  LOP3.LUT R27, R23.reuse, 0x7, RZ, 0xc0, !PT ;  /* 0x00000007171b7812 */ /* 0x040fe200078ec0ff */
[----:B------:R-:W-:Y:S01]  /*ade0*/  IMAD.HI R3, R26, 0x2, RZ ;  /* 0x000000021a037827 */ /* 0x000fe200078e02ff */
[----:B------:R-:W-:Y:S02]  /*adf0*/  SHF.L.U32 R13, R23, 0x1, RZ ;  /* 0x00000001170d7819 */ /* 0x000fe400000006ff */
[C---:B------:R-:W-:Y:S01]  /*ae00*/  LEA R26, R27.reuse, R18, 0x2 ;  /* 0x000000121b1a7211 */ /* 0x040fe200078e10ff */
[----:B------:R-:W-:-:S02]  /*ae10*/  IMAD.SHL.U32 R26, R27, 0x10, RZ ;  /* 0x000000101b1a7824 */ /* 0x000fc400078e00ff */
[----:B0-----:R-:W-:-:S03]  /*ae20*/  IMAD R14, R2, 0x2, R14 ;  /* 0x00000002020e7824 */ /* 0x001fc600078e020e */
[----:B------:R-:W-:Y:S02]  /*ae30*/  LOP3.LUT R22, R26, 0x780, R22, 0xf8, !PT ;  /* 0x000007801a167812 */ /* 0x000fe400078ef816 */
[----:B------:R0:W-:Y:S01]  /*ae40*/  STL [R1+0xe8], R14 ;  /* 0x0000e80e01007387 */ /* 0x0001e20000100800 */
[----:B------:R-:W-:Y:S01]  /*ae50*/  LEA R27, R27, R26, 0x7 ;  /* 0x0000001a1b1b7211 */ /* 0x000fe200078e38ff */
[----:B0-----:R-:W-:-:S05]  /*ae60*/  IMAD R14, R2, 0x2, R14 ;  /* 0x00000002020e7824 */ /* 0x001fca00078e020e */
[----:B------:R0:W-:Y:S04]  /*ae70*/  STL [R1+0x100], R14 ;  /* 0x0001000e01007387 */ /* 0x0001e80000100800 */
[----:B------:R-:W2:Y:S01]  /*ae80*/  LDL.LU R22, [R1+0x1e0c] ;  /* 0x001e0c0001167983 */ /* 0x000ea20000300800 */
[----:B0-----:R-:W-:Y:S02]  /*ae90*/  IMAD R14, R2, 0x2, R14 ;  /* 0x00000002020e7824 */ /* 0x001fe400078e020e */
[----:B------:R-:W-:-:S04]  /*aea0*/  IMAD R2, R20, c[0x0][0x1b0], RZ ;  /* 0x00006c0014027a24 */ /* 0x000fc800078e02ff */
[----:B------:R-:W-:-:S05]  /*aeb0*/  IMAD.HI R2, R2, 0x2, RZ ;  /* 0x0000000202027827 */ /* 0x000fca00078e02ff */
[----:B------:R-:W-:Y:S02]  /*aec0*/  IADD3.X R3, R3, c[0x0][0x174], R2, P0, P1 ;  /* 0x00005d0003037a10 */ /* 0x000fe400007e2402 */
[----:B------:R-:W-:Y:S01]  /*aed0*/  MOV R2, c[0x0][0x1b8] ;  /* 0x00006e0000027a02 */ /* 0x000fe20000000f00 */
[----:B------:R0:W-:Y:S01]  /*aee0*/  STL [R1+0xfc], R14 ;  /* 0x0000fc0e01007387 */ /* 0x0001e20000100800 */
[----:B------:R-:W-:-:S03]  /*aef0*/  LOP3.LUT R26, R26, 0x30, R13, 0x78, !PT ;  /* 0x000000301a1a7812 */ /* 0x000fc600078e780d */
[----:B0-----:R-:W-:Y:S01]  /*af00*/  IMAD R14, R2, 0x2, R14 ;  /* 0x00000002020e7824 */ /* 0x001fe200078e020e */
[----:B------:R-:W-:-:S04]  /*af10*/  LOP3.LUT R2, R23, 0x7, RZ, 0xc0, !PT ;  /* 0x0000000717027812 */ /* 0x000fc800078ec0ff */
[----:B------:R-:W-:Y:S02]  /*af20*/  LEA R2, R2, R18, 0x2 ;  /* 0x0000001202027211 */ /* 0x000fe400078e10ff */
[----:B------:R-:W-:-:S03]  /*af30*/  LOP3.LUT R27, R27, 0x10, R13, 0x78, !PT ;  /* 0x000000101b1b7812 */ /* 0x000fc600078e780d */
[C---:B------:R-:W-:Y:S01]  /*af40*/  IMAD.U32 R13, R2.reuse, 0x100, R26 ;  /* 0x00000100020d7824 */ /* 0x040fe200078e001a */
[----:B------:R-:W-:Y:S01]  /*af50*/  LEA R26, R2, R26, 0x5 ;  /* 0x0000001a021a7211 */ /* 0x000fe200078e28ff */
[----:B------:R-:W-:Y:S01]  /*af60*/  IMAD.MOV.U32 R2, RZ, RZ, c[0x0][0x1b8] ;  /* 0x00006e00ff027624 */ /* 0x000fe200078e00ff */
[----:B------:R-:W0:Y:S04]  /*af70*/  S2R R18, SR_TID.X ;  /* 0x0000000000127919 */ /* 0x000e280000002100 */
[----:B------:R1:W-:Y:S04]  /*af80*/  STL [R1+0x6cc], R13 ;  /* 0x0006cc0d01007387 */ /* 0x0003e80000100800 */
[----:B-1----:R-:W3:Y:S04]  /*af90*/  LDL.LU R13, [R1+0x1e08] ;  /* 0x001e0800010d7983 */ /* 0x002ee80000300800 */
[----:B------:R1:W-:Y:S04]  /*afa0*/  STL [R1+0xf8], R14 ;  /* 0x0000f80e01007387 */ /* 0x0003e80000100800 */
[----:B------:R-:W-:Y:S01]  /*afb0*/  STL [R1+0x6c8], R26 ;  /* 0x0006c81a01007387 */ /* 0x000fe20000100800 */
[----:B-1----:R-:W-:-:S05]  /*afc0*/  LEA R14, R2, R14, 0x1 ;  /* 0x0000000e020e7211 */ /* 0x002fca00078e08ff */
[----:B------:R1:W-:Y:S02]  /*afd0*/  STL [R1+0x110], R14 ;  /* 0x0001100e01007387 */ /* 0x0003e40000100800 */
[----:B-1----:R-:W-:-:S05]  /*afe0*/  LEA R14, R2, R14, 0x1 ;  /* 0x0000000e020e7211 */ /* 0x002fca00078e08ff */
[----:B------:R-:W-:Y:S04]  /*aff0*/  STL [R1+0x10c], R14 ;  /* 0x00010c0e01007387 */ /* 0x000fe80000100800 */
[----:B------:R1:W-:Y:S01]  /*b000*/  STL.64 [R1+0x1e00], R24 ;  /* 0x001e001801007387 */ /* 0x0003e20000100a00 */
[----:B0-----:R-:W-:-:S03]  /*b010*/  LOP3.LUT R26, R18, 0x7f, RZ, 0xc0, !PT ;  /* 0x0000007f121a7812 */ /* 0x001fc600078ec0ff */
[----:B-1----:R-:W0:Y:S01]  /*b020*/  S2R R25, SR_TID.X ;  /* 0x0000000000197919 */ /* 0x002e220000002100 */
[----:B------:R-:W-:Y:S02]  /*b030*/  IMAD R18, R20, c[0x0][0x1a0], RZ ;  /* 0x0000680014127a24 */ /* 0x000fe400078e02ff */
[----:B------:R-:W-:Y:S02]  /*b040*/  IMAD.MOV.U32 R20, RZ, RZ, c[0x0][0x1a8] ;  /* 0x00006a00ff147624 */ /* 0x000fe400078e00ff */
[----:B------:R-:W-:-:S04]  /*b050*/  IMAD R2, R26, c[0x0][0x1a8], RZ ;  /* 0x00006a001a027a24 */ /* 0x000fc800078e02ff */
[----:B------:R-:W-:Y:S01]  /*b060*/  IMAD R2, R20, 0x80, R2 ;  /* 0x0000008014027824 */ /* 0x000fe200078e0202 */
[----:B------:R-:W-:Y:S01]  /*b070*/  MOV R2, c[0x0][0x1b8] ;  /* 0x00006e0000027a02 */ /* 0x000fe20000000f00 */
[----:B------:R1:W-:Y:S04]  /*b080*/  STL.64 [R1+0x1df8], R8 ;  /* 0x001df80801007387 */ /* 0x0003e80000100a00 */
[----:B------:R-:W-:Y:S01]  /*b090*/  IMAD R14, R2, 0x2, R14 ;  /* 0x00000002020e7824 */ /* 0x000fe200078e020e */
[----:B------:R-:W-:Y:S01]  /*b0a0*/  STL.64 [R1+0x1df0], R28 ;  /* 0x001df01c01007387 */ /* 0x000fe20000100a00 */
[----:B0-----:R-:W-:Y:S02]  /*b0b0*/  LOP3.LUT R25, R25, 0x7f, RZ, 0xc0, !PT ;  /* 0x0000007f19197812 */ /* 0x001fe400078ec0ff */
[----:B-1----:R-:W-:Y:S01]  /*b0c0*/  LOP3.LUT R9, R23, 0x10, RZ, 0xc0, !PT ;  /* 0x0000001017097812 */ /* 0x002fe200078ec0ff */
[----:B------:R-:W-:Y:S02]  /*b0d0*/  STL [R1+0x108], R14 ;  /* 0x0001080e01007387 */ /* 0x000fe40000100800 */
[----:B------:R-:W-:-:S02]  /*b0e0*/  IMAD R24, R25, c[0x0][0x1a8], RZ ;  /* 0x00006a0019187a24 */ /* 0x000fc400078e02ff */
[----:B------:R0:W-:Y:S01]  /*b0f0*/  STL.64 [R1+0x1de8], R4 ;  /* 0x001de80401007387 */ /* 0x0001e20000100a00 */
[----:B------:R-:W-:-:S03]  /*b100*/  LEA R26, P0, R18, c[0x0][0x168], 0x1 ;  /* 0x00005a00121a7a11 */ /* 0x000fc600078008ff */
[----:B------:R1:W-:Y:S01]  /*b110*/  STL.64 [R1+0x1de0], R16 ;  /* 0x001de01001007387 */ /* 0x0003e20000100a00 */
[----:B------:R-:W-:Y:S01]  /*b120*/  LEA R25, R20, R24, 0x7 ;  /* 0x0000001814197211 */ /* 0x000fe200078e38ff */
[----:B0-----:R-:W-:Y:S01]  /*b130*/  IMAD R4, R9, 0x40, R27 ;  /* 0x0000004009047824 */ /* 0x001fe200078e021b */
[----:B------:R-:W-:Y:S01]  /*b140*/  LOP3.LUT R9, R23, 0x7f, RZ, 0xc0, !PT ;  /* 0x0000007f17097812 */ /* 0x000fe200078ec0ff */
[----:B-1----:R-:W4:Y:S01]  /*b150*/  LDL.LU R16, [R1+0xb8] ;  /* 0x0000b80001107983 */ /* 0x002f220000300800 */
[----:B------:R-:W-:-:S03]  /*b160*/  LEA.HI.X.SX32 R27, R18, c[0x0][0x16c], 0x1, P0 ;  /* 0x00005b00121b7a11 */ /* 0x000fc600000f0eff */
[----:B------:R0:W-:Y:S04]  /*b170*/  STL.64 [R1+0x1dd8], R6 ;  /* 0x001dd80601007387 */ /* 0x0001e80000100a00 */
[----:B0-----:R-:W2:Y:S04]  /*b180*/  LDL.LU R7, [R1+0x88] ;  /* 0x0000880001077983 */ /* 0x001ea80000300800 */
[----:B------:R0:W-:Y:S04]  /*b190*/  STL.64 [R1+0x1dc0], R10 ;  /* 0x001dc00a01007387 */ /* 0x0001e80000100a00 */
[----:B------:R1:W-:Y:S01]  /*b1a0*/  STL [R1+0x444], R4 ;  /* 0x0004440401007387 */ /* 0x0003e20000100800 */
[----:B0-----:R-:W-:Y:S01]  /*b1b0*/  LEA R10, R20, R25, 0x7 ;  /* 0x00000019140a7211 */ /* 0x001fe200078e38ff */
[----:B------:R-:W-:Y:S01]  /*b1c0*/  IMAD R14, R2, 0x2, R14 ;  /* 0x00000002020e7824 */ /* 0x000fe200078e020e */
[-C--:B-1----:R-:W-:Y:S01]  /*b1d0*/  LEA R4, P0, R24, R26.reuse, 0x1 ;  /* 0x0000001a18047211 */ /* 0x082fe200078008ff */
[----:B------:R-:W3:Y:S01]  /*b1e0*/  LDL.LU R11, [R1+0x8] ;  /* 0x00000800010b7983 */ /* 0x000ee20000300800 */
[----:B------:R-:W-:Y:S01]  /*b1f0*/  LEA R24, P1, R25, R26, 0x1 ;  /* 0x0000001a19187211 */ /* 0x000fe200078208ff */
[----:B------:R-:W-:-:S02]  /*b200*/  IMAD R25, R9, c[0x0][0x1a8], RZ ;  /* 0x00006a0009197a24 */ /* 0x000fc400078e02ff */
[----:B------:R-:W0:Y:S03]  /*b210*/  S2R R9, SR_TID.X ;  /* 0x0000000000097919 */ /* 0x000e260000002100 */
[----:B------:R-:W-:Y:S01]  /*b220*/  LEA.HI.X.SX32 R5, R25, R27, 0x1, P0 ;  /* 0x0000001b19057211 */ /* 0x000fe200000f0eff */
[----:B------:R-:W-:Y:S01]  /*b230*/  IMAD R6, R2, 0x2, R14 ;  /* 0x0000000202067824 */ /* 0x000fe200078e020e */
[----:B------:R-:W-:Y:S01]  /*b240*/  LEA R25, R20, R25, 0x7 ;  /* 0x0000001914197211 */ /* 0x000fe200078e38ff */
[----:B------:R-:W3:Y:S01]  /*b250*/  LDL.LU R18, [R1+0x4] ;  /* 0x0000040001127983 */ /* 0x000ee20000300800 */
[C---:B------:R-:W-:Y:S02]  /*b260*/  LEA R28, P0, R10.reuse, R26, 0x1 ;  /* 0x0000001a0a1c7211 */ /* 0x040fe400078008ff */
[-C--:B------:R-:W-:Y:S01]  /*b270*/  LEA.HI.X.SX32 R25, R25, R27.reuse, 0x1, P1 ;  /* 0x0000001b19197211 */ /* 0x080fe200008f0eff */
[----:B------:R-:W3:Y:S01]  /*b280*/  LDL.LU R23, [R1] ;  /* 0x0000000001177983 */ /* 0x000ee20000300800 */
[----:B------:R-:W-:-:S03]  /*b290*/  LEA.HI.X.SX32 R29, R10, R27, 0x1, P0 ;  /* 0x0000001b0a1d7211 */ /* 0x000fc600000f0eff */
[----:B------:R0:W-:Y:S01]  /*b2a0*/  STL [R1+0x134], R6 ;  /* 0x0001340601007387 */ /* 0x0001e20000100800 */
[----:B------:R-:W-:-:S03]  /*b2b0*/  LEA R8, R20, R10, 0x7 ;  /* 0x0000000a14087211 */ /* 0x000fc600078e38ff */
[----:B------:R-:W-:Y:S01]  /*b2c0*/  STL.64 [R1+0x6c0], R4 ;  /* 0x0006c00401007387 */ /* 0x000fe20000100a00 */
[----:B------:R-:W-:-:S03]  /*b2d0*/  IMAD R20, R2, 0x2, R6 ;  /* 0x0000000202147824 */ /* 0x000fc600078e0206 */
[----:B------:R1:W-:Y:S01]  /*b2e0*/  STL.64 [R1+0x6b8], R24 ;  /* 0x0006b81801007387 */ /* 0x0003e20000100a00 */
[----:B0-----:R-:W-:-:S03]  /*b2f0*/  SHF.R.U32.HI R6, RZ, 0x6, R9 ;  /* 0x00000006ff067819 */ /* 0x001fc60000011609 */
[----:B-1----:R-:W3:Y:S04]  /*b300*/  LDL.LU.64 R24, [R1+0x1e00] ;  /* 0x001e000001187983 */ /* 0x002ee80000300a00 */
[----:B------:R0:W-:Y:S01]  /*b310*/  STL.64 [R1+0x6b0], R28 ;  /* 0x0006b01c01007387 */ /* 0x0001e20000100a00 */
[----:B------:R-:W-:Y:S02]  /*b320*/  LEA R4, P2, R8, R26, 0x1 ;  /* 0x0000001a08047211 */ /* 0x000fe400078408ff */
[--C-:B0-----:R-:W-:Y:S02]  /*b330*/  SHF.R.U32.HI R29, RZ, 0x6, R9.reuse ;  /* 0x00000006ff1d7819 */ /* 0x101fe40000011609 */
[----:B------:R-:W-:-:S04]  /*b340*/  SHF.R.U32.HI R9, RZ, 0x6, R9 ;  /* 0x00000006ff097819 */ /* 0x000fc80000011609 */
[----:B------:R-:W-:Y:S02]  /*b350*/  SGXT.U32 R9, R9, 0x1 ;  /* 0x000000010909781a */ /* 0x000fe40000000000 */
[----:B------:R-:W-:-:S03]  /*b360*/  SGXT.U32 R29, R29, 0x1 ;  /* 0x000000011d1d781a */ /* 0x000fc60000000000 */
[----:B------:R-:W-:Y:S01]  /*b370*/  IMAD R9, R9, c[0x0][0x1b8], RZ ;  /* 0x00006e0009097a24 */ /* 0x000fe200078e02ff */
[----:B------:R-:W-:-:S04]  /*b380*/  LEA.HI.X.SX32 R5, R8, R27, 0x1, P2 ;  /* 0x0000001b08057211 */ /* 0x000fc800010f0eff */
[----:B------:R-:W-:Y:S01]  /*b390*/  LEA R8, P0, R9, R0, 0x1 ;  /* 0x0000000009087211 */ /* 0x000fe200078008ff */
[----:B------:R-:W-:Y:S01]  /*b3a0*/  IMAD R9, R29, c[0x0][0x1b8], RZ ;  /* 0x00006e001d097a24 */ /* 0x000fe200078e02ff */
[----:B------:R-:W-:Y:S04]  /*b3b0*/  STL.64 [R1+0x6a8], R4 ;  /* 0x0006a80401007387 */ /* 0x000fe80000100a00 */
[----:B------:R-:W-:-:S05]  /*b3c0*/  LEA.HI.X.SX32 R9, R9, R3, 0x1, P0 ;  /* 0x0000000309097211 */ /* 0x000fca00000f0eff */
[----:B------:R0:W-:Y:S04]  /*b3d0*/  STL.64 [R1+0x12e0], R8 ;  /* 0x0012e00801007387 */ /* 0x0001e80000100a00 */
[----:B0-----:R-:W3:Y:S01]  /*b3e0*/  LDL.LU.64 R8, [R1+0x1df8] ;  /* 0x001df80001087983 */ /* 0x001ee20000300a00 */
[----:B------:R-:W-:Y:S01]  /*b3f0*/  IMAD R10, R29, c[0x0][0x1b8], RZ ;  /* 0x00006e001d0a7a24 */ /* 0x000fe200078e02ff */
[----:B------:R-:W-:-:S03]  /*b400*/  SGXT.U32 R6, R6, 0x1 ;  /* 0x000000010606781a */ /* 0x000fc60000000000 */
[----:B------:R-:W-:Y:S02]  /*b410*/  IMAD R10, R2, 0x2, R10 ;  /* 0x00000002020a7824 */ /* 0x000fe400078e020a */
[----:B------:R-:W-:-:S03]  /*b420*/  IMAD R5, R6, c[0x0][0x1b8], RZ ;  /* 0x00006e0006057a24 */ /* 0x000fc600078e02ff */
[-C--:B------:R-:W-:Y:S02]  /*b430*/  LEA R26, P1, R10, R0.reuse, 0x1 ;  /* 0x000000000a1a7211 */ /* 0x080fe400078208ff */
[----:B------:R-:W-:Y:S02]  /*b440*/  LEA R5, R2, R5, 0x1 ;  /* 0x0000000502057211 */ /* 0x000fe400078e08ff */
[----:B------:R-:W-:Y:S01]  /*b450*/  LEA.HI.X.SX32 R27, R10, R3, 0x1, P1 ;  /* 0x000000030a1b7211 */ /* 0x000fe200008f0eff */
[----:B------:R-:W-:Y:S01]  /*b460*/  IMAD R10, R6, c[0x0][0x1b8], RZ ;  /* 0x00006e00060a7a24 */ /* 0x000fe200078e02ff */
[C---:B------:R-:W-:Y:S01]  /*b470*/  LEA R5, R2.reuse, R5, 0x1 ;  /* 0x0000000502057211 */ /* 0x040fe200078e08ff */
[C---:B------:R-:W-:Y:S02]  /*b480*/  IMAD R4, R2.reuse, 0x2, R20 ;  /* 0x0000000202047824 */ /* 0x040fe400078e0214 */
[----:B------:R-:W-:Y:S01]  /*b490*/  IMAD R10, R2, 0x2, R10 ;  /* 0x00000002020a7824 */ /* 0x000fe200078e020a */
[----:B------:R-:W-:-:S02]  /*b4a0*/  LEA R28, P2, R5, R0, 0x1 ;  /* 0x00000000051c7211 */ /* 0x000fc400078408ff */
[C---:B------:R-:W-:Y:S02]  /*b4b0*/  LEA R4, R2.reuse, R4, 0x1 ;  /* 0x0000000402047211 */ /* 0x040fe400078e08ff */
[C---:B------:R-:W-:Y:S02]  /*b4c0*/  LEA R10, R2.reuse, R10, 0x1 ;  /* 0x0000000a020a7211 */ /* 0x040fe400078e08ff */
[----:B------:R-:W-:Y:S01]  /*b4d0*/  LEA.HI.X.SX32 R29, R5, R3, 0x1, P2 ;  /* 0x00000003051d7211 */ /* 0x000fe200010f0eff */
[----:B------:R-:W-:Y:S02]  /*b4e0*/  STL [R1+0x12c], R4 ;  /* 0x00012c0401007387 */ /* 0x000fe40000100800 */
[C---:B------:R-:W-:Y:S02]  /*b4f0*/  IMAD R10, R2.reuse, 0x2, R10 ;  /* 0x00000002020a7824 */ /* 0x040fe400078e020a */
[----:B------:R0:W-:Y:S04]  /*b500*/  STL.64 [R1+0x12d8], R26 ;  /* 0x0012d81a01007387 */ /* 0x0001e80000100a00 */
[----:B------:R-:W-:Y:S04]  /*b510*/  STL.64 [R1+0x1d98], R20 ;  /* 0x001d981401007387 */ /* 0x000fe80000100a00 */
[----:B------:R1:W-:Y:S01]  /*b520*/  STL.64 [R1+0x12d0], R28 ;  /* 0x0012d01c01007387 */ /* 0x0003e20000100a00 */
[----:B0-----:R-:W-:-:S02]  /*b530*/  LEA R26, R2, R4, 0x1 ;  /* 0x00000004021a7211 */ /* 0x001fc400078e08ff */
[----:B-1----:R-:W-:-:S04]  /*b540*/  LEA R28, P0, R10, R0, 0x1 ;  /* 0x000000000a1c7211 */ /* 0x002fc800078008ff */
[----:B------:R-:W-:Y:S01]  /*b550*/  LEA.HI.X.SX32 R29, R10, R3, 0x1, P0 ;  /* 0x000000030a1d7211 */ /* 0x000fe200000f0eff */
[----:B------:R-:W-:-:S04]  /*b560*/  IMAD R6, R2, 0x2, R26 ;  /* 0x0000000202067824 */ /* 0x000fc800078e021a */
[----:B------:R0:W-:Y:S01]  /*b570*/  STL.64 [R1+0x12c8], R28 ;  /* 0x0012c81c01007387 */ /* 0x0001e20000100a00 */
[----:B------:R-:W-:-:S03]  /*b580*/  LEA R10, R2, R6, 0x1 ;  /* 0x00000006020a7211 */ /* 0x000fc600078e08ff */
[----:B0-----:R-:W3:Y:S01]  /*b590*/  LDL.LU.64 R28, [R1+0x1df0] ;  /* 0x001df000011c7983 */ /* 0x001ee20000300a00 */
[----:B----4-:R-:W-:-:S04]  /*b5a0*/  LEA R20, P2, R16, R0, 0x1 ;  /* 0x0000000010147211 */ /* 0x010fc800078408ff */
[----:B------:R-:W-:Y:S02]  /*b5b0*/  LEA.HI.X.SX32 R21, R16, R3, 0x1, P2 ;  /* 0x0000000310157211 */ /* 0x000fe400010f0eff */
[----:B--2---:R-:W-:-:S04]  /*b5c0*/  LEA R4, P1, R7, R0, 0x1 ;  /* 0x0000000007047211 */ /* 0x004fc800078208ff */
[----:B------:R-:W-:-:S05]  /*b5d0*/  LEA.HI.X.SX32 R5, R7, R3, 0x1, P1 ;  /* 0x0000000307057211 */ /* 0x000fca00008f0eff */
[----:B------:R0:W-:Y:S04]  /*b5e0*/  STL.64 [R1+0x12c0], R4 ;  /* 0x0012c00401007387 */ /* 0x0001e80000100a00 */
[----:B0-----:R-:W2:Y:S04]  /*b5f0*/  LDL.LU.64 R4, [R1+0x1de8] ;  /* 0x001de80001047983 */ /* 0x001ea80000300a00 */
[----:B------:R0:W-:Y:S04]  /*b600*/  STL [R1+0x13c], R6 ;  /* 0x00013c0601007387 */ /* 0x0001e80000100800 */
[----:B------:R1:W-:Y:S01]  /*b610*/  STL.64 [R1+0x12b8], R20 ;  /* 0x0012b81401007387 */ /* 0x0003e20000100a00 */
[----:B---3--:R-:W-:-:S02]  /*b620*/  LEA R16, P2, R23, R0, 0x1 ;  /* 0x0000000017107211 */ /* 0x008fc400078408ff */
[----:B0-----:R-:W-:-:S03]  /*b630*/  LEA R6, P0, R11, R0, 0x1 ;  /* 0x000000000b067211 */ /* 0x001fc600078008ff */
[----:B------:R0:W-:Y:S01]  /*b640*/  STL [R1+0x12a0], R16 ;  /* 0x0012a01001007387 */ /* 0x0001e20000100800 */
[----:B------:R-:W-:Y:S02]  /*b650*/  LEA.HI.X.SX32 R7, R11, R3, 0x1, P0 ;  /* 0x000000030b077211 */ /* 0x000fe400000f0eff */
[----:B-1----:R-:W-:-:S04]  /*b660*/  LEA R20, P1, R18, R0, 0x1 ;  /* 0x0000000012147211 */ /* 0x002fc800078208ff */
[----:B------:R-:W-:Y:S01]  /*b670*/  LEA.HI.X.SX32 R21, R18, R3, 0x1, P1 ;  /* 0x0000000312157211 */ /* 0x000fe200008f0eff */
[----:B0-----:R-:W3:Y:S04]  /*b680*/  LDL.LU.64 R16, [R1+0x1de0] ;  /* 0x001de00001107983 */ /* 0x001ee80000300a00 */
[----:B------:R0:W-:Y:S04]  /*b690*/  STL [R1+0x124], R10 ;  /* 0x0001240a01007387 */ /* 0x0001e80000100800 */
[----:B------:R1:W-:Y:S01]  /*b6a0*/  STL.64 [R1+0x12b0], R6 ;  /* 0x0012b00601007387 */ /* 0x0003e20000100a00 */
[----:B0-----:R-:W-:-:S03]  /*b6b0*/  IMAD R10, R2, 0x2, R10 ;  /* 0x00000002020a7824 */ /* 0x001fc600078e020a */
[----:B-1----:R-:W4:Y:S04]  /*b6c0*/  LDL.LU.64 R6, [R1+0x1dd8] ;  /* 0x001dd80001067983 */ /* 0x002f280000300a00 */
[----:B------:R-:W-:Y:S04]  /*b6d0*/  STL.64 [R1+0x12a8], R20 ;  /* 0x0012a81401007387 */ /* 0x000fe80000100a00 */
[----:B------:R-:W-:Y:S04]  /*b6e0*/  STL [R1+0x120], R10 ;  /* 0x0001200a01007387 */ /* 0x000fe80000100800 */
[----:B------:R0:W-:Y:S04]  /*b6f0*/  STL.64 [R1+0x1dd0], R8 ;  /* 0x001dd00801007387 */ /* 0x0001e80000100a00 */
[----:B0-----:R0:W2:Y:S01]  /*b700*/  LDL.64 R8, [R1+0x12a0] ;  /* 0x0012a00001087983 */ /* 0x0010a20000100a00 */
[----:B------:R-:W-:Y:S01]  /*b710*/  MOV R20, R24 ;  /* 0x0000001800147202 */ /* 0x000fe20000000f00 */
[----:B------:R-:W-:-:S02]  /*b720*/  IMAD R10, R2, 0x2, R10 ;  /* 0x00000002020a7824 */ /* 0x000fc400078e020a */
[----:B------:R-:W-:Y:S04]  /*b730*/  STL.64 [R1+0x1dc8], R14 ;  /* 0x001dc80e01007387 */ /* 0x000fe80000100a00 */
[----:B------:R-:W-:Y:S01]  /*b740*/  STL [R1+0x1db8], R20 ;  /* 0x001db81401007387 */ /* 0x000fe20000100800 */
[----:B--2---:R-:W-:Y:S02]  /*b750*/  LEA.HI.X.SX32 R9, R23, R3, 0x1, P2 ;  /* 0x0000000317097211 */ /* 0x004fe400010f0eff */
[----:B------:R-:W-:-:S03]  /*b760*/  LEA R8, P0, R29, R0, 0x1 ;  /* 0x000000001d087211 */ /* 0x000fc600078008ff */
[----:B------:R1:W-:Y:S04]  /*b770*/  STL [R1+0x12a4], R9 ;  /* 0x0012a40901007387 */ /* 0x0003e80000100800 */
[----:B------:R-:W-:Y:S01]  /*b780*/  STL [R1+0x118], R10 ;  /* 0x0001180a01007387 */ /* 0x000fe20000100800 */
[----:B-1----:R-:W-:-:S05]  /*b790*/  LEA.HI.X.SX32 R9, R29, R3, 0x1, P0 ;  /* 0x000000031d097211 */ /* 0x002fca00000f0eff */
[----:B------:R1:W-:Y:S04]  /*b7a0*/  STL.64 [R1+0x1298], R8 ;  /* 0x0012980801007387 */ /* 0x0003e80000100a00 */
[----:B-1----:R-:W2:Y:S01]  /*b7b0*/  LDL.LU.64 R8, [R1+0x1dd0] ;  /* 0x001dd00001087983 */ /* 0x002ea20000300a00 */
[-C--:B------:R-:W-:Y:S02]  /*b7c0*/  LEA R14, P1, R28, R0.reuse, 0x1 ;  /* 0x000000001c0e7211 */ /* 0x080fe400078208ff */
[----:B------:R-:W-:Y:S02]  /*b7d0*/  LEA R20, P2, R4, R0, 0x1 ;  /* 0x0000000004147211 */ /* 0x000fe400078408ff */
[----:B------:R-:W-:Y:S02]  /*b7e0*/  LEA.HI.X.SX32 R15, R28, R3, 0x1, P1 ;  /* 0x000000031c0f7211 */ /* 0x000fe400008f0eff */
[----:B------:R-:W-:-:S02]  /*b7f0*/  LEA R10, R2, R10, 0x1 ;  /* 0x0000000a020a7211 */ /* 0x000fc400078e08ff */
[----:B------:R-:W-:Y:S01]  /*b800*/  LEA.HI.X.SX32 R21, R4, R3, 0x1, P2 ;  /* 0x0000000304157211 */ /* 0x000fe200010f0eff */
[----:B------:R1:W-:Y:S02]  /*b810*/  STL.64 [R1+0x1290], R14 ;  /* 0x0012900e01007387 */ /* 0x0003e40000100a00 */
[----:B------:R-:W-:Y:S02]  /*b820*/  IMAD R29, R2, 0x2, R10 ;  /* 0x00000002021d7824 */ /* 0x000fe400078e020a */
[----:B-1----:R-:W2:Y:S04]  /*b830*/  LDL.LU.64 R14, [R1+0x1dc8] ;  /* 0x001dc800010e7983 */ /* 0x002ea80000300a00 */
[----:B------:R1:W-:Y:S04]  /*b840*/  STL [R1+0x114], R10 ;  /* 0x0001140a01007387 */ /* 0x0003e80000100800 */
[----:B------:R4:W-:Y:S01]  /*b850*/  STL.64 [R1+0x1288], R20 ;  /* 0x0012881401007387 */ /* 0x0009e20000100a00 */
[----:B-1----:R-:W-:-:S04]  /*b860*/  LEA R10, P0, R5, R0, 0x1 ;  /* 0x00000000050a7211 */ /* 0x002fc800078008ff */
[----:B------:R-:W-:Y:S02]  /*b870*/  LEA.HI.X.SX32 R11, R5, R3, 0x1, P0 ;  /* 0x00000003050b7211 */ /* 0x000fe400000f0eff */
[-C--:B----4-:R-:W-:Y:S01]  /*b880*/  LEA R20, P1, R6, R0.reuse, 0x1 ;  /* 0x0000000006147211 */ /* 0x090fe200078208ff */
[----:B---3--:R-:W-:Y:S01]  /*b890*/  IMAD.MOV.U32 R18, RZ, RZ, R16 ;  /* 0x000000ffff127224 */ /* 0x008fe200078e0010 */
[----:B------:R-:W-:Y:S02]  /*b8a0*/  LEA R23, R2, R29, 0x1 ;  /* 0x0000001d02177211 */ /* 0x000fe400078e08ff */
[----:B------:R-:W-:Y:S01]  /*b8b0*/  LEA.HI.X.SX32 R21, R6, R3, 0x1, P1 ;  /* 0x0000000306157211 */ /* 0x000fe200008f0eff */
[----:B------:R1:W-:Y:S01]  /*b8c0*/  STL.64 [R1+0x1280], R10 ;  /* 0x0012800a01007387 */ /* 0x0003e20000100a00 */
[----:B------:R-:W-:Y:S01]  /*b8d0*/  LEA R16, P2, R7, R0, 0x1 ;  /* 0x0000000007107211 */ /* 0x000fe200078408ff */
[----:B------:R-:W-:Y:S01]  /*b8e0*/  IMAD.MOV.U32 R28, RZ, RZ, R12 ;  /* 0x000000ffff1c7224 */ /* 0x000fe200078e000c */
[----:B------:R-:W-:-:S02]  /*b8f0*/  MOV R27, R17 ;  /* 0x00000011001b7202 */ /* 0x000fc40000000f00 */
[----:B------:R-:W-:Y:S01]  /*b900*/  LEA.HI.X.SX32 R17, R7, R3, 0x1, P2 ;  /* 0x0000000307117211 */ /* 0x000fe200010f0eff */
[----:B-1----:R-:W3:Y:S04]  /*b910*/  LDL.LU.64 R10, [R1+0x1dc0] ;  /* 0x001dc000010a7983 */ /* 0x002ee80000300a00 */
[----:B------:R1:W-:Y:S04]  /*b920*/  STL.64 [R1+0x1278], R20 ;  /* 0x0012781401007387 */ /* 0x0003e80000100a00 */
[----:B-1----:R-:W4:Y:S04]  /*b930*/  LDL.LU R20, [R1+0x1db8] ;  /* 0x001db80001147983 */ /* 0x002f280000300800 */
[----:B------:R1:W-:Y:S04]  /*b940*/  STL.64 [R1+0x1d80], R22 ;  /* 0x001d801601007387 */ /* 0x0003e80000100a00 */
[----:B------:R-:W-:Y:S01]  /*b950*/  STL.64 [R1+0x1270], R16 ;  /* 0x0012701001007387 */ /* 0x000fe20000100a00 */
[----:B-1----:R-:W-:-:S02]  /*b960*/  MOV R22, R13 ;  /* 0x0000000d00167202 */ /* 0x002fc40000000f00 */
[CC--:B--2---:R-:W-:Y:S02]  /*b970*/  LEA R6, P0, R8.reuse, R0.reuse, 0x1 ;  /* 0x0000000008067211 */ /* 0x0c4fe400078008ff */
[C---:B------:R-:W-:Y:S02]  /*b980*/  LEA R12, P1, R9.reuse, R0, 0x1 ;  /* 0x00000000090c7211 */ /* 0x040fe400078208ff */
[-C--:B------:R-:W-:Y:S02]  /*b990*/  LEA.HI.X.SX32 R7, R8, R3.reuse, 0x1, P0 ;  /* 0x0000000308077211 */ /* 0x080fe400000f0eff */
[----:B------:R-:W-:-:S03]  /*b9a0*/  LEA.HI.X.SX32 R13, R9, R3, 0x1, P1 ;  /* 0x00000003090d7211 */ /* 0x000fc600008f0eff */
[----:B------:R-:W-:Y:S04]  /*b9b0*/  STL.64 [R1+0x1268], R6 ;  /* 0x0012680601007387 */ /* 0x000fe80000100a00 */
[----:B------:R1:W-:Y:S04]  /*b9c0*/  STL.64 [R1+0x1260], R12 ;  /* 0x0012600c01007387 */ /* 0x0003e80000100a00 */
[----:B-1----:R-:W2:Y:S01]  /*b9d0*/  LDL.LU.64 R12, [R1+0x1db0] ;  /* 0x001db000010c7983 */ /* 0x002ea20000300a00 */
[----:B------:R-:W-:-:S05]  /*b9e0*/  IMAD R24, R2, 0x2, R23 ;  /* 0x0000000202187824 */ /* 0x000fca00078e0217 */
[----:B------:R-:W-:Y:S01]  /*b9f0*/  LEA R4, R2, R24, 0x1 ;  /* 0x0000001802047211 */ /* 0x000fe200078e08ff */
[----:B------:R-:W-:-:S04]  /*ba00*/  IMAD.MOV.U32 R5, RZ, RZ, R15 ;  /* 0x000000ffff057224 */ /* 0x000fc800078e000f */
[----:B------:R-:W-:Y:S01]  /*ba10*/  IMAD R4, R2, 0x2, R4 ;  /* 0x0000000202047824 */ /* 0x000fe200078e0204 */
[----:B---3--:R-:W-:-:S04]  /*ba20*/  LEA R16, P2, R10, R0, 0x1 ;  /* 0x000000000a107211 */ /* 0x008fc800078408ff */
[----:B------:R-:W-:Y:S02]  /*ba30*/  LEA.HI.X.SX32 R17, R10, R3, 0x1, P2 ;  /* 0x000000030a117211 */ /* 0x000fe400010f0eff */
[----:B------:R-:W-:-:S03]  /*ba40*/  MOV R10, R14 ;  /* 0x0000000e000a7202 */ /* 0x000fc60000000f00 */
[----:B------:R1:W-:Y:S04]  /*ba50*/  STL.64 [R1+0x1258], R16 ;  /* 0x0012581001007387 */ /* 0x0003e80000100a00 */
[----:B------:R-:W-:Y:S01]  /*ba60*/  STL [R1+0xdc], R4 ;  /* 0x0000dc0401007387 */ /* 0x000fe20000100800 */
[----:B-1----:R-:W-:-:S04]  /*ba70*/  LEA R16, P0, R11, R0, 0x1 ;  /* 0x000000000b107211 */ /* 0x002fc800078008ff */
[----:B------:R-:W-:-:S05]  /*ba80*/  LEA.HI.X.SX32 R17, R11, R3, 0x1, P0 ;  /* 0x000000030b117211 */ /* 0x000fca00000f0eff */
[----:B------:R1:W-:Y:S04]  /*ba90*/  STL.64 [R1+0x1250], R16 ;  /* 0x0012501001007387 */ /* 0x0003e80000100a00 */
[----:B-1----:R-:W3:Y:S01]  /*baa0*/  LDL.LU.64 R16, [R1+0x1da8] ;  /* 0x001da80001107983 */ /* 0x002ee20000300a00 */
[----:B--2---:R-:W-:-:S04]  /*bab0*/  LEA R14, P1, R12, R0, 0x1 ;  /* 0x000000000c0e7211 */ /* 0x004fc800078208ff */
[----:B------:R-:W-:-:S05]  /*bac0*/  LEA.HI.X.SX32 R15, R12, R3, 0x1, P1 ;  /* 0x000000030c0f7211 */ /* 0x000fca00008f0eff */
[----:B------:R1:W-:Y:S04]  /*bad0*/  STL.64 [R1+0x1248], R14 ;  /* 0x0012480e01007387 */ /* 0x0003e80000100a00 */
[----:B-1----:R-:W2:Y:S01]  /*bae0*/  LDL.LU.64 R14, [R1+0x1da0] ;  /* 0x001da000010e7983 */ /* 0x002ea20000300a00 */
[----:B------:R-:W-:Y:S02]  /*baf0*/  IMAD R21, R2, 0x2, R19 ;  /* 0x0000000202157824 */ /* 0x000fe400078e0213 */
[----:B----4-:R-:W-:Y:S01]  /*bb00*/  IMAD.MOV.U32 R23, RZ, RZ, R20 ;  /* 0x000000ffff177224 */ /* 0x010fe200078e0014 */
[----:B------:R-:W-:Y:S02]  /*bb10*/  LEA R20, P2, R13, R0, 0x1 ;  /* 0x000000000d147211 */ /* 0x000fe400078408ff */
[----:B------:R-:W-:-:S02]  /*bb20*/  MOV R6, R21 ;  /* 0x0000001500067202 */ /* 0x000fc40000000f00 */
[----:B------:R-:W-:-:S05]  /*bb30*/  LEA.HI.X.SX32 R21, R13, R3, 0x1, P2 ;  /* 0x000000030d157211 */ /* 0x000fca00010f0eff */
[----:B------:R2:W-:Y:S01]  /*bb40*/  STL.64 [R1+0x1240], R20 ;  /* 0x0012401401007387 */ /* 0x0005e20000100a00 */
[----:B------:R-:W-:Y:S02]  /*bb50*/  MOV R7, R29 ;  /* 0x0000001d00077202 */ /* 0x000fe40000000f00 */
[----:B------:R-:W-:Y:S01]  /*bb60*/  MOV R29, R18 ;  /* 0x00000012001d7202 */ /* 0x000fe20000000f00 */
[----:B------:R-:W-:Y:S02]  /*bb70*/  IMAD.MOV.U32 R11, RZ, RZ, R27 ;  /* 0x000000ffff0b7224 */ /* 0x000fe400078e001b */
[----:B------:R-:W-:Y:S01]  /*bb80*/  IMAD.MOV.U32 R27, RZ, RZ, R19 ;  /* 0x000000ffff1b7224 */ /* 0x000fe200078e0013 */
[CC--:B--2---:R-:W-:Y:S02]  /*bb90*/  LEA R20, P0, R14.reuse, R0.reuse, 0x1 ;  /* 0x000000000e147211 */ /* 0x0c4fe400078008ff */
[----:B------:R-:W-:Y:S02]  /*bba0*/  LEA R18, P1, R15, R0, 0x1 ;  /* 0x000000000f127211 */ /* 0x000fe400078208ff */
[----:B------:R-:W-:-:S02]  /*bbb0*/  LEA.HI.X.SX32 R21, R14, R3, 0x1, P0 ;  /* 0x000000030e157211 */ /* 0x000fc400000f0eff */
[----:B------:R-:W-:-:S03]  /*bbc0*/  LEA.HI.X.SX32 R19, R15, R3, 0x1, P1 ;  /* 0x000000030f137211 */ /* 0x000fc600008f0eff */
[----:B------:R1:W-:Y:S04]  /*bbd0*/  STL.64 [R1+0x1238], R20 ;  /* 0x0012381401007387 */ /* 0x0003e80000100a00 */
[----:B-1----:R-:W2:Y:S04]  /*bbe0*/  LDL.LU.64 R20, [R1+0x1d98] ;  /* 0x001d980001147983 */ /* 0x002ea80000300a00 */
[----:B------:R1:W-:Y:S04]  /*bbf0*/  STL.64 [R1+0x1230], R18 ;  /* 0x0012301201007387 */ /* 0x0003e80000100a00 */
[----:B-1----:R-:W4:Y:S01]  /*bc00*/  LDL.LU.64 R18, [R1+0x1d90] ;  /* 0x001d900001127983 */ /* 0x002f220000300a00 */
[----:B------:R-:W-:-:S04]  /*bc10*/  LEA R8, R2, R4, 0x1 ;  /* 0x0000000402087211 */ /* 0x000fc800078e08ff */
[----:B------:R-:W-:Y:S02]  /*bc20*/  LEA R4, R2, R8, 0x1 ;  /* 0x0000000802047211 */ /* 0x000fe400078e08ff */
[----:B---3--:R-:W-:-:S03]  /*bc30*/  LEA R12, P2, R16, R0, 0x1 ;  /* 0x00000000100c7211 */ /* 0x008fc600078408ff */
[----:B------:R-:W-:Y:S01]  /*bc40*/  IMAD R9, R2, 0x2, R4 ;  /* 0x0000000202097824 */ /* 0x000fe200078e0204 */
[----:B------:R-:W-:Y:S01]  /*bc50*/  LEA.HI.X.SX32 R13, R16, R3, 0x1, P2 ;  /* 0x00000003100d7211 */ /* 0x000fe200010f0eff */
[----:B------:R1:W-:Y:S03]  /*bc60*/  STL.64 [R1+0x1d88], R28 ;  /* 0x001d881c01007387 */ /* 0x0003e60000100a00 */
[----:B------:R-:W-:Y:S01]  /*bc70*/  MOV R15, R9 ;  /* 0x00000009000f7202 */ /* 0x000fe20000000f00 */
[----:B------:R-:W-:Y:S01]  /*bc80*/  IMAD.MOV.U32 R9, RZ, RZ, R22 ;  /* 0x000000ffff097224 */ /* 0x000fe200078e0016 */
[----:B------:R3:W-:Y:S01]  /*bc90*/  STL.64 [R1+0x1228], R12 ;  /* 0x0012280c01007387 */ /* 0x0007e20000100a00 */
[----:B------:R-:W-:Y:S01]  /*bca0*/  IMAD.MOV.U32 R16, RZ, RZ, R8 ;  /* 0x000000ffff107224 */ /* 0x000fe200078e0008 */
[----:B------:R-:W-:Y:S02]  /*bcb0*/  MOV R8, R5 ;  /* 0x0000000500087202 */ /* 0x000fe40000000f00 */
[----:B------:R-:W-:-:S02]  /*bcc0*/  LEA R5, R2, R15, 0x1 ;  /* 0x0000000f02057211 */ /* 0x000fc400078e08ff */
[C---:B-1----:R-:W-:Y:S01]  /*bcd0*/  LEA R28, P0, R17.reuse, R0, 0x1 ;  /* 0x00000000111c7211 */ /* 0x042fe200078008ff */
[----:B---3--:R-:W-:Y:S01]  /*bce0*/  IMAD.MOV.U32 R13, RZ, RZ, R11 ;  /* 0x000000ffff0d7224 */ /* 0x008fe200078e000b */
[----:B------:R-:W-:Y:S02]  /*bcf0*/  MOV R11, R10 ;  /* 0x0000000a000b7202 */ /* 0x000fe40000000f00 */
[----:B------:R-:W-:Y:S01]  /*bd00*/  MOV R12, R23 ;  /* 0x00000017000c7202 */ /* 0x000fe20000000f00 */
[----:B------:R1:W-:Y:S01]  /*bd10*/  STL [R1+0xb4], R5 ;  /* 0x0000b40501007387 */ /* 0x0003e20000100800 */
[----:B------:R-:W-:-:S05]  /*bd20*/  LEA.HI.X.SX32 R29, R17, R3, 0x1, P0 ;  /* 0x00000003111d7211 */ /* 0x000fca00000f0eff */
[----:B------:R3:W-:Y:S01]  /*bd30*/  STL.64 [R1+0x1220], R28 ;  /* 0x0012201c01007387 */ /* 0x0007e20000100a00 */
[----:B-1----:R-:W-:-:S03]  /*bd40*/  LEA R5, R2, R5, 0x1 ;  /* 0x0000000502057211 */ /* 0x002fc600078e08ff */
[----:B---3--:R-:W3:Y:S04]  /*bd50*/  LDL.LU.64 R28, [R1+0x1d88] ;  /* 0x001d8800011c7983 */ /* 0x008ee80000300a00 */
[----:B------:R-:W-:Y:S01]  /*bd60*/  STL [R1+0xb0], R5 ;  /* 0x0000b00501007387 */ /* 0x000fe20000100800 */
[C---:B--2---:R-:W-:Y:S01]  /*bd70*/  LEA R22, R2.reuse, R20, 0x1 ;  /* 0x0000001402167211 */ /* 0x044fe200078e08ff */
[----:B------:R-:W-:Y:S01]  /*bd80*/  IMAD.MOV.U32 R14, RZ, RZ, R21 ;  /* 0x000000ffff0e7224 */ /* 0x000fe200078e0015 */
[----:B------:R-:W-:Y:S01]  /*bd90*/  LEA R21, R2, R24, 0x1 ;  /* 0x0000001802157211 */ /* 0x000fe200078e08ff */
[----:B------:R-:W-:Y:S02]  /*bda0*/  IMAD.MOV.U32 R23, RZ, RZ, R20 ;  /* 0x000000ffff177224 */ /* 0x000fe400078e0014 */
[----:B------:R-:W-:-:S02]  /*bdb0*/  IMAD.MOV.U32 R10, RZ, RZ, R22 ;  /* 0x000000ffff0a7224 */ /* 0x000fc400078e0016 */
[----:B------:R-:W-:Y:S01]  /*bdc0*/  IMAD.MOV.U32 R17, RZ, RZ, R23 ;  /* 0x000000ffff117224 */ /* 0x000fe200078e0017 */
[CC--:B----4-:R-:W-:Y:S02]  /*bdd0*/  LEA R22, P1, R18.reuse, R0.reuse, 0x1 ;  /* 0x0000000012167211 */ /* 0x0d0fe400078208ff */
[C---:B------:R-:W-:Y:S02]  /*bde0*/  LEA R20, P2, R19.reuse, R0, 0x1 ;  /* 0x0000000013147211 */ /* 0x040fe400078408ff */
[-C--:B------:R-:W-:Y:S01]  /*bdf0*/  LEA.HI.X.SX32 R23, R18, R3.reuse, 0x1, P1 ;  /* 0x0000000312177211 */ /* 0x080fe200008f0eff */
[----:B------:R-:W-:Y:S01]  /*be00*/  IMAD.MOV.U32 R18, RZ, RZ, R21 ;  /* 0x000000ffff127224 */ /* 0x000fe200078e0015 */
[----:B------:R-:W-:-:S03]  /*be10*/  LEA.HI.X.SX32 R21, R19, R3, 0x1, P2 ;  /* 0x0000000313157211 */ /* 0x000fc600010f0eff */
[----:B------:R1:W-:Y:S04]  /*be20*/  STL.64 [R1+0x1218], R22 ;  /* 0x0012181601007387 */ /* 0x0003e80000100a00 */
[----:B-1----:R-:W2:Y:S04]  /*be30*/  LDL.LU.64 R22, [R1+0x1d80] ;  /* 0x001d800001167983 */ /* 0x002ea80000300a00 */
[----:B------:R1:W-:Y:S04]  /*be40*/  STL.64 [R1+0x1210], R20 ;  /* 0x0012101401007387 */ /* 0x0003e80000100a00 */
[----:B-1----:R-:W4:Y:S01]  /*be50*/  LDL.LU.64 R20, [R1+0x1d78] ;  /* 0x001d780001147983 */ /* 0x002f220000300a00 */
[----:B------:R-:W-:Y:S01]  /*be60*/  IMAD.MOV.U32 R19, RZ, RZ, R24 ;  /* 0x000000ffff137224 */ /* 0x000fe200078e0018 */
[----:B----4-:R-:W-:-:S05]  /*be70*/  LEA R24, P0, R20, R0, 0x1 ;  /* 0x0000000014187211 */ /* 0x010fca00078008ff */
[----:B------:R1:W-:Y:S04]  /*be80*/  STL [R1+0x1208], R24 ;  /* 0x0012081801007387 */ /* 0x0003e80000100800 */
[----:B------:R0:W2:Y:S01]  /*be90*/  LDL.LU R25, [R1+0x1d74] ;  /* 0x001d740001197983 */ /* 0x0000a20000300800 */
[----:B-1----:R-:W-:-:S05]  /*bea0*/  LEA R24, P1, R21, R0, 0x1 ;  /* 0x0000000015187211 */ /* 0x002fca00078208ff */
[----:B------:R-:W-:Y:S01]  /*beb0*/  STL [R1+0x1200], R24 ;  /* 0x0012001801007387 */ /* 0x000fe20000100800 */
[----:B--2---:R-:W-:-:S03]  /*bec0*/  MOV R25, R23 ;  /* 0x0000001700197202 */ /* 0x004fc60000000f00 */
[----:B------:R-:W2:Y:S04]  /*bed0*/  LDL.LU R23, [R1+0x1d70] ;  /* 0x001d700001177983 */ /* 0x000ea80000300800 */
[----:B---3--:R1:W-:Y:S04]  /*bee0*/  STL.64 [R1+0x1d68], R28 ;  /* 0x001d681c01007387 */ /* 0x0083e80000100a00 */
[----:B-1----:R0:W3:Y:S02]  /*bef0*/  LDL.64 R28, [R1+0x1208] ;  /* 0x00120800011c7983 */ /* 0x0020e40000100a00 */
[----:B---3--:R-:W-:-:S05]  /*bf00*/  LEA.HI.X.SX32 R29, R20, R3, 0x1, P0 ;  /* 0x00000003141d7211 */ /* 0x008fca00000f0eff */
[----:B------:R1:W-:Y:S04]  /*bf10*/  STL [R1+0x120c], R29 ;  /* 0x00120c1d01007387 */ /* 0x0003e80000100800 */
[----:B-1----:R-:W3:Y:S04]  /*bf20*/  LDL.LU.64 R28, [R1+0x1d68] ;  /* 0x001d6800011c7983 */ /* 0x002ee80000300a00 */
[----:B------:R1:W-:Y:S04]  /*bf30*/  STL.64 [R1+0x1d60], R18 ;  /* 0x001d601201007387 */ /* 0x0003e80000100a00 */
[----:B-1----:R0:W4:Y:S01]  /*bf40*/  LDL.64 R18, [R1+0x1200] ;  /* 0x0012000001127983 */ /* 0x0021220000100a00 */
[----:B------:R-:W-:-:S02]  /*bf50*/  LEA R5, R2, R5, 0x1 ;  /* 0x0000000502057211 */ /* 0x000fc400078e08ff */
[----:B------:R-:W-:-:S03]  /*bf60*/  LEA R24, P2, R22, R0, 0x1 ;  /* 0x0000000016187211 */ /* 0x000fc600078408ff */
[----:B------:R-:W-:Y:S01]  /*bf70*/  IMAD R5, R2, 0x2, R5 ;  /* 0x0000000202057824 */ /* 0x000fe200078e0205 */
[----:B------:R-:W-:Y:S02]  /*bf80*/  MOV R20, R25 ;  /* 0x0000001900147202 */ /* 0x000fe40000000f00 */
[-C--:B------:R-:W-:Y:S02]  /*bf90*/  LEA.HI.X.SX32 R25, R22, R3.reuse, 0x1, P2 ;  /* 0x0000000316197211 */ /* 0x080fe400010f0eff */
[----:B------:R-:W-:Y:S01]  /*bfa0*/  STL [R1+0x9c], R5 ;  /* 0x00009c0501007387 */ /* 0x000fe20000100800 */
[----:B----4-:R-:W-:-:S05]  /*bfb0*/  LEA.HI.X.SX32 R19, R21, R3, 0x1, P1 ;  /* 0x0000000315137211 */ /* 0x010fca00008f0eff */
[----:B------:R1:W-:Y:S04]  /*bfc0*/  STL [R1+0x1204], R19 ;  /* 0x0012041301007387 */ /* 0x0003e80000100800 */
[----:B-1----:R-:W4:Y:S04]  /*bfd0*/  LDL.LU.64 R18, [R1+0x1d60] ;  /* 0x001d600001127983 */ /* 0x002f280000300a00 */
[----:B------:R1:W-:Y:S04]  /*bfe0*/  STL.64 [R1+0x11f8], R24 ;  /* 0x0011f81801007387 */ /* 0x0003e80000100a00 */
[----:B-1----:R-:W2:Y:S01]  /*bff0*/  LDL.LU.64 R24, [R1+0x1d58] ;  /* 0x001d580001187983 */ /* 0x002ea20000300a00 */
[----:B------:R-:W-:Y:S01]  /*c000*/  IMAD.MOV.U32 R22, RZ, RZ, R16 ;  /* 0x000000ffff167224 */ /* 0x000fe200078e0010 */
[----:B------:R-:W-:Y:S01]  /*c010*/  MOV R16, R14 ;  /* 0x0000000e00107202 */ /* 0x000fe20000000f00 */
[----:B---3--:R-:W-:-:S02]  /*c020*/  IMAD.MOV.U32 R14, RZ, RZ, R28 ;  /* 0x000000ffff0e7224 */ /* 0x008fc400078e001c */
[----:B------:R-:W-:Y:S01]  /*c030*/  IMAD.MOV.U32 R21, RZ, RZ, R17 ;  /* 0x000000ffff157224 */ /* 0x000fe200078e0011 */
[----:B------:R-:W-:Y:S01]  /*c040*/  MOV R17, R29 ;  /* 0x0000001d00117202 */ /* 0x000fe20000000f00 */
[C---:B------:R-:W-:Y:S01]  /*c050*/  IMAD R29, R2.reuse, 0x2, R5 ;  /* 0x00000002021d7824 */ /* 0x040fe200078e0205 */
[----:B--2---:R-:W-:-:S05]  /*c060*/  LEA R28, R2, R24, 0x1 ;  /* 0x00000018021c7211 */ /* 0x004fca00078e08ff */
[----:B------:R-:W-:-:S05]  /*c070*/  IMAD R28, R2, 0x2, R28 ;  /* 0x00000002021c7824 */ /* 0x000fca00078e021c */
[----:B------:R-:W-:-:S04]  /*c080*/  LEA R28, R2, R28, 0x1 ;  /* 0x0000001c021c7211 */ /* 0x000fc800078e08ff */
[----:B------:R-:W-:Y:S01]  /*c090*/  MOV R5, R28 ;  /* 0x0000001c00057202 */ /* 0x000fe20000000f00 */
[----:B------:R-:W-:Y:S01]  /*c0a0*/  IMAD.MOV.U32 R28, RZ, RZ, R24 ;  /* 0x000000ffff1c7224 */ /* 0x000fe200078e0018 */
[----:B------:R-:W-:-:S03]  /*c0b0*/  LEA R24, P0, R23, R0, 0x1 ;  /* 0x0000000017187211 */ /* 0x000fc600078008ff */
[----:B------:R-:W-:Y:S04]  /*c0c0*/  STL.64 [R1+0x1d38], R4 ;  /* 0x001d380401007387 */ /* 0x000fe80000100a00 */
[----:B------:R-:W-:Y:S04]  /*c0d0*/  STL [R1+0x88], R29 ;  /* 0x0000881d01007387 */ /* 0x000fe80000100800 */
[----:B------:R1:W-:Y:S04]  /*c0e0*/  STL [R1+0x11f0], R24 ;  /* 0x0011f01801007387 */ /* 0x0003e80000100800 */
[----:B-1----:R-:W2:Y:S01]  /*c0f0*/  LDL.LU.64 R24, [R1+0x1d50] ;  /* 0x001d500001187983 */ /* 0x002ea20000300a00 */
[----:B------:R-:W-:-:S02]  /*c100*/  LEA R29, R2, R29, 0x1 ;  /* 0x0000001d021d7211 */ /* 0x000fc400078e08ff */
[----:B--2---:R-:W-:-:S05]  /*c110*/  LEA R4, P1, R24, R0, 0x1 ;  /* 0x0000000018047211 */ /* 0x004fca00078208ff */
[----:B------:R-:W-:Y:S04]  /*c120*/  STL [R1+0x11e8], R4 ;  /* 0x0011e80401007387 */ /* 0x000fe80000100800 */
[----:B------:R1:W-:Y:S04]  /*c130*/  STL.64 [R1+0x1d48], R14 ;  /* 0x001d480e01007387 */ /* 0x0003e80000100a00 */
[----:B-1----:R0:W2:Y:S04]  /*c140*/  LDL.64 R14, [R1+0x11f0] ;  /* 0x0011f000010e7983 */ /* 0x0020a80000100a00 */
[----:B------:R-:W-:Y:S04]  /*c150*/  STL [R1+0x98], R29 ;  /* 0x0000981d01007387 */ /* 0x000fe80000100800 */
[----:B----4-:R1:W-:Y:S04]  /*c160*/  STL.64 [R1+0x1d40], R18 ;  /* 0x001d401201007387 */ /* 0x0103e80000100a00 */
[----:B-1----:R0:W3:Y:S01]  /*c170*/  LDL.64 R18, [R1+0x11e8] ;  /* 0x0011e80001127983 */ /* 0x0020e20000100a00 */
[----:B--2---:R-:W-:-:S05]  /*c180*/  LEA.HI.X.SX32 R15, R23, R3, 0x1, P0 ;  /* 0x00000003170f7211 */ /* 0x004fca00000f0eff */
[----:B------:R1:W-:Y:S04]  /*c190*/  STL [R1+0x11f4], R15 ;  /* 0x0011f40f01007387 */ /* 0x0003e80000100800 */
[----:B-1----:R-:W2:Y:S01]  /*c1a0*/  LDL.LU.64 R14, [R1+0x1d48] ;  /* 0x001d4800010e7983 */ /* 0x002ea20000300a00 */
[----:B------:R-:W-:-:S03]  /*c1b0*/  LEA R4, P2, R25, R0, 0x1 ;  /* 0x0000000019047211 */ /* 0x000fc600078408ff */
[----:B------:R-:W4:Y:S01]  /*c1c0*/  LDL.LU R23, [R1+0xc] ;  /* 0x00000c0001177983 */ /* 0x000f220000300800 */
[-C--:B---3--:R-:W-:Y:S02]  /*c1d0*/  LEA.HI.X.SX32 R19, R24, R3.reuse, 0x1, P1 ;  /* 0x0000000318137211 */ /* 0x088fe400008f0eff */
[----:B------:R-:W-:-:S03]  /*c1e0*/  LEA.HI.X.SX32 R5, R25, R3, 0x1, P2 ;  /* 0x0000000319057211 */ /* 0x000fc600010f0eff */
[----:B------:R-:W-:Y:S04]  /*c1f0*/  STL [R1+0x11ec], R19 ;  /* 0x0011ec1301007387 */ /* 0x000fe80000100800 */
[----:B------:R-:W-:Y:S04]  /*c200*/  STL.64 [R1+0x11e0], R4 ;  /* 0x0011e00401007387 */ /* 0x000fe80000100a00 */
[----:B--2---:R1:W-:Y:S04]  /*c210*/  STL [R1+0x1d28], R15 ;  /* 0x001d280f01007387 */ /* 0x0043e80000100800 */
[----:B-1----:R-:W2:Y:S01]  /*c220*/  LDL.LU R15, [R1+0x10] ;  /* 0x00001000010f7983 */ /* 0x002ea20000300800 */
[----:B------:R-:W-:-:S02]  /*c230*/  LEA R18, P0, R28, R0, 0x1 ;  /* 0x000000001c127211 */ /* 0x000fc400078008ff */
[----:B------:R-:W-:-:S04]  /*c240*/  MOV R19, R28 ;  /* 0x0000001c00137202 */ /* 0x000fc80000000f00 */
[----:B------:R-:W-:-:S05]  /*c250*/  LEA.HI.X.SX32 R19, R19, R3, 0x1, P0 ;  /* 0x0000000313137211 */ /* 0x000fca00000f0eff */
[----:B------:R1:W-:Y:S04]  /*c260*/  STL.64 [R1+0x11d8], R18 ;  /* 0x0011d81201007387 */ /* 0x0003e80000100a00 */
[----:B-1----:R-:W3:Y:S01]  /*c270*/  LDL.LU.64 R18, [R1+0x1d40] ;  /* 0x001d400001127983 */ /* 0x002ee20000300a00 */
[----:B--2---:R-:W-:-:S04]  /*c280*/  LEA R4, P1, R15, R0, 0x1 ;  /* 0x000000000f047211 */ /* 0x004fc800078208ff */
[----:B------:R-:W-:-:S05]  /*c290*/  LEA.HI.X.SX32 R5, R15, R3, 0x1, P1 ;  /* 0x000000030f057211 */ /* 0x000fca00008f0eff */
[----:B------:R1:W-:Y:S04]  /*c2a0*/  STL.64 [R1+0x11d0], R4 ;  /* 0x0011d00401007387 */ /* 0x0003e80000100a00 */
[----:B-1----:R-:W2:Y:S01]  /*c2b0*/  LDL.LU.64 R4, [R1+0x1d38] ;  /* 0x001d380001047983 */ /* 0x002ea20000300a00 */
[C---:B----4-:R-:W-:Y:S01]  /*c2c0*/  LEA R24, P2, R23.reuse, R0, 0x1 ;  /* 0x0000000017187211 */ /* 0x050fe200078408ff */
[C---:B------:R-:W-:Y:S02]  /*c2d0*/  IMAD R29, R2.reuse, 0x2, R29 ;  /* 0x00000002021d7824 */ /* 0x040fe400078e021d */
[----:B------:R-:W4:Y:S01]  /*c2e0*/  LDL.LU R15, [R1+0x20] ;  /* 0x00002000010f7983 */ /* 0x000f220000300800 */
[----:B------:R-:W-:Y:S01]  /*c2f0*/  LEA.HI.X.SX32 R25, R23, R3, 0x1, P2 ;  /* 0x0000000317197211 */ /* 0x000fe200010f0eff */
[----:B------:R-:W-:-:S04]  /*c300*/  IMAD R28, R2, 0x2, R29 ;  /* 0x00000002021c7824 */ /* 0x000fc800078e021d */
[----:B------:R1:W-:Y:S04]  /*c310*/  STL.64 [R1+0x11c8], R24 ;  /* 0x0011c81801007387 */ /* 0x0003e80000100a00 */
[----:B---3--:R-:W-:Y:S04]  /*c320*/  STL.64 [R1+0x1d18], R18 ;  /* 0x001d181201007387 */ /* 0x008fe80000100a00 */
[----:B------:R-:W-:Y:S01]  /*c330*/  STL.64 [R1+0x1d20], R26 ;  /* 0x001d201a01007387 */ /* 0x000fe20000100a00 */
[----:B-1----:R-:W-:-:S03]  /*c340*/  MOV R24, R22 ;  /* 0x0000001600187202 */ /* 0x002fc60000000f00 */
[----:B------:R-:W-:Y:S04]  /*c350*/  STL.64 [R1+0x1d30], R10 ;  /* 0x001d300a01007387 */ /* 0x000fe80000100a00 */
[----:B------:R-:W3:Y:S04]  /*c360*/  LDL.LU R22, [R1+0x2c] ;  /* 0x00002c0001167983 */ /* 0x000ee80000300800 */
[----:B------:R-:W3:Y:S04]  /*c370*/  LDL.LU R25, [R1+0x28] ;  /* 0x0000280001197983 */ /* 0x000ee80000300800 */
[----:B------:R1:W-:Y:S04]  /*c380*/  STL.64 [R1+0x1c68], R28 ;  /* 0x001c681c01007387 */ /* 0x0003e80000100a00 */
[----:B-1----:R-:W3:Y:S01]  /*c390*/  LDL.LU R29, [R1+0x1c] ;  /* 0x00001c00011d7983 */ /* 0x002ee20000300800 */
[----:B--2---:R-:W-:Y:S01]  /*c3a0*/  IMAD.MOV.U32 R23, RZ, RZ, R4 ;  /* 0x000000ffff177224 */ /* 0x004fe200078e0004 */
[----:B------:R-:W-:-:S02]  /*c3b0*/  LEA R4, R2, R28, 0x1 ;  /* 0x0000001c02047211 */ /* 0x000fc400078e08ff */
[----:B------:R-:W2:Y:S01]  /*c3c0*/  LDL.LU R28, [R1+0x34] ;  /* 0x00003400011c7983 */ /* 0x000ea20000300800 */
[----:B------:R-:W-:Y:S01]  /*c3d0*/  IMAD.MOV.U32 R11, RZ, RZ, R5 ;  /* 0x000000ffff0b7224 */ /* 0x000fe200078e0005 */
[-C--:B------:R-:W-:Y:S02]  /*c3e0*/  LEA R10, P0, R5, R0.reuse, 0x1 ;  /* 0x00000000050a7211 */ /* 0x080fe400078008ff */
[-C--:B----4-:R-:W-:Y:S02]  /*c3f0*/  LEA R26, P1, R15, R0.reuse, 0x1 ;  /* 0x000000000f1a7211 */ /* 0x090fe400078208ff */
[-C--:B------:R-:W-:Y:S02]  /*c400*/  LEA.HI.X.SX32 R11, R11, R3.reuse, 0x1, P0 ;  /* 0x000000030b0b7211 */ /* 0x080fe400000f0eff */
[----:B------:R-:W-:Y:S02]  /*c410*/  LEA.HI.X.SX32 R27, R15, R3, 0x1, P1 ;  /* 0x000000030f1b7211 */ /* 0x000fe400008f0eff */
[----:B---3--:R-:W-:-:S04]  /*c420*/  LEA R18, P2, R29, R0, 0x1 ;  /* 0x000000001d127211 */ /* 0x008fc800078408ff */
[----:B------:R-:W-:Y:S01]  /*c430*/  LEA.HI.X.SX32 R19, R29, R3, 0x1, P2 ;  /* 0x000000031d137211 */ /* 0x000fe200010f0eff */
[----:B--2---:R1:W-:Y:S04]  /*c440*/  STL [R1+0x1d00], R28 ;  /* 0x001d001c01007387 */ /* 0x0043e80000100800 */
[----:B-1----:R-:W2:Y:S04]  /*c450*/  LDL.LU R28, [R1+0x30] ;  /* 0x00003000011c7983 */ /* 0x002ea80000300800 */
[----:B------:R1:W-:Y:S04]  /*c460*/  STL.64 [R1+0x11c0], R10 ;  /* 0x0011c00a01007387 */ /* 0x0003e80000100a00 */
[----:B-1----:R-:W3:Y:S04]  /*c470*/  LDL.LU.64 R10, [R1+0x1d30] ;  /* 0x001d3000010a7983 */ /* 0x002ee80000300a00 */
[----:B------:R-:W4:Y:S04]  /*c480*/  LDL.LU R15, [R1+0x1d28] ;  /* 0x001d2800010f7983 */ /* 0x000f280000300800 */
[----:B------:R1:W-:Y:S04]  /*c490*/  STL.64 [R1+0x11b8], R26 ;  /* 0x0011b81a01007387 */ /* 0x0003e80000100a00 */
[----:B-1----:R-:W2:Y:S04]  /*c4a0*/  LDL.LU.64 R26, [R1+0x1d20] ;  /* 0x001d2000011a7983 */ /* 0x002ea80000300a00 */
[----:B------:R1:W-:Y:S04]  /*c4b0*/  STL.64 [R1+0x11b0], R18 ;  /* 0x0011b01201007387 */ /* 0x0003e80000100a00 */
[----:B-1----:R-:W2:Y:S01]  /*c4c0*/  LDL.LU.64 R18, [R1+0x1d18] ;  /* 0x001d180001127983 */ /* 0x002ea20000300a00 */
[----:B------:R-:W-:-:S03]  /*c4d0*/  LEA R5, R2, R4, 0x1 ;  /* 0x0000000402057211 */ /* 0x000fc600078e08ff */
[----:B--2---:R-:W-:Y:S04]  /*c4e0*/  STL.64 [R1+0x1cf8], R18 ;  /* 0x001cf81201007387 */ /* 0x004fe80000100a00 */
[----:B------:R1:W-:Y:S04]  /*c4f0*/  STL.64 [R1+0x1d10], R24 ;  /* 0x001d101801007387 */ /* 0x0003e80000100a00 */
[----:B---3--:R-:W-:Y:S04]  /*c500*/  STL.64 [R1+0x1d08], R10 ;  /* 0x001d080a01007387 */ /* 0x008fe80000100a00 */
[----:B------:R2:W-:Y:S01]  /*c510*/  STL.64 [R1+0x1c70], R4 ;  /* 0x001c700401007387 */ /* 0x0005e20000100a00 */
[----:B-1----:R-:W-:-:S03]  /*c520*/  LEA R24, P1, R22, R0, 0x1 ;  /* 0x0000000016187211 */ /* 0x002fc600078208ff */
[----:B--2---:R-:W2:Y:S04]  /*c530*/  LDL.LU R4, [R1+0x38] ;  /* 0x0000380001047983 */ /* 0x004ea80000300800 */
[----:B------:R1:W-:Y:S04]  /*c540*/  STL [R1+0x11a0], R24 ;  /* 0x0011a01801007387 */ /* 0x0003e80000100800 */
[----:B-1----:R-:W3:Y:S01]  /*c550*/  LDL.LU.64 R24, [R1+0x1d10] ;  /* 0x001d100001187983 */ /* 0x002ee20000300a00 */
[----:B------:R-:W-:-:S04]  /*c560*/  LEA R18, P0, R28, R0, 0x1 ;  /* 0x000000001c127211 */ /* 0x000fc800078008ff */
[----:B------:R-:W-:Y:S02]  /*c570*/  LEA.HI.X.SX32 R19, R28, R3, 0x1, P0 ;  /* 0x000000031c137211 */ /* 0x000fe400000f0eff */
[----:B---3--:R-:W-:-:S05]  /*c580*/  LEA R10, P2, R25, R0, 0x1 ;  /* 0x00000000190a7211 */ /* 0x008fca00078408ff */
[----:B------:R1:W-:Y:S04]  /*c590*/  STL [R1+0x1198], R10 ;  /* 0x0011980a01007387 */ /* 0x0003e80000100800 */
[----:B-1----:R-:W3:Y:S04]  /*c5a0*/  LDL.LU.64 R10, [R1+0x1d08] ;  /* 0x001d0800010a7983 */ /* 0x002ee80000300a00 */
[----:B------:R-:W2:Y:S04]  /*c5b0*/  LDL.LU R28, [R1+0x1d00] ;  /* 0x001d0000011c7983 */ /* 0x000ea80000300800 */
[----:B------:R1:W-:Y:S04]  /*c5c0*/  STL.64 [R1+0x11a8], R18 ;  /* 0x0011a81201007387 */ /* 0x0003e80000100a00 */
[----:B-1----:R-:W2:Y:S04]  /*c5d0*/  LDL.LU.64 R18, [R1+0x1cf8] ;  /* 0x001cf80001127983 */ /* 0x002ea80000300a00 */
[----:B------:R1:W-:Y:S04]  /*c5e0*/  STL.64 [R1+0x1ce8], R12 ;  /* 0x001ce80c01007387 */ /* 0x0003e80000100a00 */
[----:B-1----:R0:W2:Y:S04]  /*c5f0*/  LDL.64 R12, [R1+0x1198] ;  /* 0x00119800010c7983 */ /* 0x0020a80000100a00 */
[----:B----4-:R1:W-:Y:S04]  /*c600*/  STL.64 [R1+0x1cf0], R14 ;  /* 0x001cf00e01007387 */ /* 0x0103e80000100a00 */
[----:B-1----:R0:W4:Y:S01]  /*c610*/  LDL.64 R14, [R1+0x11a0] ;  /* 0x0011a000010e7983 */ /* 0x0021220000100a00 */
[----:B------:R-:W-:Y:S01]  /*c620*/  IMAD.MOV.U32 R29, RZ, RZ, R23 ;  /* 0x000000ffff1d7224 */ /* 0x000fe200078e0017 */
[----:B------:R-:W-:Y:S01]  /*c630*/  MOV R23, R6 ;  /* 0x0000000600177202 */ /* 0x000fe20000000f00 */
[----:B------:R-:W-:Y:S01]  /*c640*/  IMAD R6, R2, 0x2, R5 ;  /* 0x0000000202067824 */ /* 0x000fe200078e0205 */
[----:B------:R-:W-:-:S03]  /*c650*/  MOV R5, R7 ;  /* 0x0000000700057202 */ /* 0x000fc60000000f00 */
[----:B------:R-:W-:Y:S01]  /*c660*/  IMAD R7, R2, 0x2, R6 ;  /* 0x0000000202077824 */ /* 0x000fe200078e0206 */
[-C--:B--2---:R-:W-:Y:S02]  /*c670*/  LEA.HI.X.SX32 R13, R25, R3.reuse, 0x1, P2 ;  /* 0x00000003190d7211 */ /* 0x084fe400010f0eff */
[----:B----4-:R-:W-:Y:S02]  /*c680*/  LEA.HI.X.SX32 R15, R22, R3, 0x1, P1 ;  /* 0x00000003160f7211 */ /* 0x010fe400008f0eff */
[----:B------:R-:W2:Y:S01]  /*c690*/  LDL.LU R22, [R1+0x40] ;  /* 0x0000400001167983 */ /* 0x000ea20000300800 */
[----:B------:R-:W-:-:S03]  /*c6a0*/  LEA R14, P0, R9, R0, 0x1 ;  /* 0x00000000090e7211 */ /* 0x000fc600078008ff */
[----:B------:R1:W-:Y:S02]  /*c6b0*/  STL [R1+0x11a4], R15 ;  /* 0x0011a40f01007387 */ /* 0x0003e40000100800 */
[----:B-1----:R-:W-:Y:S02]  /*c6c0*/  MOV R15, R9 ;  /* 0x00000009000f7202 */ /* 0x002fe40000000f00 */
[----:B------:R1:W-:Y:S02]  /*c6d0*/  STL [R1+0x119c], R13 ;  /* 0x00119c0d01007387 */ /* 0x0003e40000100800 */
[----:B------:R-:W-:Y:S02]  /*c6e0*/  LEA.HI.X.SX32 R15, R15, R3, 0x1, P0 ;  /* 0x000000030f0f7211 */ /* 0x000fe400000f0eff */
[----:B------:R-:W-:Y:S04]  /*c6f0*/  STL.64 [R1+0x1c78], R6 ;  /* 0x001c780601007387 */ /* 0x000fe80000100a00 */
[----:B------:R4:W-:Y:S01]  /*c700*/  STL.64 [R1+0x1190], R14 ;  /* 0x0011900e01007387 */ /* 0x0009e20000100a00 */
[----:B------:R-:W-:-:S04]  /*c710*/  LEA R12, P1, R4, R0, 0x1 ;  /* 0x00000000040c7211 */ /* 0x000fc800078208ff */
[----:B-1----:R-:W-:Y:S01]  /*c720*/  LEA.HI.X.SX32 R13, R4, R3, 0x1, P1 ;  /* 0x00000003040d7211 */ /* 0x002fe200008f0eff */
[----:B----4-:R-:W4:Y:S04]  /*c730*/  LDL.LU.64 R14, [R1+0x1cf0] ;  /* 0x001cf000010e7983 */ /* 0x010f280000300a00 */
[----:B------:R1:W-:Y:S04]  /*c740*/  STL.64 [R1+0x1188], R12 ;  /* 0x0011880c01007387 */ /* 0x0003e80000100a00 */
[----:B-1----:R-:W2:Y:S01]  /*c750*/  LDL.LU.64 R12, [R1+0x1ce8] ;  /* 0x001ce800010c7983 */ /* 0x002ea20000300a00 */
[----:B------:R-:W-:-:S02]  /*c760*/  MOV R4, R20 ;  /* 0x0000001400047202 */ /* 0x000fc40000000f00 */
[----:B------:R-:W-:Y:S01]  /*c770*/  MOV R25, R24 ;  /* 0x0000001800197202 */ /* 0x000fe20000000f00 */
[----:B---3--:R-:W-:Y:S01]  /*c780*/  IMAD.MOV.U32 R24, RZ, RZ, R11 ;  /* 0x000000ffff187224 */ /* 0x008fe200078e000b */
[----:B------:R-:W-:Y:S02]  /*c790*/  LEA R6, P2, R28, R0, 0x1 ;  /* 0x000000001c067211 */ /* 0x000fe400078408ff */
[----:B------:R-:W-:Y:S01]  /*c7a0*/  MOV R11, R8 ;  /* 0x00000008000b7202 */ /* 0x000fe20000000f00 */
[----:B------:R-:W-:Y:S01]  /*c7b0*/  IMAD R8, R2, 0x2, R7 ;  /* 0x0000000202087824 */ /* 0x000fe200078e0207 */
[----:B------:R-:W-:Y:S01]  /*c7c0*/  LEA.HI.X.SX32 R7, R28, R3, 0x1, P2 ;  /* 0x000000031c077211 */ /* 0x000fe200010f0eff */
[----:B------:R1:W-:Y:S01]  /*c7d0*/  STL [R1+0x1cd8], R16 ;  /* 0x001cd81001007387 */ /* 0x0003e20000100800 */
[----:B------:R-:W-:Y:S01]  /*c7e0*/  MOV R28, R25 ;  /* 0x00000019001c7202 */ /* 0x000fe20000000f00 */
[----:B------:R-:W-:Y:S02]  /*c7f0*/  IMAD.MOV.U32 R25, RZ, RZ, R24 ;  /* 0x000000ffff197224 */ /* 0x000fe400078e0018 */
[C---:B------:R-:W-:Y:S01]  /*c800*/  IMAD R9, R2.reuse, 0x2, R8 ;  /* 0x0000000202097824 */ /* 0x040fe200078e0208 */
[----:B-1----:R-:W3:Y:S04]  /*c810*/  LDL.LU R16, [R1+0x44] ;  /* 0x0000440001107983 */ /* 0x002ee80000300800 */
[----:B------:R-:W-:Y:S01]  /*c820*/  STL.64 [R1+0x1180], R6 ;  /* 0x0011800601007387 */ /* 0x000fe20000100a00 */
[----:B----4-:R-:W-:-:S05]  /*c830*/  IMAD R20, R2, 0x2, R15 ;  /* 0x0000000202147824 */ /* 0x010fca00078e020f */
[----:B------:R-:W-:-:S05]  /*c840*/  LEA R20, R2, R20, 0x1 ;  /* 0x0000001402147211 */ /* 0x000fca00078e08ff */
[C---:B------:R-:W-:Y:S01]  /*c850*/  IMAD R20, R2.reuse, 0x2, R20 ;  /* 0x0000000202147824 */ /* 0x040fe200078e0214 */
[----:B--2---:R1:W-:Y:S04]  /*c860*/  STL.64 [R1+0x1ce0], R12 ;  /* 0x001ce00c01007387 */ /* 0x0043e80000100a00 */
[----:B------:R-:W-:Y:S01]  /*c870*/  MOV R24, R20 ;  /* 0x0000001400187202 */ /* 0x000fe20000000f00 */
[----:B------:R-:W-:Y:S01]  /*c880*/  IMAD.MOV.U32 R20, RZ, RZ, R10 ;  /* 0x000000ffff147224 */ /* 0x000fe200078e000a */
[----:B------:R-:W-:-:S03]  /*c890*/  LEA R10, R2, R9, 0x1 ;  /* 0x00000009020a7211 */ /* 0x000fc600078e08ff */
[----:B------:R-:W-:Y:S01]  /*c8a0*/  STL.64 [R1+0x1cd0], R24 ;  /* 0x001cd01801007387 */ /* 0x000fe20000100a00 */
[----:B-1----:R-:W-:Y:S01]  /*c8b0*/  IMAD.MOV.U32 R13, RZ, RZ, R11 ;  /* 0x000000ffff0d7224 */ /* 0x002fe200078e000b */
[-C--:B------:R-:W-:Y:S02]  /*c8c0*/  LEA R12, P0, R11, R0.reuse, 0x1 ;  /* 0x000000000b0c7211 */ /* 0x080fe400078008ff */
[----:B------:R1:W-:Y:S02]  /*c8d0*/  STL.64 [R1+0x1c60], R8 ;  /* 0x001c600801007387 */ /* 0x0003e40000100a00 */
[----:B------:R-:W-:Y:S02]  /*c8e0*/  LEA.HI.X.SX32 R13, R13, R3, 0x1, P0 ;  /* 0x000000030d0d7211 */ /* 0x000fe400000f0eff */
[----:B-1----:R-:W2:Y:S04]  /*c8f0*/  LDL.LU R8, [R1+0x50] ;  /* 0x0000500001087983 */ /* 0x002ea80000300800 */
[----:B------:R-:W4:Y:S04]  /*c900*/  LDL.LU R9, [R1+0x4c] ;  /* 0x00004c0001097983 */ /* 0x000f280000300800 */
[----:B------:R1:W-:Y:S04]  /*c910*/  STL.64 [R1+0x1178], R12 ;  /* 0x0011780c01007387 */ /* 0x0003e80000100a00 */
[----:B-1----:R-:W2:Y:S01]  /*c920*/  LDL.LU.64 R12, [R1+0x1ce0] ;  /* 0x001ce000010c7983 */ /* 0x002ea20000300a00 */
[----:B---3--:R-:W-:-:S04]  /*c930*/  LEA R24, P1, R16, R0, 0x1 ;  /* 0x0000000010187211 */ /* 0x008fc800078208ff */
[----:B------:R-:W-:Y:S02]  /*c940*/  LEA.HI.X.SX32 R25, R16, R3, 0x1, P1 ;  /* 0x0000000310197211 */ /* 0x000fe400008f0eff */
[----:B------:R-:W3:Y:S01]  /*c950*/  LDL.LU R16, [R1+0x1cd8] ;  /* 0x001cd80001107983 */ /* 0x000ee20000300800 */
[----:B------:R-:W-:-:S03]  /*c960*/  LEA R6, P2, R22, R0, 0x1 ;  /* 0x0000000016067211 */ /* 0x000fc600078408ff */
[----:B------:R2:W-:Y:S01]  /*c970*/  STL.64 [R1+0x1170], R24 ;  /* 0x0011701801007387 */ /* 0x0005e20000100a00 */
[----:B------:R-:W-:Y:S02]  /*c980*/  LEA.HI.X.SX32 R7, R22, R3, 0x1, P2 ;  /* 0x0000000316077211 */ /* 0x000fe400010f0eff */
[----:B------:R-:W-:-:S03]  /*c990*/  LEA R11, R2, R10, 0x1 ;  /* 0x0000000a020b7211 */ /* 0x000fc600078e08ff */
[----:B------:R-:W-:Y:S04]  /*c9a0*/  STL.64 [R1+0x1168], R6 ;  /* 0x0011680601007387 */ /* 0x000fe80000100a00 */
[----:B------:R-:W-:Y:S01]  /*c9b0*/  STL.64 [R1+0x1c58], R10 ;  /* 0x001c580a01007387 */ /* 0x000fe20000100a00 */
[----:B--2---:R-:W-:Y:S01]  /*c9c0*/  IMAD.MOV.U32 R25, RZ, RZ, R13 ;  /* 0x000000ffff197224 */ /* 0x004fe200078e000d */
[----:B------:R-:W-:-:S04]  /*c9d0*/  LEA R24, P0, R13, R0, 0x1 ;  /* 0x000000000d187211 */ /* 0x000fc800078008ff */
[----:B------:R-:W-:-:S05]  /*c9e0*/  LEA.HI.X.SX32 R25, R25, R3, 0x1, P0 ;  /* 0x0000000319197211 */ /* 0x000fca00000f0eff */
[----:B------:R1:W-:Y:S04]  /*c9f0*/  STL.64 [R1+0x1160], R24 ;  /* 0x0011601801007387 */ /* 0x0003e80000100a00 */
[----:B-1----:R-:W2:Y:S01]  /*ca00*/  LDL.LU.64 R24, [R1+0x1cd0] ;  /* 0x001cd00001187983 */ /* 0x002ea20000300a00 */
[----:B------:R-:W-:Y:S01]  /*ca10*/  IMAD.MOV.U32 R22, RZ, RZ, R21 ;  /* 0x000000ffff167224 */ /* 0x000fe200078e0015 */
[-C--:B------:R-:W-:Y:S02]  /*ca20*/  LEA R10, P1, R8, R0.reuse, 0x1 ;  /* 0x00000000080a7211 */ /* 0x080fe400078208ff */
[----:B------:R-:W-:Y:S01]  /*ca30*/  MOV R21, R15 ;  /* 0x0000000f00157202 */ /* 0x000fe20000000f00 */
[----:B------:R-:W-:Y:S01]  /*ca40*/  IMAD.MOV.U32 R15, RZ, RZ, R12 ;  /* 0x000000ffff0f7224 */ /* 0x000fe200078e000c */
[----:B----4-:R-:W-:-:S02]  /*ca50*/  LEA R6, P2, R9, R0, 0x1 ;  /* 0x0000000009067211 */ /* 0x010fc400078408ff */
[----:B------:R-:W-:Y:S02]  /*ca60*/  LEA R12, R2, R11, 0x1 ;  /* 0x0000000b020c7211 */ /* 0x000fe400078e08ff */
[-C--:B------:R-:W-:Y:S02]  /*ca70*/  LEA.HI.X.SX32 R11, R8, R3.reuse, 0x1, P1 ;  /* 0x00000003080b7211 */ /* 0x080fe400008f0eff */
[----:B------:R-:W-:Y:S01]  /*ca80*/  LEA.HI.X.SX32 R7, R9, R3, 0x1, P2 ;  /* 0x0000000309077211 */ /* 0x000fe200010f0eff */
[----:B------:R-:W-:Y:S01]  /*ca90*/  IMAD.MOV.U32 R9, RZ, RZ, R4 ;  /* 0x000000ffff097224 */ /* 0x000fe200078e0004 */
[----:B------:R-:W-:Y:S01]  /*caa0*/  MOV R8, R23 ;  /* 0x0000001700087202 */ /* 0x000fe20000000f00 */
[----:B------:R-:W-:Y:S01]  /*cab0*/  IMAD.MOV.U32 R4, RZ, RZ, R22 ;  /* 0x000000ffff047224 */ /* 0x000fe200078e0016 */
[----:B------:R-:W-:Y:S01]  /*cac0*/  LEA R13, R2, R12, 0x1 ;  /* 0x0000000c020d7211 */ /* 0x000fe200078e08ff */
[----:B--2---:R-:W-:Y:S04]  /*cad0*/  STL.64 [R1+0x1cc8], R24 ;  /* 0x001cc81801007387 */ /* 0x004fe80000100a00 */
[----:B------:R1:W-:Y:S04]  /*cae0*/  STL.64 [R1+0x1158], R10 ;  /* 0x0011580a01007387 */ /* 0x0003e80000100a00 */
[----:B------:R-:W-:Y:S04]  /*caf0*/  STL.64 [R1+0x1150], R6 ;  /* 0x0011500601007387 */ /* 0x000fe80000100a00 */
[----:B-1----:R-:W2:Y:S04]  /*cb00*/  LDL.LU R10, [R1+0x68] ;  /* 0x00006800010a7983 */ /* 0x002ea80000300800 */
[----:B------:R-:W4:Y:S04]  /*cb10*/  LDL.LU R11, [R1+0x64] ;  /* 0x00006400010b7983 */ /* 0x000f280000300800 */
[----:B------:R1:W-:Y:S04]  /*cb20*/  STL.64 [R1+0x1cb8], R8 ;  /* 0x001cb80801007387 */ /* 0x0003e80000100a00 */
[----:B-1----:R-:W2:Y:S04]  /*cb30*/  LDL.LU R8, [R1+0x60] ;  /* 0x0000600001087983 */ /* 0x002ea80000300800 */
[----:B------:R-:W3:Y:S04]  /*cb40*/  LDL.LU R9, [R1+0x5c] ;  /* 0x00005c0001097983 */ /* 0x000ee80000300800 */
[----:B------:R-:W-:Y:S04]  /*cb50*/  STL.64 [R1+0x1cc0], R4 ;  /* 0x001cc00401007387 */ /* 0x000fe80000100a00 */
[----:B------:R1:W-:Y:S04]  /*cb60*/  STL.64 [R1+0x1c80], R12 ;  /* 0x001c800c01007387 */ /* 0x0003e80000100a00 */
[----:B-1----:R-:W4:Y:S01]  /*cb70*/  LDL.LU R12, [R1+0x6c] ;  /* 0x00006c00010c7983 */ /* 0x002f220000300800 */
[----:B------:R-:W-:-:S02]  /*cb80*/  LEA R4, P2, R17, R0, 0x1 ;  /* 0x0000000011047211 */ /* 0x000fc400078408ff */
[----:B------:R-:W-:Y:S02]  /*cb90*/  MOV R22, R14 ;  /* 0x0000000e00167202 */ /* 0x000fe40000000f00 */
[----:B------:R-:W-:Y:S01]  /*cba0*/  LEA.HI.X.SX32 R5, R17, R3, 0x1, P2 ;  /* 0x0000000311057211 */ /* 0x000fe200010f0eff */
[----:B------:R-:W-:Y:S01]  /*cbb0*/  IMAD R14, R2, 0x2, R13 ;  /* 0x00000002020e7824 */ /* 0x000fe200078e020d */
[----:B------:R-:W-:Y:S01]  /*cbc0*/  MOV R23, R21 ;  /* 0x0000001500177202 */ /* 0x000fe20000000f00 */
[----:B------:R-:W-:-:S03]  /*cbd0*/  IMAD.MOV.U32 R21, RZ, RZ, R15 ;  /* 0x000000ffff157224 */ /* 0x000fc600078e000f */
[----:B------:R-:W-:Y:S02]  /*cbe0*/  LEA R15, R2, R14, 0x1 ;  /* 0x0000000e020f7211 */ /* 0x000fe400078e08ff */
[CC--:B--2---:R-:W-:Y:S02]  /*cbf0*/  LEA R24, P0, R8.reuse, R0.reuse, 0x1 ;  /* 0x0000000008187211 */ /* 0x0c4fe400078008ff */
[C---:B---3--:R-:W-:Y:S02]  /*cc00*/  LEA R6, P1, R9.reuse, R0, 0x1 ;  /* 0x0000000009067211 */ /* 0x048fe400078208ff */
[-C--:B------:R-:W-:Y:S02]  /*cc10*/  LEA.HI.X.SX32 R25, R8, R3.reuse, 0x1, P0 ;  /* 0x0000000308197211 */ /* 0x080fe400000f0eff */
[----:B------:R-:W-:-:S03]  /*cc20*/  LEA.HI.X.SX32 R7, R9, R3, 0x1, P1 ;  /* 0x0000000309077211 */ /* 0x000fc600008f0eff */
[----:B------:R1:W-:Y:S04]  /*cc30*/  STL.64 [R1+0x1148], R24 ;  /* 0x0011481801007387 */ /* 0x0003e80000100a00 */
[----:B-1----:R-:W2:Y:S04]  /*cc40*/  LDL.LU.64 R24, [R1+0x1cc8] ;  /* 0x001cc80001187983 */ /* 0x002ea80000300a00 */
[----:B------:R1:W-:Y:S02]  /*cc50*/  STL.64 [R1+0x1140], R6 ;  /* 0x0011400601007387 */ /* 0x0003e40000100a00 */
[----:B-1----:R-:W-:-:S02]  /*cc60*/  MOV R7, R20 ;  /* 0x0000001400077202 */ /* 0x002fc40000000f00 */
[----:B------:R-:W3:Y:S04]  /*cc70*/  LDL.LU R20, [R1+0x70] ;  /* 0x0000700001147983 */ /* 0x000ee80000300800 */
[----:B------:R-:W3:Y:S04]  /*cc80*/  LDL.LU R13, [R1+0x78] ;  /* 0x00007800010d7983 */ /* 0x000ee80000300800 */
[----:B------:R4:W-:Y:S04]  /*cc90*/  STL.64 [R1+0x1138], R4 ;  /* 0x0011380401007387 */ /* 0x0009e80000100a00 */
[----:B------:R-:W-:Y:S01]  /*cca0*/  STL.64 [R1+0x1c48], R14 ;  /* 0x001c480e01007387 */ /* 0x000fe20000100a00 */
[----:B----4-:R-:W-:-:S04]  /*ccb0*/  LEA R4, P0, R12, R0, 0x1 ;  /* 0x000000000c047211 */ /* 0x010fc800078008ff */
[----:B------:R-:W-:-:S05]  /*ccc0*/  LEA.HI.X.SX32 R5, R12, R3, 0x1, P0 ;  /* 0x000000030c057211 */ /* 0x000fca00000f0eff */
[----:B------:R1:W-:Y:S04]  /*ccd0*/  STL.64 [R1+0x1130], R4 ;  /* 0x0011300401007387 */ /* 0x0003e80000100a00 */
[----:B-1----:R-:W4:Y:S01]  /*cce0*/  LDL.LU.64 R4, [R1+0x1cc0] ;  /* 0x001cc00001047983 */ /* 0x002f220000300a00 */
[CC--:B------:R-:W-:Y:S02]  /*ccf0*/  LEA R8, P1, R10.reuse, R0.reuse, 0x1 ;  /* 0x000000000a087211 */ /* 0x0c0fe400078208ff */
[----:B------:R-:W-:Y:S02]  /*cd00*/  LEA R14, P2, R11, R0, 0x1 ;  /* 0x000000000b0e7211 */ /* 0x000fe400078408ff */
[----:B------:R-:W-:-:S05]  /*cd10*/  LEA.HI.X.SX32 R9, R10, R3, 0x1, P1 ;  /* 0x000000030a097211 */ /* 0x000fca00008f0eff */
[----:B------:R1:W-:Y:S04]  /*cd20*/  STL.64 [R1+0x1128], R8 ;  /* 0x0011280801007387 */ /* 0x0003e80000100a00 */
[----:B-1----:R-:W3:Y:S04]  /*cd30*/  LDL.LU.64 R8, [R1+0x1cb8] ;  /* 0x001cb80001087983 */ /* 0x002ee80000300a00 */
[----:B------:R-:W3:Y:S01]  /*cd40*/  LDL.LU R10, [R1+0x7c] ;  /* 0x00007c00010a7983 */ /* 0x000ee20000300800 */
[----:B--2---:R-:W-:Y:S02]  /*cd50*/  IMAD.MOV.U32 R6, RZ, RZ, R24 ;  /* 0x000000ffff067224 */ /* 0x004fe400078e0018 */
[----:B------:R-:W-:Y:S01]  /*cd60*/  IMAD.MOV.U32 R24, RZ, RZ, R16 ;  /* 0x000000ffff187224 */ /* 0x000fe200078e0010 */
[----:B------:R-:W-:-:S02]  /*cd70*/  LEA R16, R2, R15, 0x1 ;  /* 0x0000000f02107211 */ /* 0x000fc400078e08ff */
[----:B------:R-:W-:-:S03]  /*cd80*/  LEA.HI.X.SX32 R15, R11, R3, 0x1, P2 ;  /* 0x000000030b0f7211 */ /* 0x000fc600010f0eff */
[C---:B------:R-:W-:Y:S02]  /*cd90*/  IMAD R17, R2.reuse, 0x2, R16 ;  /* 0x0000000202117824 */ /* 0x040fe400078e0210 */
[----:B------:R-:W-:Y:S01]  /*cda0*/  STL.64 [R1+0x1120], R14 ;  /* 0x0011200e01007387 */ /* 0x000fe20000100a00 */
[----:B------:R-:W-:Y:S02]  /*cdb0*/  IMAD.MOV.U32 R11, RZ, RZ, R7 ;  /* 0x000000ffff0b7224 */ /* 0x000fe400078e0007 */
[----:B------:R-:W-:Y:S01]  /*cdc0*/  IMAD.MOV.U32 R7, RZ, RZ, R18 ;  /* 0x000000ffff077224 */ /* 0x000fe200078e0012 */
[----:B------:R-:W-:Y:S01]  /*cdd0*/  LEA R18, R2, R17, 0x1 ;  /* 0x0000001102127211 */ /* 0x000fe200078e08ff */
[----:B----4-:R-:W-:Y:S04]  /*cde0*/  STL.64 [R1+0x1cb0], R4 ;  /* 0x001cb00401007387 */ /* 0x010fe80000100a00 */
[----:B------:R-:W-:Y:S04]  /*cdf0*/  STL.64 [R1+0x1ca8], R22 ;  /* 0x001ca81601007387 */ /* 0x000fe80000100a00 */
[----:B------:R1:W-:Y:S04]  /*ce00*/  STL.64 [R1+0x1c38], R16 ;  /* 0x001c381001007387 */ /* 0x0003e80000100a00 */
[----:B-1----:R-:W2:Y:S01]  /*ce10*/  LDL.LU R17, [R1+0x74] ;  /* 0x0000740001117983 */ /* 0x002ea20000300800 */
[----:B---3--:R-:W-:-:S02]  /*ce20*/  LEA R4, P0, R13, R0, 0x1 ;  /* 0x000000000d047211 */ /* 0x008fc400078008ff */
[----:B------:R-:W-:Y:S01]  /*ce30*/  MOV R12, R8 ;  /* 0x00000008000c7202 */ /* 0x000fe20000000f00 */
[----:B------:R-:W-:Y:S01]  /*ce40*/  IMAD.MOV.U32 R8, RZ, RZ, R9 ;  /* 0x000000ffff087224 */ /* 0x000fe200078e0009 */
[----:B------:R-:W-:Y:S02]  /*ce50*/  LEA.HI.X.SX32 R5, R13, R3, 0x1, P0 ;  /* 0x000000030d057211 */ /* 0x000fe400000f0eff */
[----:B------:R-:W-:Y:S02]  /*ce60*/  LEA R14, P2, R20, R0, 0x1 ;  /* 0x00000000140e7211 */ /* 0x000fe400078408ff */
[----:B------:R-:W-:Y:S02]  /*ce70*/  MOV R9, R6 ;  /* 0x0000000600097202 */ /* 0x000fe40000000f00 */
[----:B------:R-:W-:Y:S01]  /*ce80*/  MOV R6, R19 ;  /* 0x0000001300067202 */ /* 0x000fe20000000f00 */
[----:B------:R-:W-:Y:S01]  /*ce90*/  IMAD R19, R2, 0x2, R18 ;  /* 0x0000000202137824 */ /* 0x000fe200078e0212 */
[----:B------:R1:W-:Y:S01]  /*cea0*/  STL.64 [R1+0x1118], R4 ;  /* 0x0011180401007387 */ /* 0x0003e20000100a00 */
[----:B------:R-:W-:-:S03]  /*ceb0*/  LEA.HI.X.SX32 R15, R20, R3, 0x1, P2 ;  /* 0x00000003140f7211 */ /* 0x000fc600010f0eff */
[----:B------:R-:W-:Y:S01]  /*cec0*/  LEA R20, R2, R19, 0x1 ;  /* 0x0000001302147211 */ /* 0x000fe200078e08ff */
[----:B-1----:R-:W3:Y:S04]  /*ced0*/  LDL.LU.64 R4, [R1+0x1cb0] ;  /* 0x001cb00001047983 */ /* 0x002ee80000300a00 */
[----:B------:R-:W2:Y:S02]  /*cee0*/  LDL.LU R13, [R1+0x90] ;  /* 0x00009000010d7983 */ /* 0x000ea40000300800 */
[----:B--2---:R-:W-:-:S04]  /*cef0*/  LEA R22, P1, R17, R0, 0x1 ;  /* 0x0000000011167211 */ /* 0x004fc800078208ff */
[----:B------:R-:W-:-:S05]  /*cf00*/  LEA.HI.X.SX32 R23, R17, R3, 0x1, P1 ;  /* 0x0000000311177211 */ /* 0x000fca00008f0eff */
[----:B------:R1:W-:Y:S04]  /*cf10*/  STL.64 [R1+0x1110], R22 ;  /* 0x0011101601007387 */ /* 0x0003e80000100a00 */
[----:B------:R2:W-:Y:S04]  /*cf20*/  STL.64 [R1+0x1c40], R18 ;  /* 0x001c401201007387 */ /* 0x0005e80000100a00 */
[----:B------:R-:W-:Y:S01]  /*cf30*/  STL.64 [R1+0x1108], R14 ;  /* 0x0011080e01007387 */ /* 0x000fe20000100a00 */
[----:B-1----:R-:W-:-:S03]  /*cf40*/  IMAD.MOV.U32 R23, RZ, RZ, R21 ;  /* 0x000000ffff177224 */ /* 0x002fc600078e0015 */
[----:B--2---:R-:W2:Y:S01]  /*cf50*/  LDL.LU R19, [R1+0x80] ;  /* 0x0000800001137983 */ /* 0x004ea20000300800 */
[----:B------:R-:W-:-:S03]  /*cf60*/  LEA R22, P0, R21, R0, 0x1 ;  /* 0x0000000015167211 */ /* 0x000fc600078008ff */
[----:B------:R-:W3:Y:S01]  /*cf70*/  LDL.LU R18, [R1+0x94] ;  /* 0x0000940001127983 */ /* 0x000ee20000300800 */
[----:B------:R-:W-:-:S05]  /*cf80*/  LEA.HI.X.SX32 R23, R23, R3, 0x1, P0 ;  /* 0x0000000317177211 */ /* 0x000fca00000f0eff */
[----:B------:R1:W-:Y:S04]  /*cf90*/  STL.64 [R1+0x1100], R22 ;  /* 0x0011001601007387 */ /* 0x0003e80000100a00 */
[----:B-1----:R-:W3:Y:S01]  /*cfa0*/  LDL.LU.64 R22, [R1+0x1ca8] ;  /* 0x001ca80001167983 */ /* 0x002ee20000300a00 */
[----:B------:R-:W-:-:S04]  /*cfb0*/  LEA R16, P2, R10, R0, 0x1 ;  /* 0x000000000a107211 */ /* 0x000fc800078408ff */
[----:B------:R-:W-:Y:S02]  /*cfc0*/  LEA.HI.X.SX32 R17, R10, R3, 0x1, P2 ;  /* 0x000000030a117211 */ /* 0x000fe400010f0eff */
[----:B------:R-:W-:Y:S02]  /*cfd0*/  LEA R21, R2, R20, 0x1 ;  /* 0x0000001402157211 */ /* 0x000fe400078e08ff */
[----:B------:R-:W-:Y:S02]  /*cfe0*/  MOV R10, R11 ;  /* 0x0000000b000a7202 */ /* 0x000fe40000000f00 */
[----:B--2---:R-:W-:-:S04]  /*cff0*/  LEA R14, P1, R19, R0, 0x1 ;  /* 0x00000000130e7211 */ /* 0x004fc800078208ff */
[----:B------:R-:W-:-:S05]  /*d000*/  LEA.HI.X.SX32 R15, R19, R3, 0x1, P1 ;  /* 0x00000003130f7211 */ /* 0x000fca00008f0eff */
[----:B------:R1:W-:Y:S04]  /*d010*/  STL.64 [R1+0x10f8], R14 ;  /* 0x0010f80e01007387 */ /* 0x0003e80000100a00 */
[----:B------:R2:W-:Y:S04]  /*d020*/  STL.64 [R1+0x1ca0], R26 ;  /* 0x001ca01a01007387 */ /* 0x0005e80000100a00 */
[----:B------:R0:W-:Y:S01]  /*d030*/  STL.64 [R1+0x10f0], R16 ;  /* 0x0010f01001007387 */ /* 0x0001e20000100a00 */
[----:B-1----:R-:W-:-:S03]  /*d040*/  IMAD.MOV.U32 R15, RZ, RZ, R12 ;  /* 0x000000ffff0f7224 */ /* 0x002fc600078e000c */
[----:B------:R-:W4:Y:S01]  /*d050*/  LDL.LU R19, [R1+0xa4] ;  /* 0x0000a40001137983 */ /* 0x000f220000300800 */
[----:B---3--:R-:W-:Y:S01]  /*d060*/  IMAD.MOV.U32 R12, RZ, RZ, R4 ;  /* 0x000000ffff0c7224 */ /* 0x008fe200078e0004 */
[-C--:B--2---:R-:W-:Y:S02]  /*d070*/  LEA R26, P0, R18, R0.reuse, 0x1 ;  /* 0x00000000121a7211 */ /* 0x084fe400078008ff */
[----:B------:R-:W2:Y:S01]  /*d080*/  LDL.LU R14, [R1+0xbc] ;  /* 0x0000bc00010e7983 */ /* 0x000ea20000300800 */
[----:B------:R-:W-:Y:S01]  /*d090*/  IMAD.MOV.U32 R4, RZ, RZ, R22 ;  /* 0x000000ffff047224 */ /* 0x000fe200078e0016 */
[----:B------:R-:W-:Y:S02]  /*d0a0*/  LEA R22, R2, R21, 0x1 ;  /* 0x0000001502167211 */ /* 0x000fe400078e08ff */
[----:B------:R1:W-:Y:S01]  /*d0b0*/  STL.64 [R1+0x1c30], R20 ;  /* 0x001c301401007387 */ /* 0x0003e20000100a00 */
[----:B------:R-:W-:Y:S02]  /*d0c0*/  LEA.HI.X.SX32 R27, R18, R3, 0x1, P0 ;  /* 0x00000003121b7211 */ /* 0x000fe400000f0eff */
[----:B------:R-:W-:Y:S01]  /*d0d0*/  MOV R11, R23 ;  /* 0x00000017000b7202 */ /* 0x000fe20000000f00 */
[----:B------:R-:W-:Y:S01]  /*d0e0*/  IMAD R23, R2, 0x2, R22 ;  /* 0x0000000202177824 */ /* 0x000fe200078e0216 */
[-C--:B0-----:R-:W-:Y:S01]  /*d0f0*/  LEA R16, P2, R24, R0.reuse, 0x1 ;  /* 0x0000000018107211 */ /* 0x081fe200078408ff */
[----:B------:R0:W-:Y:S01]  /*d100*/  STL.64 [R1+0x10e8], R26 ;  /* 0x0010e81a01007387 */ /* 0x0001e20000100a00 */
[----:B-1----:R-:W-:-:S04]  /*d110*/  LEA R20, P1, R13, R0, 0x1 ;  /* 0x000000000d147211 */ /* 0x002fc800078208ff */
[-C--:B------:R-:W-:Y:S01]  /*d120*/  LEA.HI.X.SX32 R21, R13, R3.reuse, 0x1, P1 ;  /* 0x000000030d157211 */ /* 0x080fe200008f0eff */
[----:B0-----:R-:W3:Y:S01]  /*d130*/  LDL.LU.64 R26, [R1+0x1ca0] ;  /* 0x001ca000011a7983 */ /* 0x001ee20000300a00 */
[----:B------:R-:W-:-:S03]  /*d140*/  LEA.HI.X.SX32 R17, R24, R3, 0x1, P2 ;  /* 0x0000000318117211 */ /* 0x000fc600010f0eff */
[----:B------:R-:W2:Y:S01]  /*d150*/  LDL.LU R18, [R1+0xc4] ;  /* 0x0000c40001127983 */ /* 0x000ea20000300800 */
[----:B------:R-:W-:-:S03]  /*d160*/  LEA R24, R2, R23, 0x1 ;  /* 0x0000001702187211 */ /* 0x000fc600078e08ff */
[----:B------:R-:W2:Y:S04]  /*d170*/  LDL.LU R13, [R1+0xc0] ;  /* 0x0000c000010d7983 */ /* 0x000ea80000300800 */
[----:B------:R-:W-:Y:S04]  /*d180*/  STL.64 [R1+0x10e0], R20 ;  /* 0x0010e01401007387 */ /* 0x000fe80000100a00 */
[----:B------:R0:W-:Y:S02]  /*d190*/  STL.64 [R1+0x1c20], R22 ;  /* 0x001c201601007387 */ /* 0x0001e40000100a00 */
[----:B0-----:R-:W-:-:S02]  /*d1a0*/  IMAD.MOV.U32 R23, RZ, RZ, R15 ;  /* 0x000000ffff177224 */ /* 0x001fc400078e000f */
[----:B------:R-:W2:Y:S04]  /*d1b0*/  LDL.LU R22, [R1+0xa8] ;  /* 0x0000a80001167983 */ /* 0x000ea80000300800 */
[----:B------:R-:W-:Y:S04]  /*d1c0*/  STL.64 [R1+0x10d8], R16 ;  /* 0x0010d81001007387 */ /* 0x000fe80000100a00 */
[----:B------:R0:W-:Y:S04]  /*d1d0*/  STL [R1+0x1c94], R23 ;  /* 0x001c941701007387 */ /* 0x0001e80000100800 */
[----:B0-----:R-:W2:Y:S04]  /*d1e0*/  LDL.LU R23, [R1+0xac] ;  /* 0x0000ac0001177983 */ /* 0x001ea80000300800 */
[----:B------:R2:W-:Y:S01]  /*d1f0*/  STL.64 [R1+0x1c98], R4 ;  /* 0x001c980401007387 */ /* 0x0005e20000100a00 */
[----:B----4-:R-:W-:-:S04]  /*d200*/  LEA R16, P2, R19, R0, 0x1 ;  /* 0x0000000013107211 */ /* 0x010fc800078408ff */
[----:B------:R-:W-:Y:S02]  /*d210*/  LEA.HI.X.SX32 R17, R19, R3, 0x1, P2 ;  /* 0x0000000313117211 */ /* 0x000fe400010f0eff */
[----:B--2---:R-:W-:-:S04]  /*d220*/  LEA R4, P0, R23, R0, 0x1 ;  /* 0x0000000017047211 */ /* 0x004fc800078008ff */
[----:B------:R-:W-:-:S05]  /*d230*/  LEA.HI.X.SX32 R5, R23, R3, 0x1, P0 ;  /* 0x0000000317057211 */ /* 0x000fca00000f0eff */
[----:B------:R0:W-:Y:S04]  /*d240*/  STL.64 [R1+0x10d0], R4 ;  /* 0x0010d00401007387 */ /* 0x0001e80000100a00 */
[----:B0-----:R-:W2:Y:S04]  /*d250*/  LDL.LU.64 R4, [R1+0x1c98] ;  /* 0x001c980001047983 */ /* 0x001ea80000300a00 */
[----:B------:R-:W4:Y:S01]  /*d260*/  LDL.LU R19, [R1+0xd4] ;  /* 0x0000d40001137983 */ /* 0x000f220000300800 */
[----:B------:R-:W-:-:S04]  /*d270*/  LEA R20, P1, R22, R0, 0x1 ;  /* 0x0000000016147211 */ /* 0x000fc800078208ff */
[----:B------:R-:W-:Y:S01]  /*d280*/  LEA.HI.X.SX32 R21, R22, R3, 0x1, P1 ;  /* 0x0000000316157211 */ /* 0x000fe200008f0eff */
[----:B------:R0:W-:Y:S01]  /*d290*/  STL.64 [R1+0x10c0], R16 ;  /* 0x0010c01001007387 */ /* 0x0001e20000100a00 */
[-C--:B------:R-:W-:Y:S02]  /*d2a0*/  LEA R22, P0, R18, R0.reuse, 0x1 ;  /* 0x0000000012167211 */ /* 0x080fe400078008ff */
[----:B------:R-:W-:Y:S01]  /*d2b0*/  MOV R15, R25 ;  /* 0x00000019000f7202 */ /* 0x000fe20000000f00 */
[----:B------:R1:W-:Y:S01]  /*d2c0*/  STL.64 [R1+0x10c8], R20 ;  /* 0x0010c81401007387 */ /* 0x0003e20000100a00 */
[----:B------:R-:W-:Y:S01]  /*d2d0*/  IMAD R25, R2, 0x2, R24 ;  /* 0x0000000202197824 */ /* 0x000fe200078e0218 */
[----:B------:R-:W-:Y:S02]  /*d2e0*/  LEA.HI.X.SX32 R23, R18, R3, 0x1, P0 ;  /* 0x0000000312177211 */ /* 0x000fe400000f0eff */
[-C--:B0-----:R-:W-:Y:S02]  /*d2f0*/  LEA R16, P2, R14, R0.reuse, 0x1 ;  /* 0x000000000e107211 */ /* 0x081fe400078408ff */
[----:B-1----:R-:W-:-:S04]  /*d300*/  LEA R20, P1, R13, R0, 0x1 ;  /* 0x000000000d147211 */ /* 0x002fc800078208ff */
[----:B------:R-:W-:Y:S01]  /*d310*/  LEA.HI.X.SX32 R21, R13, R3, 0x1, P1 ;  /* 0x000000030d157211 */ /* 0x000fe200008f0eff */
[----:B------:R-:W-:Y:S01]  /*d320*/  IMAD.MOV.U32 R13, RZ, RZ, R10 ;  /* 0x000000ffff0d7224 */ /* 0x000fe200078e000a */
[----:B--2---:R-:W-:Y:S01]  /*d330*/  MOV R17, R4 ;  /* 0x0000000400117202 */ /* 0x004fe20000000f00 */
[----:B---3--:R-:W-:Y:S01]  /*d340*/  IMAD.MOV.U32 R4, RZ, RZ, R26 ;  /* 0x000000ffff047224 */ /* 0x008fe200078e001a */
[----:B------:R-:W-:-:S03]  /*d350*/  LEA R26, R2, R25, 0x1 ;  /* 0x00000019021a7211 */ /* 0x000fc600078e08ff */
[----:B------:R0:W-:Y:S04]  /*d360*/  STL [R1+0x1c90], R17 ;  /* 0x001c901101007387 */ /* 0x0001e80000100800 */
[----:B------:R1:W-:Y:S04]  /*d370*/  STL.64 [R1+0x1c28], R24 ;  /* 0x001c281801007387 */ /* 0x0003e80000100a00 */
[----:B------:R2:W-:Y:S01]  /*d380*/  STL.64 [R1+0x10b8], R22 ;  /* 0x0010b81601007387 */ /* 0x0005e20000100a00 */
[----:B0-----:R-:W-:Y:S01]  /*d390*/  LEA.HI.X.SX32 R17, R14, R3, 0x1, P2 ;  /* 0x000000030e117211 */ /* 0x001fe200010f0eff */
[----:B-1----:R-:W-:Y:S01]  /*d3a0*/  IMAD.MOV.U32 R25, RZ, RZ, R27 ;  /* 0x000000ffff197224 */ /* 0x002fe200078e001b */
[C---:B------:R-:W-:Y:S01]  /*d3b0*/  LEA R27, R2.reuse, R26, 0x1 ;  /* 0x0000001a021b7211 */ /* 0x040fe200078e08ff */
[----:B--2---:R-:W2:Y:S04]  /*d3c0*/  LDL.LU R23, [R1+0x1c94] ;  /* 0x001c940001177983 */ /* 0x004ea80000300800 */
[----:B------:R0:W-:Y:S01]  /*d3d0*/  STL.64 [R1+0x10b0], R20 ;  /* 0x0010b01401007387 */ /* 0x0001e20000100a00 */
[----:B------:R-:W-:Y:S01]  /*d3e0*/  IMAD R22, R2, 0x2, R27 ;  /* 0x0000000202167824 */ /* 0x000fe200078e021b */
[----:B------:R-:W-:-:S02]  /*d3f0*/  MOV R14, R12 ;  /* 0x0000000c000e7202 */ /* 0x000fc40000000f00 */
[----:B0-----:R-:W3:Y:S04]  /*d400*/  LDL.LU R20, [R1+0xec] ;  /* 0x0000ec0001147983 */ /* 0x001ee80000300800 */
[----:B------:R-:W3:Y:S04]  /*d410*/  LDL.LU R10, [R1+0xe8] ;  /* 0x0000e800010a7983 */ /* 0x000ee80000300800 */
[----:B------:R4:W-:Y:S04]  /*d420*/  STL.64 [R1+0x10a8], R16 ;  /* 0x0010a81001007387 */ /* 0x0009e80000100a00 */
[----:B------:R-:W3:Y:S04]  /*d430*/  LDL.LU R21, [R1+0x100] ;  /* 0x0001000001157983 */ /* 0x000ee80000300800 */
[----:B------:R-:W3:Y:S01]  /*d440*/  LDL.LU R18, [R1+0xfc] ;  /* 0x0000fc0001127983 */ /* 0x000ee20000300800 */
[----:B----4-:R-:W-:-:S03]  /*d450*/  LEA R16, P0, R19, R0, 0x1 ;  /* 0x0000000013107211 */ /* 0x010fc600078008ff */
[----:B------:R-:W4:Y:S01]  /*d460*/  LDL.LU R12, [R1+0xf8] ;  /* 0x0000f800010c7983 */ /* 0x000f220000300800 */
[----:B------:R-:W-:-:S03]  /*d470*/  LEA.HI.X.SX32 R17, R19, R3, 0x1, P0 ;  /* 0x0000000313117211 */ /* 0x000fc600000f0eff */
[----:B------:R-:W-:Y:S04]  /*d480*/  STL.64 [R1+0x1c50], R26 ;  /* 0x001c501a01007387 */ /* 0x000fe80000100a00 */
[----:B------:R-:W-:Y:S04]  /*d490*/  STL [R1+0x8], R22 ;  /* 0x0000081601007387 */ /* 0x000fe80000100800 */
[----:B------:R0:W-:Y:S04]  /*d4a0*/  STL.64 [R1+0x10a0], R16 ;  /* 0x0010a01001007387 */ /* 0x0001e80000100a00 */
[----:B0-----:R-:W4:Y:S01]  /*d4b0*/  LDL.LU R17, [R1+0x1c90] ;  /* 0x001c900001117983 */ /* 0x001f220000300800 */
[----:B------:R-:W-:-:S05]  /*d4c0*/  IMAD R22, R2, 0x2, R22 ;  /* 0x0000000202167824 */ /* 0x000fca00078e0216 */
[----:B------:R-:W-:Y:S04]  /*d4d0*/  STL [R1+0x4], R22 ;  /* 0x0000041601007387 */ /* 0x000fe80000100800 */
[----:B------:R0:W-:Y:S04]  /*d4e0*/  STL.64 [R1+0x1c88], R4 ;  /* 0x001c880401007387 */ /* 0x0001e80000100a00 */
[----:B------:R-:W4:Y:S04]  /*d4f0*/  LDL.LU R19, [R1+0x110] ;  /* 0x0001100001137983 */ /* 0x000f280000300800 */
[----:B------:R-:W4:Y:S01]  /*d500*/  LDL.LU R16, [R1+0x10c] ;  /* 0x00010c0001107983 */ /* 0x000f220000300800 */
[----:B------:R-:W-:-:S02]  /*d510*/  LEA R26, P1, R25, R0, 0x1 ;  /* 0x00000000191a7211 */ /* 0x000fc400078208ff */
[----:B------:R-:W-:Y:S01]  /*d520*/  MOV R27, R25 ;  /* 0x00000019001b7202 */ /* 0x000fe20000000f00 */
[----:B0-----:R-:W-:-:S03]  /*d530*/  IMAD R4, R2, 0x2, R22 ;  /* 0x0000000202047824 */ /* 0x001fc600078e0216 */
[----:B------:R-:W-:Y:S02]  /*d540*/  LEA.HI.X.SX32 R27, R27, R3, 0x1, P1 ;  /* 0x000000031b1b7211 */ /* 0x000fe400008f0eff */
[----:B------:R-:W-:Y:S02]  /*d550*/  LEA R4, R2, R4, 0x1 ;  /* 0x0000000402047211 */ /* 0x000fe400078e08ff */
[----:B--2---:R-:W-:-:S04]  /*d560*/  LEA R24, P2, R23, R0, 0x1 ;  /* 0x0000000017187211 */ /* 0x004fc800078408ff */
[----:B------:R-:W-:Y:S02]  /*d570*/  LEA.HI.X.SX32 R25, R23, R3, 0x1, P2 ;  /* 0x0000000317197211 */ /* 0x000fe400010f0eff */
[----:B---3--:R-:W-:-:S04]  /*d580*/  LEA R22, P2, R10, R0, 0x1 ;  /* 0x000000000a167211 */ /* 0x008fc800078408ff */
[----:B------:R-:W-:Y:S01]  /*d590*/  LEA.HI.X.SX32 R23, R10, R3, 0x1, P2 ;  /* 0x000000030a177211 */ /* 0x000fe200010f0eff */
[----:B------:R-:W-:Y:S01]  /*d5a0*/  IMAD R10, R2, 0x2, R4 ;  /* 0x00000002020a7824 */ /* 0x000fe200078e0204 */
[----:B----4-:R-:W-:Y:S02]  /*d5b0*/  MOV R5, R17 ;  /* 0x0000001100057202 */ /* 0x010fe40000000f00 */
[----:B------:R-:W2:Y:S04]  /*d5c0*/  LDL.LU R17, [R1+0x108] ;  /* 0x0001080001117983 */ /* 0x000ea80000300800 */
[----:B------:R0:W-:Y:S04]  /*d5d0*/  STL.64 [R1+0x1098], R26 ;  /* 0x0010981a01007387 */ /* 0x0001e80000100a00 */
[----:B------:R1:W-:Y:S01]  /*d5e0*/  STL.64 [R1+0x1090], R24 ;  /* 0x0010901801007387 */ /* 0x0003e20000100a00 */
[----:B0-----:R-:W-:-:S02]  /*d5f0*/  LEA R26, P0, R5, R0, 0x1 ;  /* 0x00000000051a7211 */ /* 0x001fc400078008ff */
[CC--:B-1----:R-:W-:Y:S02]  /*d600*/  LEA R24, P1, R20.reuse, R0.reuse, 0x1 ;  /* 0x0000000014187211 */ /* 0x0c2fe400078208ff */
[-C--:B------:R-:W-:Y:S02]  /*d610*/  LEA.HI.X.SX32 R27, R5, R3.reuse, 0x1, P0 ;  /* 0x00000003051b7211 */ /* 0x080fe400000f0eff */
[----:B------:R-:W-:Y:S01]  /*d620*/  LEA.HI.X.SX32 R25, R20, R3, 0x1, P1 ;  /* 0x0000000314197211 */ /* 0x000fe200008f0eff */
[----:B------:R0:W-:Y:S04]  /*d630*/  STL [R1+0x14], R4 ;  /* 0x0000140401007387 */ /* 0x0001e80000100800 */
[----:B------:R1:W-:Y:S04]  /*d640*/  STL.64 [R1+0x1088], R26 ;  /* 0x0010881a01007387 */ /* 0x0003e80000100a00 */
[----:B------:R3:W-:Y:S01]  /*d650*/  STL.64 [R1+0x1080], R24 ;  /* 0x0010801801007387 */ /* 0x0007e20000100a00 */
[----:B0-----:R-:W-:-:S03]  /*d660*/  LEA R4, P0, R21, R0, 0x1 ;  /* 0x0000000015047211 */ /* 0x001fc600078008ff */
[----:B------:R0:W-:Y:S01]  /*d670*/  STL.64 [R1+0x1078], R22 ;  /* 0x0010781601007387 */ /* 0x0001e20000100a00 */
[----:B------:R-:W-:-:S03]  /*d680*/  MOV R20, R14 ;  /* 0x0000000e00147202 */ /* 0x000fc60000000f00 */
[----:B------:R4:W-:Y:S01]  /*d690*/  STL [R1+0x10], R10 ;  /* 0x0000100a01007387 */ /* 0x0009e20000100800 */
[----:B-1----:R-:W-:-:S03]  /*d6a0*/  LEA R26, P1, R18, R0, 0x1 ;  /* 0x00000000121a7211 */ /* 0x002fc600078208ff */
[----:B---3--:R-:W3:Y:S01]  /*d6b0*/  LDL.LU R25, [R1+0x134] ;  /* 0x0001340001197983 */ /* 0x008ee20000300800 */
[----:B------:R-:W-:Y:S02]  /*d6c0*/  LEA R14, P2, R12, R0, 0x1 ;  /* 0x000000000c0e7211 */ /* 0x000fe400078408ff */
[-C--:B------:R-:W-:Y:S01]  /*d6d0*/  LEA.HI.X.SX32 R5, R21, R3.reuse, 0x1, P0 ;  /* 0x0000000315057211 */ /* 0x080fe200000f0eff */
[----:B0-----:R-:W-:Y:S01]  /*d6e0*/  IMAD.MOV.U32 R23, RZ, RZ, R15 ;  /* 0x000000ffff177224 */ /* 0x001fe200078e000f */
[-C--:B------:R-:W-:Y:S02]  /*d6f0*/  LEA.HI.X.SX32 R27, R18, R3.reuse, 0x1, P1 ;  /* 0x00000003121b7211 */ /* 0x080fe400008f0eff */
[----:B----4-:R-:W-:Y:S01]  /*d700*/  LEA R10, R2, R10, 0x1 ;  /* 0x0000000a020a7211 */ /* 0x010fe200078e08ff */
[----:B------:R0:W-:Y:S01]  /*d710*/  STL.64 [R1+0x1070], R4 ;  /* 0x0010700401007387 */ /* 0x0001e20000100a00 */
[----:B------:R-:W-:-:S03]  /*d720*/  LEA.HI.X.SX32 R15, R12, R3, 0x1, P2 ;  /* 0x000000030c0f7211 */ /* 0x000fc600010f0eff */
[----:B0-----:R-:W4:Y:S04]  /*d730*/  LDL.LU.64 R4, [R1+0x1c88] ;  /* 0x001c880001047983 */ /* 0x001f280000300a00 */
[----:B------:R0:W-:Y:S04]  /*d740*/  STL [R1+0xc], R10 ;  /* 0x00000c0a01007387 */ /* 0x0001e80000100800 */
[----:B------:R1:W-:Y:S04]  /*d750*/  STL.64 [R1+0x1068], R26 ;  /* 0x0010681a01007387 */ /* 0x0003e80000100a00 */
[----:B------:R-:W-:Y:S04]  /*d760*/  STL.64 [R1+0x1060], R14 ;  /* 0x0010600e01007387 */ /* 0x000fe80000100a00 */
[----:B------:R-:W4:Y:S01]  /*d770*/  LDL.LU R18, [R1+0x12c] ;  /* 0x00012c0001127983 */ /* 0x000f220000300800 */
[----:B0-----:R-:W-:Y:S01]  /*d780*/  IMAD R10, R2, 0x2, R10 ;  /* 0x00000002020a7824 */ /* 0x001fe200078e020a */
[----:B------:R-:W-:-:S02]  /*d790*/  LEA R12, P0, R19, R0, 0x1 ;  /* 0x00000000130c7211 */ /* 0x000fc400078008ff */
[----:B------:R-:W-:Y:S02]  /*d7a0*/  MOV R21, R13 ;  /* 0x0000000d00157202 */ /* 0x000fe40000000f00 */
[----:B------:R0:W-:Y:S01]  /*d7b0*/  STL [R1+0x20], R10 ;  /* 0x0000200a01007387 */ /* 0x0001e20000100800 */
[C---:B-1----:R-:W-:Y:S02]  /*d7c0*/  LEA R26, P1, R16.reuse, R0, 0x1 ;  /* 0x00000000101a7211 */ /* 0x042fe400078208ff */
[-C--:B------:R-:W-:Y:S02]  /*d7d0*/  LEA.HI.X.SX32 R13, R19, R3.reuse, 0x1, P0 ;  /* 0x00000003130d7211 */ /* 0x080fe400000f0eff */
[----:B------:R-:W-:Y:S01]  /*d7e0*/  LEA.HI.X.SX32 R27, R16, R3, 0x1, P1 ;  /* 0x00000003101b7211 */ /* 0x000fe200008f0eff */
[----:B0-----:R-:W-:-:S05]  /*d7f0*/  IMAD R10, R2, 0x2, R10 ;  /* 0x00000002020a7824 */ /* 0x001fca00078e020a */
[----:B------:R0:W-:Y:S04]  /*d800*/  STL [R1+0x1c], R10 ;  /* 0x00001c0a01007387 */ /* 0x0001e80000100800 */
[----:B------:R1:W-:Y:S01]  /*d810*/  STL.64 [R1+0x1058], R12 ;  /* 0x0010580c01007387 */ /* 0x0003e20000100a00 */
[C---:B------:R-:W-:Y:S02]  /*d820*/  LEA R16, R2.reuse, R10, 0x1 ;  /* 0x0000000a02107211 */ /* 0x040fe400078e08ff */
[-C--:B0-----:R-:W-:Y:S01]  /*d830*/  LEA R10, P0, R23, R0.reuse, 0x1 ;  /* 0x00000000170a7211 */ /* 0x081fe200078008ff */
[----:B-1----:R-:W4:Y:S04]  /*d840*/  LDL.LU.64 R12, [R1+0x1c80] ;  /* 0x001c8000010c7983 */ /* 0x002f280000300a00 */
[----:B------:R-:W4:Y:S01]  /*d850*/  LDL.LU R19, [R1+0x13c] ;  /* 0x00013c0001137983 */ /* 0x000f220000300800 */
[----:B------:R-:W-:Y:S01]  /*d860*/  IMAD R24, R2, 0x2, R16 ;  /* 0x0000000202187824 */ /* 0x000fe200078e0210 */
[----:B--2---:R-:W-:-:S04]  /*d870*/  LEA R14, P2, R17, R0, 0x1 ;  /* 0x00000000110e7211 */ /* 0x004fc800078408ff */
[----:B------:R-:W-:Y:S02]  /*d880*/  LEA.HI.X.SX32 R15, R17, R3, 0x1, P2 ;  /* 0x00000003110f7211 */ /* 0x000fe400010f0eff */
[----:B------:R-:W2:Y:S04]  /*d890*/  LDL.LU R17, [R1+0x124] ;  /* 0x0001240001117983 */ /* 0x000ea80000300800 */
[----:B------:R-:W-:Y:S04]  /*d8a0*/  STL.64 [R1+0x1050], R26 ;  /* 0x0010501a01007387 */ /* 0x000fe80000100a00 */
[----:B------:R0:W-:Y:S02]  /*d8b0*/  STL.64 [R1+0x1048], R14 ;  /* 0x0010480e01007387 */ /* 0x0001e40000100a00 */
[----:B0-----:R-:W-:Y:S01]  /*d8c0*/  IMAD.MOV.U32 R15, RZ, RZ, R11 ;  /* 0x000000ffff0f7224 */ /* 0x001fe200078e000b */
[----:B------:R-:W-:Y:S01]  /*d8d0*/  MOV R11, R23 ;  /* 0x00000017000b7202 */ /* 0x000fe20000000f00 */
[----:B------:R-:W2:Y:S03]  /*d8e0*/  LDL.LU R14, [R1+0x120] ;  /* 0x00012000010e7983 */ /* 0x000ea60000300800 */
[----:B------:R-:W-:-:S05]  /*d8f0*/  LEA.HI.X.SX32 R11, R11, R3, 0x1, P0 ;  /* 0x000000030b0b7211 */ /* 0x000fca00000f0eff */
[----:B------:R0:W-:Y:S01]  /*d900*/  STL.64 [R1+0x1040], R10 ;  /* 0x0010400a01007387 */ /* 0x0001e20000100a00 */
[----:B------:R-:W-:-:S03]  /*d910*/  LEA R22, P2, R20, R0, 0x1 ;  /* 0x0000000014167211 */ /* 0x000fc600078408ff */
[----:B0-----:R-:W2:Y:S01]  /*d920*/  LDL.LU R10, [R1+0x118] ;  /* 0x00011800010a7983 */ /* 0x001ea20000300800 */
[----:B---3--:R-:W-:-:S03]  /*d930*/  LEA R26, P1, R25, R0, 0x1 ;  /* 0x00000000191a7211 */ /* 0x008fc600078208ff */
[----:B------:R-:W3:Y:S01]  /*d940*/  LDL.LU R11, [R1+0x114] ;  /* 0x00011400010b7983 */ /* 0x000ee20000300800 */
[-C--:B------:R-:W-:Y:S02]  /*d950*/  LEA.HI.X.SX32 R27, R25, R3.reuse, 0x1, P1 ;  /* 0x00000003191b7211 */ /* 0x080fe400008f0eff */
[----:B------:R-:W-:-:S03]  /*d960*/  LEA.HI.X.SX32 R23, R20, R3, 0x1, P2 ;  /* 0x0000000314177211 */ /* 0x000fc600010f0eff */
[----:B------:R0:W-:Y:S01]  /*d970*/  STL.64 [R1+0x1038], R26 ;  /* 0x0010381a01007387 */ /* 0x0001e20000100a00 */
[----:B------:R-:W-:-:S03]  /*d980*/  LEA R25, R2, R24, 0x1 ;  /* 0x0000001802197211 */ /* 0x000fc600078e08ff */
[----:B------:R4:W-:Y:S01]  /*d990*/  STL.64 [R1+0x1030], R22 ;  /* 0x0010301601007387 */ /* 0x0009e20000100a00 */
[----:B0-----:R-:W-:Y:S01]  /*d9a0*/  IMAD.MOV.U32 R27, RZ, RZ, R21 ;  /* 0x000000ffff1b7224 */ /* 0x001fe200078e0015 */
[----:B------:R-:W-:-:S04]  /*d9b0*/  LEA R26, P0, R21, R0, 0x1 ;  /* 0x00000000151a7211 */ /* 0x000fc800078008ff */
[-C--:B------:R-:W-:Y:S02]  /*d9c0*/  LEA.HI.X.SX32 R27, R27, R3.reuse, 0x1, P0 ;  /* 0x000000031b1b7211 */ /* 0x080fe400000f0eff */
[C---:B----4-:R-:W-:Y:S01]  /*d9d0*/  LEA R22, P1, R18.reuse, R0, 0x1 ;  /* 0x0000000012167211 */ /* 0x050fe200078208ff */
[----:B------:R0:W-:Y:S03]  /*d9e0*/  STL [R1+0x28], R25 ;  /* 0x0000281901007387 */ /* 0x0001e60000100800 */
[----:B------:R-:W-:Y:S01]  /*d9f0*/  LEA.HI.X.SX32 R23, R18, R3, 0x1, P1 ;  /* 0x0000000312177211 */ /* 0x000fe200008f0eff */
[----:B------:R-:W-:Y:S01]  /*da00*/  STL.64 [R1+0x1028], R26 ;  /* 0x0010281a01007387 */ /* 0x000fe20000100a00 */
[----:B------:R-:W-:-:S03]  /*da10*/  IMAD.MOV.U32 R18, RZ, RZ, R8 ;  /* 0x000000ffff127224 */ /* 0x000fc600078e0008 */
[----:B------:R-:W-:Y:S04]  /*da20*/  STL.64 [R1+0x1020], R22 ;  /* 0x0010201601007387 */ /* 0x000fe80000100a00 */
[----:B------:R-:W4:Y:S01]  /*da30*/  LDL.LU R8, [R1+0xdc] ;  /* 0x0000dc0001087983 */ /* 0x000f220000300800 */
[----:B------:R-:W-:Y:S02]  /*da40*/  LEA R20, P2, R4, R0, 0x1 ;  /* 0x0000000004147211 */ /* 0x000fe400078408ff */
[----:B0-----:R-:W-:Y:S02]  /*da50*/  LEA R25, R2, R25, 0x1 ;  /* 0x0000001902197211 */ /* 0x001fe400078e08ff */
[----:B------:R-:W-:Y:S02]  /*da60*/  LEA.HI.X.SX32 R21, R4, R3, 0x1, P2 ;  /* 0x0000000304157211 */ /* 0x000fe400010f0eff */
[----:B------:R-:W-:-:S03]  /*da70*/  LEA R4, R2, R25, 0x1 ;  /* 0x0000001902047211 */ /* 0x000fc600078e08ff */
[----:B------:R-:W-:Y:S04]  /*da80*/  STL.64 [R1+0x1018], R20 ;  /* 0x0010181401007387 */ /* 0x000fe80000100a00 */
[----:B------:R0:W-:Y:S02]  /*da90*/  STL [R1+0x48], R4 ;  /* 0x0000480401007387 */ /* 0x0001e40000100800 */
[----:B0-----:R-:W-:Y:S01]  /*daa0*/  IMAD R4, R2, 0x2, R4 ;  /* 0x0000000202047824 */ /* 0x001fe200078e0204 */
[----:B------:R-:W-:-:S04]  /*dab0*/  LEA R26, P0, R19, R0, 0x1 ;  /* 0x00000000131a7211 */ /* 0x000fc800078008ff */
[----:B------:R-:W-:Y:S01]  /*dac0*/  LEA.HI.X.SX32 R27, R19, R3, 0x1, P0 ;  /* 0x00000003131b7211 */ /* 0x000fe200000f0eff */
[----:B------:R0:W-:Y:S01]  /*dad0*/  STL [R1+0x44], R4 ;  /* 0x0000440401007387 */ /* 0x0001e20000100800 */
[----:B------:R-:W-:-:S03]  /*dae0*/  IMAD.MOV.U32 R19, RZ, RZ, R15 ;  /* 0x000000ffff137224 */ /* 0x000fc600078e000f */
[----:B------:R-:W-:Y:S01]  /*daf0*/  STL.64 [R1+0x1010], R26 ;  /* 0x0010101a01007387 */ /* 0x000fe20000100a00 */
[----:B0-----:R-:W-:Y:S02]  /*db00*/  LEA R4, R2, R4, 0x1 ;  /* 0x0000000402047211 */ /* 0x001fe400078e08ff */
[----:B--2---:R-:W-:-:S04]  /*db10*/  LEA R22, P1, R17, R0, 0x1 ;  /* 0x0000000011167211 */ /* 0x004fc800078208ff */
[----:B------:R-:W-:-:S05]  /*db20*/  LEA.HI.X.SX32 R23, R17, R3, 0x1, P1 ;  /* 0x0000000311177211 */ /* 0x000fca00008f0eff */
[----:B------:R0:W-:Y:S01]  /*db30*/  STL.64 [R1+0x1008], R22 ;  /* 0x0010081601007387 */ /* 0x0001e20000100a00 */
[----:B------:R-:W-:-:S04]  /*db40*/  LEA R20, P2, R14, R0, 0x1 ;  /* 0x000000000e147211 */ /* 0x000fc800078408ff */
[----:B------:R-:W-:Y:S02]  /*db50*/  LEA.HI.X.SX32 R21, R14, R3, 0x1, P2 ;  /* 0x000000030e157211 */ /* 0x000fe400010f0eff */
[----:B0-----:R-:W-:-:S03]  /*db60*/  LEA R22, P2, R5, R0, 0x1 ;  /* 0x0000000005167211 */ /* 0x001fc600078408ff */
[----:B------:R0:W-:Y:S01]  /*db70*/  STL.64 [R1+0x1000], R20 ;  /* 0x0010001401007387 */ /* 0x0001e20000100a00 */
[----:B------:R-:W-:Y:S02]  /*db80*/  LEA.HI.X.SX32 R23, R5, R3, 0x1, P2 ;  /* 0x0000000305177211 */ /* 0x000fe400010f0eff */
[-C--:B------:R-:W-:Y:S01]  /*db90*/  LEA R14, P0, R10, R0.reuse, 0x1 ;  /* 0x000000000a0e7211 */ /* 0x080fe200078008ff */
[----:B0-----:R-:W2:Y:S01]  /*dba0*/  LDL.LU R20, [R1+0xb4] ;  /* 0x0000b40001147983 */ /* 0x001ea20000300800 */
[----:B---3--:R-:W-:-:S03]  /*dbb0*/  LEA R26, P1, R11, R0, 0x1 ;  /* 0x000000000b1a7211 */ /* 0x008fc600078208ff */
[----:B------:R-:W3:Y:S01]  /*dbc0*/  LDL.LU R21, [R1+0xb0] ;  /* 0x0000b00001157983 */ /* 0x000ee20000300800 */
[-C--:B------:R-:W-:Y:S02]  /*dbd0*/  LEA.HI.X.SX32 R15, R10, R3.reuse, 0x1, P0 ;  /* 0x000000030a0f7211 */ /* 0x080fe400000f0eff */
[----:B------:R-:W-:Y:S01]  /*dbe0*/  LEA.HI.X.SX32 R27, R11, R3, 0x1, P1 ;  /* 0x000000030b1b7211 */ /* 0x000fe200008f0eff */
[----:B------:R0:W-:Y:S04]  /*dbf0*/  STL [R1+0x40], R4 ;  /* 0x0000400401007387 */ /* 0x0001e80000100800 */
[----:B------:R1:W-:Y:S01]  /*dc00*/  STL.64 [R1+0xff8], R14 ;  /* 0x000ff80e01007387 */ /* 0x0003e20000100a00 */
[----:B0-----:R-:W-:-:S03]  /*dc10*/  LEA R4, R2, R4, 0x1 ;  /* 0x0000000402047211 */ /* 0x001fc600078e08ff */
[----:B-1----:R-:W3:Y:S04]  /*dc20*/  LDL.LU R15, [R1+0x9c] ;  /* 0x00009c00010f7983 */ /* 0x002ee80000300800 */
[----:B------:R-:W3:Y:S04]  /*dc30*/  LDL.LU R10, [R1+0x88] ;  /* 0x00008800010a7983 */ /* 0x000ee80000300800 */
[----:B------:R-:W3:Y:S01]  /*dc40*/  LDL.LU R11, [R1+0x98] ;  /* 0x00009800010b7983 */ /* 0x000ee20000300800 */
[----:B------:R-:W-:-:S03]  /*dc50*/  IMAD R14, R2, 0x2, R4 ;  /* 0x00000002020e7824 */ /* 0x000fc600078e0204 */
[----:B------:R0:W-:Y:S01]  /*dc60*/  STL.64 [R1+0xff0], R26 ;  /* 0x000ff01a01007387 */ /* 0x0001e20000100a00 */
[----:B------:R-:W-:-:S03]  /*dc70*/  LEA R4, P2, R7, R0, 0x1 ;  /* 0x0000000007047211 */ /* 0x000fc600078408ff */
[----:B------:R1:W-:Y:S01]  /*dc80*/  STL.64 [R1+0xfe8], R22 ;  /* 0x000fe81601007387 */ /* 0x0003e20000100a00 */
[-C--:B------:R-:W-:Y:S02]  /*dc90*/  LEA.HI.X.SX32 R5, R7, R3.reuse, 0x1, P2 ;  /* 0x0000000307057211 */ /* 0x080fe400010f0eff */
[-C--:B0-----:R-:W-:Y:S02]  /*dca0*/  LEA R26, P0, R18, R0.reuse, 0x1 ;  /* 0x00000000121a7211 */ /* 0x081fe400078008ff */
[-C--:B-1----:R-:W-:Y:S02]  /*dcb0*/  LEA R22, P1, R6, R0.reuse, 0x1 ;  /* 0x0000000006167211 */ /* 0x082fe400078208ff */
[-C--:B------:R-:W-:Y:S02]  /*dcc0*/  LEA.HI.X.SX32 R27, R18, R3.reuse, 0x1, P0 ;  /* 0x00000003121b7211 */ /* 0x080fe400000f0eff */
[----:B------:R-:W-:Y:S02]  /*dcd0*/  LEA.HI.X.SX32 R23, R6, R3, 0x1, P1 ;  /* 0x0000000306177211 */ /* 0x000fe400008f0eff */
[----:B----4-:R-:W-:-:S03]  /*dce0*/  LEA R6, P0, R8, R0, 0x1 ;  /* 0x0000000008067211 */ /* 0x010fc600078008ff */
[----:B------:R-:W-:Y:S04]  /*dcf0*/  STL.64 [R1+0xfd8], R22 ;  /* 0x000fd81601007387 */ /* 0x000fe80000100a00 */
[----:B------:R0:W-:Y:S04]  /*dd00*/  STL.64 [R1+0xfe0], R26 ;  /* 0x000fe01a01007387 */ /* 0x0001e80000100a00 */
[----:B------:R1:W-:Y:S01]  /*dd10*/  STL.64 [R1+0xfd0], R4 ;  /* 0x000fd00401007387 */ /* 0x0003e20000100a00 */
[----:B------:R-:W-:Y:S02]  /*dd20*/  LEA.HI.X.SX32 R7, R8, R3, 0x1, P0 ;  /* 0x0000000308077211 */ /* 0x000fe400000f0eff */
[----:B0-----:R-:W-:-:S02]  /*dd30*/  LEA R26, P2, R29, R0, 0x1 ;  /* 0x000000001d1a7211 */ /* 0x001fc400078408ff */
[CC--:B-1----:R-:W-:Y:S02]  /*dd40*/  LEA R4, P1, R28.reuse, R0.reuse, 0x1 ;  /* 0x000000001c047211 */ /* 0x0c2fe400078208ff */
[-C--:B------:R-:W-:Y:S02]  /*dd50*/  LEA.HI.X.SX32 R27, R29, R3.reuse, 0x1, P2 ;  /* 0x000000031d1b7211 */ /* 0x080fe400010f0eff */
[----:B------:R-:W-:Y:S02]  /*dd60*/  LEA.HI.X.SX32 R5, R28, R3, 0x1, P1 ;  /* 0x000000031c057211 */ /* 0x000fe400008f0eff */
[----:B------:R-:W-:Y:S02]  /*dd70*/  LEA R28, P0, R19, R0, 0x1 ;  /* 0x00000000131c7211 */ /* 0x000fe400078008ff */
[----:B------:R-:W-:Y:S01]  /*dd80*/  MOV R29, R19 ;  /* 0x00000013001d7202 */ /* 0x000fe20000000f00 */
[----:B------:R0:W-:Y:S03]  /*dd90*/  STL.64 [R1+0xfc8], R6 ;  /* 0x000fc80601007387 */ /* 0x0001e60000100a00 */
[----:B------:R-:W-:Y:S01]  /*dda0*/  LEA.HI.X.SX32 R29, R29, R3, 0x1, P0 ;  /* 0x000000031d1d7211 */ /* 0x000fe200000f0eff */
[----:B0-----:R-:W4:Y:S04]  /*ddb0*/  LDL.LU.64 R6, [R1+0x1c78] ;  /* 0x001c780001067983 */ /* 0x001f280000300a00 */
[----:B------:R0:W-:Y:S04]  /*ddc0*/  STL.64 [R1+0xfc0], R4 ;  /* 0x000fc00401007387 */ /* 0x0001e80000100a00 */
[----:B0-----:R-:W4:Y:S04]  /*ddd0*/  LDL.LU.64 R4, [R1+0x1c70] ;  /* 0x001c700001047983 */ /* 0x001f280000300a00 */
[----:B------:R-:W-:Y:S04]  /*dde0*/  STL.64 [R1+0xfb8], R26 ;  /* 0x000fb81a01007387 */ /* 0x000fe80000100a00 */
[----:B------:R0:W-:Y:S04]  /*ddf0*/  STL.64 [R1+0xfb0], R28 ;  /* 0x000fb01c01007387 */ /* 0x0001e80000100a00 */
[----:B0-----:R-:W4:Y:S01]  /*de00*/  LDL.LU.64 R28, [R1+0x1c68] ;  /* 0x001c6800011c7983 */ /* 0x001f220000300a00 */
[----:B------:R-:W-:-:S05]  /*de10*/  LEA R17, R2, R14, 0x1 ;  /* 0x0000000e02117211 */ /* 0x000fca00078e08ff */
[----:B------:R-:W-:-:S05]  /*de20*/  IMAD R23, R2, 0x2, R17 ;  /* 0x0000000202177824 */ /* 0x000fca00078e0211 */
[----:B------:R-:W-:-:S05]  /*de30*/  LEA R22, R2, R23, 0x1 ;  /* 0x0000001702167211 */ /* 0x000fca00078e08ff */
[----:B------:R-:W-:-:S04]  /*de40*/  IMAD R8, R2, 0x2, R22 ;  /* 0x0000000202087824 */ /* 0x000fc800078e0216 */
[----:B------:R-:W-:-:S05]  /*de50*/  IMAD R8, R2, 0x2, R8 ;  /* 0x0000000202087824 */ /* 0x000fca00078e0208 */
[----:B------:R-:W-:Y:S01]  /*de60*/  STL [R1+0x84], R8 ;  /* 0x0000840801007387 */ /* 0x000fe20000100800 */
[CC--:B--2---:R-:W-:Y:S02]  /*de70*/  LEA R26, P1, R20.reuse, R0.reuse, 0x1 ;  /* 0x00000000141a7211 */ /* 0x0c4fe400078208ff */
[C---:B---3--:R-:W-:Y:S02]  /*de80*/  LEA R18, P2, R21.reuse, R0, 0x1 ;  /* 0x0000000015127211 */ /* 0x048fe400078408ff */
[-C--:B------:R-:W-:Y:S02]  /*de90*/  LEA.HI.X.SX32 R27, R20, R3.reuse, 0x1, P1 ;  /* 0x00000003141b7211 */ /* 0x080fe400008f0eff */
[----:B------:R-:W-:Y:S02]  /*dea0*/  LEA.HI.X.SX32 R19, R21, R3, 0x1, P2 ;  /* 0x0000000315137211 */ /* 0x000fe400010f0eff */
[C---:B------:R-:W-:Y:S01]  /*deb0*/  LEA R21, R2.reuse, R8, 0x1 ;  /* 0x0000000802157211 */ /* 0x040fe200078e08ff */
[----:B------:R0:W-:Y:S03]  /*dec0*/  STL.64 [R1+0xfa8], R26 ;  /* 0x000fa81a01007387 */ /* 0x0001e60000100a00 */
[----:B------:R-:W-:Y:S01]  /*ded0*/  LEA R20, R2, R21, 0x1 ;  /* 0x0000001502147211 */ /* 0x000fe200078e08ff */
[----:B------:R1:W-:Y:S01]  /*dee0*/  STL.64 [R1+0xfa0], R18 ;  /* 0x000fa01201007387 */ /* 0x0003e20000100a00 */
[----:B0-----:R-:W-:Y:S01]  /*def0*/  IMAD.MOV.U32 R27, RZ, RZ, R9 ;  /* 0x000000ffff1b7224 */ /* 0x001fe200078e0009 */
[----:B------:R-:W-:-:S02]  /*df00*/  LEA R26, P0, R9, R0, 0x1 ;  /* 0x00000000091a7211 */ /* 0x000fc400078008ff */
[-C--:B-1----:R-:W-:Y:S02]  /*df10*/  LEA R18, P1, R15, R0.reuse, 0x1 ;  /* 0x000000000f127211 */ /* 0x082fe400078208ff */
[C---:B------:R-:W-:Y:S02]  /*df20*/  LEA R8, P2, R10.reuse, R0, 0x1 ;  /* 0x000000000a087211 */ /* 0x040fe400078408ff */
[-C--:B------:R-:W-:Y:S02]  /*df30*/  LEA.HI.X.SX32 R27, R27, R3.reuse, 0x1, P0 ;  /* 0x000000031b1b7211 */ /* 0x080fe400000f0eff */
[-C--:B------:R-:W-:Y:S02]  /*df40*/  LEA.HI.X.SX32 R19, R15, R3.reuse, 0x1, P1 ;  /* 0x000000030f137211 */ /* 0x080fe400008f0eff */
[----:B------:R-:W-:Y:S01]  /*df50*/  LEA.HI.X.SX32 R9, R10, R3, 0x1, P2 ;  /* 0x000000030a097211 */ /* 0x000fe200010f0eff */
[C---:B------:R-:W-:Y:S01]  /*df60*/  IMAD R10, R2.reuse, 0x2, R20 ;  /* 0x00000002020a7824 */ /* 0x040fe200078e0214 */
[----:B------:R0:W-:Y:S04]  /*df70*/  STL.64 [R1+0xf98], R26 ;  /* 0x000f981a01007387 */ /* 0x0001e80000100a00 */
[----:B------:R4:W-:Y:S01]  /*df80*/  STL.64 [R1+0xf90], R18 ;  /* 0x000f901201007387 */ /* 0x0009e20000100a00 */
[----:B------:R-:W-:-:S03]  /*df90*/  LEA R10, R2, R10, 0x1 ;  /* 0x0000000a020a7211 */ /* 0x000fc600078e08ff */
[----:B------:R1:W-:Y:S01]  /*dfa0*/  STL.64 [R1+0xf88], R8 ;  /* 0x000f880801007387 */ /* 0x0003e20000100a00 */
[----:B0-----:R-:W-:-:S04]  /*dfb0*/  LEA R26, P0, R11, R0, 0x1 ;  /* 0x000000000b1a7211 */ /* 0x001fc800078008ff */
[----:B------:R-:W-:-:S05]  /*dfc0*/  LEA.HI.X.SX32 R27, R11, R3, 0x1, P0 ;  /* 0x000000030b1b7211 */ /* 0x000fca00000f0eff */
[----:B------:R0:W-:Y:S01]  /*dfd0*/  STL.64 [R1+0xf80], R26 ;  /* 0x000f801a01007387 */ /* 0x0001e20000100a00 */
[CC--:B----4-:R-:W-:Y:S02]  /*dfe0*/  LEA R18, P1, R29.reuse, R0.reuse, 0x1 ;  /* 0x000000001d127211 */ /* 0x0d0fe400078208ff */
[C---:B-1----:R-:W-:Y:S02]  /*dff0*/  LEA R8, P2, R28.reuse, R0, 0x1 ;  /* 0x000000001c087211 */ /* 0x042fe400078408ff */
[-C--:B------:R-:W-:Y:S01]  /*e000*/  LEA.HI.X.SX32 R19, R29, R3.reuse, 0x1, P1 ;  /* 0x000000031d137211 */ /* 0x080fe200008f0eff */
[----:B------:R-:W-:Y:S01]  /*e010*/  IMAD.MOV.U32 R29, RZ, RZ, R10 ;  /* 0x000000ffff1d7224 */ /* 0x000fe200078e000a */
[----:B------:R-:W-:-:S04]  /*e020*/  LEA.HI.X.SX32 R9, R28, R3, 0x1, P2 ;  /* 0x000000031c097211 */ /* 0x000fc800010f0eff */
[C---:B------:R-:W-:Y:S01]  /*e030*/  LEA R28, R2.reuse, R29, 0x1 ;  /* 0x0000001d021c7211 */ /* 0x040fe200078e08ff */
[----:B------:R-:W-:Y:S04]  /*e040*/  STL.64 [R1+0xf78], R18 ;  /* 0x000f781201007387 */ /* 0x000fe80000100a00 */
[----:B------:R1:W-:Y:S01]  /*e050*/  STL.64 [R1+0xf70], R8 ;  /* 0x000f700801007387 */ /* 0x0003e20000100a00 */
[----:B------:R-:W-:Y:S01]  /*e060*/  IMAD R10, R2, 0x2, R28 ;  /* 0x00000002020a7824 */ /* 0x000fe200078e021c */
[-C--:B0-----:R-:W-:Y:S02]  /*e070*/  LEA R26, P1, R5, R0.reuse, 0x1 ;  /* 0x00000000051a7211 */ /* 0x081fe400078208ff */
[-C--:B-1----:R-:W-:Y:S02]  /*e080*/  LEA R8, P0, R4, R0.reuse, 0x1 ;  /* 0x0000000004087211 */ /* 0x082fe400078008ff */
[----:B------:R-:W-:-:S02]  /*e090*/  LEA R18, P2, R6, R0, 0x1 ;  /* 0x0000000006127211 */ /* 0x000fc400078408ff */
[-C--:B------:R-:W-:Y:S02]  /*e0a0*/  LEA.HI.X.SX32 R9, R4, R3.reuse, 0x1, P0 ;  /* 0x0000000304097211 */ /* 0x080fe400000f0eff */
[----:B------:R-:W-:Y:S02]  /*e0b0*/  LEA R4, R2, R10, 0x1 ;  /* 0x0000000a02047211 */ /* 0x000fe400078e08ff */
[----:B------:R-:W-:Y:S01]  /*e0c0*/  LEA R10, P0, R7, R0, 0x1 ;  /* 0x00000000070a7211 */ /* 0x000fe200078008ff */
[----:B------:R0:W-:Y:S01]  /*e0d0*/  STL.64 [R1+0xf68], R8 ;  /* 0x000f680801007387 */ /* 0x0001e20000100a00 */
[-C--:B------:R-:W-:Y:S02]  /*e0e0*/  LEA.HI.X.SX32 R27, R5, R3.reuse, 0x1, P1 ;  /* 0x00000003051b7211 */ /* 0x080fe400008f0eff */
[-C--:B------:R-:W-:Y:S02]  /*e0f0*/  LEA.HI.X.SX32 R19, R6, R3.reuse, 0x1, P2 ;  /* 0x0000000306137211 */ /* 0x080fe400010f0eff */
[----:B------:R-:W-:Y:S01]  /*e100*/  LEA.HI.X.SX32 R11, R7, R3, 0x1, P0 ;  /* 0x00000003070b7211 */ /* 0x000fe200000f0eff */
[----:B0-----:R-:W2:Y:S04]  /*e110*/  LDL.LU.64 R8, [R1+0x1c60] ;  /* 0x001c600001087983 */ /* 0x001ea80000300a00 */
[----:B------:R-:W-:Y:S04]  /*e120*/  STL.64 [R1+0xf60], R26 ;  /* 0x000f601a01007387 */ /* 0x000fe80000100a00 */
[----:B------:R-:W-:Y:S04]  /*e130*/  STL.64 [R1+0xf58], R18 ;  /* 0x000f581201007387 */ /* 0x000fe80000100a00 */
[----:B------:R0:W-:Y:S04]  /*e140*/  STL.64 [R1+0xf50], R10 ;  /* 0x000f500a01007387 */ /* 0x0001e80000100a00 */
[----:B0-----:R-:W3:Y:S01]  /*e150*/  LDL.LU.64 R10, [R1+0x1c58] ;  /* 0x001c5800010a7983 */ /* 0x001ee20000300a00 */
[----:B------:R-:W-:-:S05]  /*e160*/  IMAD R4, R2, 0x2, R4 ;  /* 0x0000000202047824 */ /* 0x000fca00078e0204 */
[----:B------:R-:W-:Y:S02]  /*e170*/  LEA R4, R2, R4, 0x1 ;  /* 0x0000000402047211 */ /* 0x000fe400078e08ff */
[CC--:B--2---:R-:W-:Y:S02]  /*e180*/  LEA R18, P2, R9.reuse, R0.reuse, 0x1 ;  /* 0x0000000009127211 */ /* 0x0c4fe400078408ff */
[C---:B------:R-:W-:Y:S02]  /*e190*/  LEA R26, P1, R8.reuse, R0, 0x1 ;  /* 0x00000000081a7211 */ /* 0x040fe400078208ff */
[-C--:B------:R-:W-:Y:S01]  /*e1a0*/  LEA.HI.X.SX32 R19, R9, R3.reuse, 0x1, P2 ;  /* 0x0000000309137211 */ /* 0x080fe200010f0eff */
[----:B------:R-:W-:Y:S01]  /*e1b0*/  IMAD.MOV.U32 R9, RZ, RZ, R14 ;  /* 0x000000ffff097224 */ /* 0x000fe200078e000e */
[----:B------:R-:W-:-:S05]  /*e1c0*/  LEA.HI.X.SX32 R27, R8, R3, 0x1, P1 ;  /* 0x00000003081b7211 */ /* 0x000fca00008f0eff */
[----:B------:R0:W-:Y:S04]  /*e1d0*/  STL.64 [R1+0xf48], R26 ;  /* 0x000f481a01007387 */ /* 0x0001e80000100a00 */
[----:B0-----:R-:W2:Y:S01]  /*e1e0*/  LDL.LU.64 R26, [R1+0x1c50] ;  /* 0x001c5000011a7983 */ /* 0x001ea20000300a00 */
[----:B---3--:R-:W-:-:S04]  /*e1f0*/  LEA R14, P0, R10, R0, 0x1 ;  /* 0x000000000a0e7211 */ /* 0x008fc800078008ff */
[----:B------:R-:W-:Y:S01]  /*e200*/  LEA.HI.X.SX32 R15, R10, R3, 0x1, P0 ;  /* 0x000000030a0f7211 */ /* 0x000fe200000f0eff */
[----:B------:R-:W-:Y:S04]  /*e210*/  STL.64 [R1+0xf40], R18 ;  /* 0x000f401201007387 */ /* 0x000fe80000100a00 */
[----:B------:R-:W-:Y:S04]  /*e220*/  STL [R1+0x64], R4 ;  /* 0x0000640401007387 */ /* 0x000fe80000100800 */
[----:B------:R0:W-:Y:S04]  /*e230*/  STL.64 [R1+0xf38], R14 ;  /* 0x000f380e01007387 */ /* 0x0001e80000100a00 */
[----:B0-----:R-:W3:Y:S01]  /*e240*/  LDL.LU.64 R14, [R1+0x1c48] ;  /* 0x001c4800010e7983 */ /* 0x001ee20000300a00 */
[----:B------:R-:W-:-:S02]  /*e250*/  LEA R18, P1, R11, R0, 0x1 ;  /* 0x000000000b127211 */ /* 0x000fc400078208ff */
[----:B------:R-:W-:Y:S02]  /*e260*/  LEA R6, P2, R12, R0, 0x1 ;  /* 0x000000000c067211 */ /* 0x000fe400078408ff */
[----:B------:R-:W-:Y:S02]  /*e270*/  LEA R4, R2, R4, 0x1 ;  /* 0x0000000402047211 */ /* 0x000fe400078e08ff */
[-C--:B------:R-:W-:Y:S02]  /*e280*/  LEA.HI.X.SX32 R19, R11, R3.reuse, 0x1, P1 ;  /* 0x000000030b137211 */ /* 0x080fe400008f0eff */
[----:B------:R-:W-:Y:S01]  /*e290*/  LEA.HI.X.SX32 R7, R12, R3, 0x1, P2 ;  /* 0x000000030c077211 */ /* 0x000fe200010f0eff */
[----:B------:R-:W-:Y:S04]  /*e2a0*/  STL [R1+0x60], R4 ;  /* 0x0000600401007387 */ /* 0x000fe80000100800 */
[----:B------:R0:W-:Y:S04]  /*e2b0*/  STL.64 [R1+0xf30], R18 ;  /* 0x000f301201007387 */ /* 0x0001e80000100a00 */
[----:B------:R1:W-:Y:S01]  /*e2c0*/  STL.64 [R1+0xf28], R6 ;  /* 0x000f280601007387 */ /* 0x0003e20000100a00 */
[----:B------:R-:W-:Y:S01]  /*e2d0*/  IMAD.MOV.U32 R11, RZ, RZ, R17 ;  /* 0x000000ffff0b7224 */ /* 0x000fe200078e0011 */
[----:B0-----:R-:W-:Y:S01]  /*e2e0*/  LEA R18, P0, R13, R0, 0x1 ;  /* 0x000000000d127211 */ /* 0x001fe200078008ff */
[----:B-1----:R-:W-:-:S03]  /*e2f0*/  IMAD.MOV.U32 R6, RZ, RZ, R16 ;  /* 0x000000ffff067224 */ /* 0x002fc600078e0010 */
[----:B------:R-:W-:Y:S01]  /*e300*/  LEA.HI.X.SX32 R19, R13, R3, 0x1, P0 ;  /* 0x000000030d137211 */ /* 0x000fe200000f0eff */
[----:B------:R-:W-:Y:S04]  /*e310*/  STL.64 [R1+0x1bf8], R28 ;  /* 0x001bf81c01007387 */ /* 0x000fe80000100a00 */
[----:B------:R0:W-:Y:S04]  /*e320*/  STL.64 [R1+0xf20], R18 ;  /* 0x000f201201007387 */ /* 0x0001e80000100a00 */
[----:B0-----:R-:W4:Y:S01]  /*e330*/  LDL.LU.64 R18, [R1+0x1c40] ;  /* 0x001c400001127983 */ /* 0x001f220000300a00 */
[----:B---3--:R-:W-:-:S04]  /*e340*/  LEA R16, P1, R14, R0, 0x1 ;  /* 0x000000000e107211 */ /* 0x008fc800078208ff */
[----:B------:R-:W-:-:S05]  /*e350*/  LEA.HI.X.SX32 R17, R14, R3, 0x1, P1 ;  /* 0x000000030e117211 */ /* 0x000fca00008f0eff */
[----:B------:R0:W-:Y:S04]  /*e360*/  STL.64 [R1+0xf18], R16 ;  /* 0x000f181001007387 */ /* 0x0001e80000100a00 */
[----:B0-----:R-:W3:Y:S01]  /*e370*/  LDL.LU.64 R16, [R1+0x1c38] ;  /* 0x001c380001107983 */ /* 0x001ee20000300a00 */
[----:B------:R-:W-:-:S04]  /*e380*/  LEA R12, R2, R4, 0x1 ;  /* 0x00000004020c7211 */ /* 0x000fc800078e08ff */
[C---:B------:R-:W-:Y:S01]  /*e390*/  LEA R4, R2.reuse, R12, 0x1 ;  /* 0x0000000c02047211 */ /* 0x040fe200078e08ff */
[C-C-:B------:R-:W-:Y:S01]  /*e3a0*/  IMAD R5, R2.reuse, 0x2, R20.reuse ;  /* 0x0000000202057824 */ /* 0x140fe200078e0214 */
[C---:B------:R-:W-:Y:S02]  /*e3b0*/  LEA R28, P2, R15.reuse, R0, 0x1 ;  /* 0x000000000f1c7211 */ /* 0x040fe400078408ff */
[----:B------:R-:W-:Y:S01]  /*e3c0*/  LEA R7, R2, R4, 0x1 ;  /* 0x0000000402077211 */ /* 0x000fe200078e08ff */
[----:B------:R0:W-:Y:S01]  /*e3d0*/  STL [R1+0x5c], R4 ;  /* 0x00005c0401007387 */ /* 0x0001e20000100800 */
[----:B------:R-:W-:Y:S02]  /*e3e0*/  LEA.HI.X.SX32 R29, R15, R3, 0x1, P2 ;  /* 0x000000030f1d7211 */ /* 0x000fe400010f0eff */
[----:B------:R-:W-:Y:S01]  /*e3f0*/  MOV R8, R5 ;  /* 0x0000000500087202 */ /* 0x000fe20000000f00 */
[----:B------:R-:W-:Y:S02]  /*e400*/  IMAD.MOV.U32 R5, RZ, RZ, R21 ;  /* 0x000000ffff057224 */ /* 0x000fe400078e0015 */
[----:B0-----:R-:W-:Y:S01]  /*e410*/  IMAD.MOV.U32 R4, RZ, RZ, R20 ;  /* 0x000000ffff047224 */ /* 0x001fe200078e0014 */
[----:B------:R-:W-:Y:S04]  /*e420*/  STL.64 [R1+0xf10], R28 ;  /* 0x000f101c01007387 */ /* 0x000fe80000100a00 */
[----:B------:R-:W-:Y:S01]  /*e430*/  STL [R1+0x3c], R7 ;  /* 0x00003c0701007387 */ /* 0x000fe20000100800 */
[----:B---3--:R-:W-:-:S04]  /*e440*/  LEA R20, P0, R16, R0, 0x1 ;  /* 0x0000000010147211 */ /* 0x008fc800078008ff */
[----:B------:R-:W-:-:S05]  /*e450*/  LEA.HI.X.SX32 R21, R16, R3, 0x1, P0 ;  /* 0x0000000310157211 */ /* 0x000fca00000f0eff */
[----:B------:R0:W-:Y:S04]  /*e460*/  STL.64 [R1+0xf08], R20 ;  /* 0x000f081401007387 */ /* 0x0001e80000100a00 */
[----:B0-----:R-:W3:Y:S01]  /*e470*/  LDL.LU.64 R20, [R1+0x1c30] ;  /* 0x001c300001147983 */ /* 0x001ee20000300a00 */
[CC--:B------:R-:W-:Y:S02]  /*e480*/  LEA R28, P1, R17.reuse, R0.reuse, 0x1 ;  /* 0x00000000111c7211 */ /* 0x0c0fe400078208ff */
[C---:B----4-:R-:W-:Y:S02]  /*e490*/  LEA R14, P2, R18.reuse, R0, 0x1 ;  /* 0x00000000120e7211 */ /* 0x050fe400078408ff */
[-C--:B------:R-:W-:Y:S02]  /*e4a0*/  LEA.HI.X.SX32 R29, R17, R3.reuse, 0x1, P1 ;  /* 0x00000003111d7211 */ /* 0x080fe400008f0eff */
[----:B------:R-:W-:-:S02]  /*e4b0*/  LEA.HI.X.SX32 R15, R18, R3, 0x1, P2 ;  /* 0x00000003120f7211 */ /* 0x000fc400010f0eff */
[C---:B------:R-:W-:Y:S01]  /*e4c0*/  LEA R13, R2.reuse, R7, 0x1 ;  /* 0x00000007020d7211 */ /* 0x040fe200078e08ff */
[----:B------:R0:W-:Y:S01]  /*e4d0*/  STL.64 [R1+0xf00], R28 ;  /* 0x000f001c01007387 */ /* 0x0001e20000100a00 */
[C-C-:B------:R-:W-:Y:S02]  /*e4e0*/  IMAD R10, R2.reuse, 0x2, R22.reuse ;  /* 0x00000002020a7824 */ /* 0x140fe400078e0216 */
[----:B------:R-:W-:Y:S01]  /*e4f0*/  MOV R18, R13 ;  /* 0x0000000d00127202 */ /* 0x000fe20000000f00 */
[----:B------:R1:W-:Y:S01]  /*e500*/  STL.64 [R1+0xef8], R14 ;  /* 0x000ef80e01007387 */ /* 0x0003e20000100a00 */
[C---:B------:R-:W-:Y:S01]  /*e510*/  IMAD R7, R2.reuse, 0x2, R25 ;  /* 0x0000000202077824 */ /* 0x040fe200078e0219 */
[----:B------:R-:W-:Y:S01]  /*e520*/  MOV R16, R25 ;  /* 0x0000001900107202 */ /* 0x000fe20000000f00 */
[----:B0-----:R-:W-:Y:S02]  /*e530*/  IMAD.MOV.U32 R28, RZ, RZ, R22 ;  /* 0x000000ffff1c7224 */ /* 0x001fe400078e0016 */
[----:B-1----:R-:W-:Y:S01]  /*e540*/  IMAD.MOV.U32 R15, RZ, RZ, R24 ;  /* 0x000000ffff0f7224 */ /* 0x002fe200078e0018 */
[----:B------:R-:W-:Y:S01]  /*e550*/  LEA R24, P0, R19, R0, 0x1 ;  /* 0x0000000013187211 */ /* 0x000fe200078008ff */
[----:B------:R-:W-:Y:S01]  /*e560*/  IMAD.MOV.U32 R29, RZ, RZ, R9 ;  /* 0x000000ffff1d7224 */ /* 0x000fe200078e0009 */
[----:B------:R-:W-:-:S02]  /*e570*/  LEA R9, R2, R18, 0x1 ;  /* 0x0000001202097211 */ /* 0x000fc400078e08ff */
[----:B------:R-:W-:Y:S02]  /*e580*/  LEA.HI.X.SX32 R25, R19, R3, 0x1, P0 ;  /* 0x0000000313197211 */ /* 0x000fe400000f0eff */
[----:B------:R-:W-:Y:S01]  /*e590*/  MOV R14, R23 ;  /* 0x00000017000e7202 */ /* 0x000fe20000000f00 */
[----:B------:R-:W-:Y:S04]  /*e5a0*/  STL.64 [R1+0x1c18], R10 ;  /* 0x001c180a01007387 */ /* 0x000fe80000100a00 */
[----:B------:R-:W-:Y:S04]  /*e5b0*/  STL [R1+0x34], R9 ;  /* 0x0000340901007387 */ /* 0x000fe80000100800 */
[----:B------:R0:W-:Y:S04]  /*e5c0*/  STL.64 [R1+0xef0], R24 ;  /* 0x000ef01801007387 */ /* 0x0001e80000100a00 */
[----:B0-----:R-:W4:Y:S01]  /*e5d0*/  LDL.LU.64 R24, [R1+0x1c28] ;  /* 0x001c280001187983 */ /* 0x001f220000300a00 */
[----:B---3--:R-:W-:-:S04]  /*e5e0*/  LEA R22, P1, R20, R0, 0x1 ;  /* 0x0000000014167211 */ /* 0x008fc800078208ff */
[----:B------:R-:W-:-:S05]  /*e5f0*/  LEA.HI.X.SX32 R23, R20, R3, 0x1, P1 ;  /* 0x0000000314177211 */ /* 0x000fca00008f0eff */
[----:B------:R0:W-:Y:S04]  /*e600*/  STL.64 [R1+0xee8], R22 ;  /* 0x000ee81601007387 */ /* 0x0001e80000100a00 */
[----:B0-----:R-:W3:Y:S01]  /*e610*/  LDL.LU.64 R22, [R1+0x1c20] ;  /* 0x001c200001167983 */ /* 0x001ee20000300a00 */
[----:B------:R-:W-:Y:S01]  /*e620*/  IMAD R9, R2, 0x2, R9 ;  /* 0x0000000202097824 */ /* 0x000fe200078e0209 */
[----:B------:R-:W-:-:S04]  /*e630*/  LEA R10, P2, R21, R0, 0x1 ;  /* 0x00000000150a7211 */ /* 0x000fc800078408ff */
[----:B------:R-:W-:Y:S01]  /*e640*/  MOV R20, R9 ;  /* 0x0000000900147202 */ /* 0x000fe20000000f00 */
[----:B------:R-:W-:Y:S01]  /*e650*/  IMAD.MOV.U32 R9, RZ, RZ, R5 ;  /* 0x000000ffff097224 */ /* 0x000fe200078e0005 */
[----:B------:R-:W-:Y:S02]  /*e660*/  LEA.HI.X.SX32 R11, R21, R3, 0x1, P2 ;  /* 0x00000003150b7211 */ /* 0x000fe400010f0eff */
[----:B------:R-:W-:Y:S02]  /*e670*/  MOV R13, R4 ;  /* 0x00000004000d7202 */ /* 0x000fe40000000f00 */
[----:B------:R4:W-:Y:S04]  /*e680*/  STL.64 [R1+0x1c08], R8 ;  /* 0x001c080801007387 */ /* 0x0009e80000100a00 */
[----:B------:R3:W-:Y:S01]  /*e690*/  STL.64 [R1+0xee0], R10 ;  /* 0x000ee00a01007387 */ /* 0x0007e20000100a00 */
[----:B------:R-:W-:-:S03]  /*e6a0*/  LEA R7, R2, R7, 0x1 ;  /* 0x0000000702077211 */ /* 0x000fc600078e08ff */
[----:B------:R0:W-:Y:S02]  /*e6b0*/  STL.64 [R1+0x1c10], R12 ;  /* 0x001c100c01007387 */ /* 0x0001e40000100a00 */
[C---:B------:R-:W-:Y:S02]  /*e6c0*/  IMAD R7, R2.reuse, 0x2, R7 ;  /* 0x0000000202077824 */ /* 0x040fe400078e0207 */
[----:B------:R-:W-:Y:S01]  /*e6d0*/  IMAD R4, R2, 0x2, R20 ;  /* 0x0000000202047824 */ /* 0x000fe200078e0214 */
[----:B----4-:R-:W-:-:S04]  /*e6e0*/  LEA R8, P2, R24, R0, 0x1 ;  /* 0x0000000018087211 */ /* 0x010fc800078408ff */
[----:B------:R-:W-:Y:S01]  /*e6f0*/  LEA.HI.X.SX32 R9, R24, R3, 0x1, P2 ;  /* 0x0000000318097211 */ /* 0x000fe200010f0eff */
[C---:B------:R-:W-:Y:S01]  /*e700*/  IMAD R5, R2.reuse, 0x2, R4 ;  /* 0x0000000202057824 */ /* 0x040fe200078e0204 */
[----:B------:R-:W-:Y:S02]  /*e710*/  LEA R7, R2, R7, 0x1 ;  /* 0x0000000702077211 */ /* 0x000fe400078e08ff */
[----:B------:R-:W-:-:S03]  /*e720*/  MOV R19, R28 ;  /* 0x0000001c00137202 */ /* 0x000fc60000000f00 */
[----:B------:R-:W-:Y:S01]  /*e730*/  IMAD.MOV.U32 R28, RZ, RZ, R7 ;  /* 0x000000ffff1c7224 */ /* 0x000fe200078e0007 */
[----:B------:R-:W-:Y:S02]  /*e740*/  LEA R7, R2, R5, 0x1 ;  /* 0x0000000502077211 */ /* 0x000fe400078e08ff */
[CC--:B---3--:R-:W-:Y:S02]  /*e750*/  LEA R10, P0, R22.reuse, R0.reuse, 0x1 ;  /* 0x00000000160a7211 */ /* 0x0c8fe400078008ff */
[C---:B0-----:R-:W-:Y:S02]  /*e760*/  LEA R12, P1, R23.reuse, R0, 0x1 ;  /* 0x00000000170c7211 */ /* 0x041fe400078208ff */
[-C--:B------:R-:W-:Y:S02]  /*e770*/  LEA.HI.X.SX32 R11, R22, R3.reuse, 0x1, P0 ;  /* 0x00000003160b7211 */ /* 0x080fe400000f0eff */
[----:B------:R-:W-:-:S03]  /*e780*/  LEA.HI.X.SX32 R13, R23, R3, 0x1, P1 ;  /* 0x00000003170d7211 */ /* 0x000fc600008f0eff */
[----:B------:R0:W-:Y:S04]  /*e790*/  STL.64 [R1+0xed8], R10 ;  /* 0x000ed80a01007387 */ /* 0x0001e80000100a00 */
[----:B0-----:R-:W3:Y:S04]  /*e7a0*/  LDL.LU.64 R10, [R1+0x1c18] ;  /* 0x001c1800010a7983 */ /* 0x001ee80000300a00 */
[----:B------:R0:W-:Y:S04]  /*e7b0*/  STL.64 [R1+0xed0], R12 ;  /* 0x000ed00c01007387 */ /* 0x0001e80000100a00 */
[----:B------:R2:W-:Y:S04]  /*e7c0*/  STL.64 [R1+0xec8], R8 ;  /* 0x000ec80801007387 */ /* 0x0005e80000100a00 */
[----:B------:R-:W4:Y:S01]  /*e7d0*/  LDL.LU R24, [R1+0x10] ;  /* 0x0000100001187983 */ /* 0x000f220000300800 */
[----:B0-----:R-:W-:-:S03]  /*e7e0*/  LEA R12, P0, R25, R0, 0x1 ;  /* 0x00000000190c7211 */ /* 0x001fc600078008ff */
[----:B------:R-:W3:Y:S01]  /*e7f0*/  LDL.LU R22, [R1+0xc] ;  /* 0x00000c0001167983 */ /* 0x000ee20000300800 */
[C---:B--2---:R-:W-:Y:S02]  /*e800*/  LEA R8, P1, R26.reuse, R0, 0x1 ;  /* 0x000000001a087211 */ /* 0x044fe400078208ff */
[-C--:B------:R-:W-:Y:S01]  /*e810*/  LEA.HI.X.SX32 R13, R25, R3.reuse, 0x1, P0 ;  /* 0x00000003190d7211 */ /* 0x080fe200000f0eff */
[----:B------:R0:W-:Y:S01]  /*e820*/  STL.64 [R1+0x1bc0], R4 ;  /* 0x001bc00401007387 */ /* 0x0001e20000100a00 */
[----:B------:R-:W-:-:S03]  /*e830*/  LEA.HI.X.SX32 R9, R26, R3, 0x1, P1 ;  /* 0x000000031a097211 */ /* 0x000fc600008f0eff */
[----:B0-----:R-:W2:Y:S04]  /*e840*/  LDL.LU R5, [R1+0x4] ;  /* 0x0000040001057983 */ /* 0x001ea80000300800 */
[----:B------:R0:W-:Y:S04]  /*e850*/  STL.64 [R1+0xec0], R12 ;  /* 0x000ec00c01007387 */ /* 0x0001e80000100a00 */
[----:B0-----:R-:W3:Y:S04]  /*e860*/  LDL.LU.64 R12, [R1+0x1c10] ;  /* 0x001c1000010c7983 */ /* 0x001ee80000300a00 */
[----:B------:R-:W4:Y:S04]  /*e870*/  LDL.LU R25, [R1+0x8] ;  /* 0x0000080001197983 */ /* 0x000f280000300800 */
[----:B------:R0:W-:Y:S04]  /*e880*/  STL.64 [R1+0xeb8], R8 ;  /* 0x000eb80801007387 */ /* 0x0001e80000100a00 */
[----:B0-----:R-:W4:Y:S01]  /*e890*/  LDL.LU.64 R8, [R1+0x1c08] ;  /* 0x001c080001087983 */ /* 0x001f220000300a00 */
[----:B------:R-:W-:-:S05]  /*e8a0*/  LEA R17, R2, R27, 0x1 ;  /* 0x0000001b02117211 */ /* 0x000fca00078e08ff */
[C---:B------:R-:W-:Y:S02]  /*e8b0*/  IMAD R17, R2.reuse, 0x2, R17 ;  /* 0x0000000202117824 */ /* 0x040fe400078e0211 */
[----:B------:R-:W-:Y:S01]  /*e8c0*/  IMAD.MOV.U32 R21, RZ, RZ, R16 ;  /* 0x000000ffff157224 */ /* 0x000fe200078e0010 */
[----:B------:R-:W-:Y:S02]  /*e8d0*/  LEA R16, P2, R27, R0, 0x1 ;  /* 0x000000001b107211 */ /* 0x000fe400078408ff */
[----:B------:R-:W-:-:S04]  /*e8e0*/  LEA R17, R2, R17, 0x1 ;  /* 0x0000001102117211 */ /* 0x000fc800078e08ff */
[----:B------:R-:W-:Y:S02]  /*e8f0*/  MOV R23, R17 ;  /* 0x0000001100177202 */ /* 0x000fe40000000f00 */
[----:B------:R-:W-:Y:S01]  /*e900*/  LEA.HI.X.SX32 R17, R27, R3, 0x1, P2 ;  /* 0x000000031b117211 */ /* 0x000fe200010f0eff */
[----:B------:R-:W-:Y:S01]  /*e910*/  IMAD.MOV.U32 R4, RZ, RZ, R6 ;  /* 0x000000ffff047224 */ /* 0x000fe200078e0006 */
[----:B------:R-:W-:-:S03]  /*e920*/  LEA R6, R2, R7, 0x1 ;  /* 0x0000000702067211 */ /* 0x000fc600078e08ff */
[----:B------:R3:W-:Y:S01]  /*e930*/  STL.64 [R1+0xeb0], R16 ;  /* 0x000eb01001007387 */ /* 0x0007e20000100a00 */
[----:B--2---:R-:W-:Y:S01]  /*e940*/  LEA R26, P1, R5, R0, 0x1 ;  /* 0x00000000051a7211 */ /* 0x004fe200078208ff */
[----:B---3--:R-:W-:-:S03]  /*e950*/  IMAD.MOV.U32 R16, RZ, RZ, R13 ;  /* 0x000000ffff107224 */ /* 0x008fc600078e000d */
[----:B------:R-:W-:Y:S02]  /*e960*/  LEA.HI.X.SX32 R27, R5, R3, 0x1, P1 ;  /* 0x00000003051b7211 */ /* 0x000fe400008f0eff */
[----:B----4-:R-:W-:Y:S01]  /*e970*/  MOV R13, R9 ;  /* 0x00000009000d7202 */ /* 0x010fe20000000f00 */
[----:B------:R-:W-:Y:S01]  /*e980*/  IMAD.MOV.U32 R17, RZ, RZ, R8 ;  /* 0x000000ffff117224 */ /* 0x000fe200078e0008 */
[----:B------:R-:W-:-:S03]  /*e990*/  LEA R8, R2, R6, 0x1 ;  /* 0x0000000602087211 */ /* 0x000fc600078e08ff */
[----:B------:R0:W-:Y:S04]  /*e9a0*/  STL.64 [R1+0x1c00], R12 ;  /* 0x001c000c01007387 */ /* 0x0001e80000100a00 */
[----:B------:R1:W-:Y:S01]  /*e9b0*/  STL.64 [R1+0x1bc8], R6 ;  /* 0x001bc80601007387 */ /* 0x0003e20000100a00 */
[----:B------:R-:W-:Y:S01]  /*e9c0*/  IMAD R9, R2, 0x2, R8 ;  /* 0x0000000202097824 */ /* 0x000fe200078e0208 */
[-C--:B0-----:R-:W-:Y:S02]  /*e9d0*/  LEA R12, P2, R23, R0.reuse, 0x1 ;  /* 0x00000000170c7211 */ /* 0x081fe400078408ff */
[----:B-1----:R-:W-:-:S04]  /*e9e0*/  LEA R6, P0, R25, R0, 0x1 ;  /* 0x0000000019067211 */ /* 0x002fc800078008ff */
[-C--:B------:R-:W-:Y:S02]  /*e9f0*/  LEA.HI.X.SX32 R7, R25, R3.reuse, 0x1, P0 ;  /* 0x0000000319077211 */ /* 0x080fe400000f0eff */
[----:B------:R-:W-:-:S03]  /*ea00*/  LEA.HI.X.SX32 R13, R23, R3, 0x1, P2 ;  /* 0x00000003170d7211 */ /* 0x000fc600010f0eff */
[----:B------:R-:W-:Y:S04]  /*ea10*/  STL.64 [R1+0xea8], R6 ;  /* 0x000ea80601007387 */ /* 0x000fe80000100a00 */
[----:B------:R0:W-:Y:S04]  /*ea20*/  STL.64 [R1+0xea0], R26 ;  /* 0x000ea01a01007387 */ /* 0x0001e80000100a00 */
[----:B0-----:R-:W2:Y:S04]  /*ea30*/  LDL.LU R27, [R1+0x1c] ;  /* 0x00001c00011b7983 */ /* 0x001ea80000300800 */
[----:B------:R-:W-:Y:S04]  /*ea40*/  STL.64 [R1+0xe98], R12 ;  /* 0x000e980c01007387 */ /* 0x000fe80000100a00 */
[----:B------:R0:W-:Y:S04]  /*ea50*/  STL.64 [R1+0x1bb8], R8 ;  /* 0x001bb80801007387 */ /* 0x0001e80000100a00 */
[----:B0-----:R-:W3:Y:S01]  /*ea60*/  LDL.LU R8, [R1+0x14] ;  /* 0x0000140001087983 */ /* 0x001ee20000300800 */
[----:B------:R-:W-:Y:S01]  /*ea70*/  IMAD.MOV.U32 R23, RZ, RZ, R19 ;  /* 0x000000ffff177224 */ /* 0x000fe200078e0013 */
[----:B------:R-:W-:Y:S01]  /*ea80*/  MOV R19, R28 ;  /* 0x0000001c00137202 */ /* 0x000fe20000000f00 */
[----:B------:R-:W-:Y:S01]  /*ea90*/  IMAD.MOV.U32 R5, RZ, RZ, R10 ;  /* 0x000000ffff057224 */ /* 0x000fe200078e000a */
[----:B------:R-:W-:-:S02]  /*eaa0*/  LEA R28, P1, R24, R0, 0x1 ;  /* 0x00000000181c7211 */ /* 0x000fc400078208ff */
[----:B------:R-:W-:Y:S01]  /*eab0*/  LEA R10, R2, R9, 0x1 ;  /* 0x00000009020a7211 */ /* 0x000fe200078e08ff */
[----:B------:R-:W-:Y:S01]  /*eac0*/  IMAD.MOV.U32 R26, RZ, RZ, R29 ;  /* 0x000000ffff1a7224 */ /* 0x000fe200078e001d */
[----:B------:R-:W4:Y:S01]  /*ead0*/  LDL.LU R9, [R1+0x20] ;  /* 0x0000200001097983 */ /* 0x000f220000300800 */
[----:B------:R-:W-:Y:S02]  /*eae0*/  LEA.HI.X.SX32 R29, R24, R3, 0x1, P1 ;  /* 0x00000003181d7211 */ /* 0x000fe400008f0eff */
[----:B---3--:R-:W-:-:S04]  /*eaf0*/  LEA R12, P0, R8, R0, 0x1 ;  /* 0x00000000080c7211 */ /* 0x008fc800078008ff */
[----:B------:R-:W-:-:S05]  /*eb00*/  LEA.HI.X.SX32 R13, R8, R3, 0x1, P0 ;  /* 0x00000003080d7211 */ /* 0x000fca00000f0eff */
[----:B------:R0:W-:Y:S04]  /*eb10*/  STL.64 [R1+0xe90], R12 ;  /* 0x000e900c01007387 */ /* 0x0001e80000100a00 */
[----:B0-----:R-:W3:Y:S04]  /*eb20*/  LDL.LU.64 R12, [R1+0x1c00] ;  /* 0x001c0000010c7983 */ /* 0x001ee80000300a00 */
[----:B------:R0:W-:Y:S04]  /*eb30*/  STL.64 [R1+0xe88], R28 ;  /* 0x000e881c01007387 */ /* 0x0001e80000100a00 */
[----:B0-----:R-:W2:Y:S01]  /*eb40*/  LDL.LU.64 R28, [R1+0x1bf8] ;  /* 0x001bf800011c7983 */ /* 0x001ea20000300a00 */
[----:B------:R-:W-:-:S02]  /*eb50*/  LEA R6, P2, R22, R0, 0x1 ;  /* 0x0000000016067211 */ /* 0x000fc400078408ff */
[----:B------:R-:W-:Y:S02]  /*eb60*/  MOV R25, R21 ;  /* 0x0000001500197202 */ /* 0x000fe40000000f00 */
[----:B------:R-:W-:Y:S02]  /*eb70*/  LEA.HI.X.SX32 R7, R22, R3, 0x1, P2 ;  /* 0x0000000316077211 */ /* 0x000fe400010f0eff */
[----:B------:R-:W-:-:S03]  /*eb80*/  MOV R24, R17 ;  /* 0x0000001100187202 */ /* 0x000fc60000000f00 */
[----:B------:R-:W-:Y:S01]  /*eb90*/  STL.64 [R1+0xe80], R6 ;  /* 0x000e800601007387 */ /* 0x000fe20000100a00 */
[----:B------:R-:W-:-:S03]  /*eba0*/  MOV R21, R11 ;  /* 0x0000000b00157202 */ /* 0x000fc60000000f00 */
[----:B------:R4:W-:Y:S01]  /*ebb0*/  STL.64 [R1+0x1bf0], R24 ;  /* 0x001bf01801007387 */ /* 0x0009e20000100a00 */
[----:B------:R-:W-:Y:S01]  /*ebc0*/  IMAD R11, R2, 0x2, R10 ;  /* 0x00000002020b7824 */ /* 0x000fe200078e020a */
[----:B----4-:R-:W-:-:S04]  /*ebd0*/  LEA R24, P0, R9, R0, 0x1 ;  /* 0x0000000009187211 */ /* 0x010fc800078008ff */
[----:B------:R-:W-:Y:S02]  /*ebe0*/  LEA.HI.X.SX32 R25, R9, R3, 0x1, P0 ;  /* 0x0000000309197211 */ /* 0x000fe400000f0eff */
[----:B---3--:R-:W-:-:S05]  /*ebf0*/  MOV R17, R12 ;  /* 0x0000000c00117202 */ /* 0x008fca0000000f00 */
[----:B------:R-:W-:Y:S04]  /*ec00*/  STL.64 [R1+0x1be8], R16 ;  /* 0x001be81001007387 */ /* 0x000fe80000100a00 */
[----:B--2---:R0:W-:Y:S04]  /*ec10*/  STL [R1+0x1be0], R28 ;  /* 0x001be01c01007387 */ /* 0x0041e80000100800 */
[----:B0-----:R-:W2:Y:S04]  /*ec20*/  LDL.LU R28, [R1+0x28] ;  /* 0x00002800011c7983 */ /* 0x001ea80000300800 */
[----:B------:R-:W3:Y:S04]  /*ec30*/  LDL.LU R8, [R1+0x48] ;  /* 0x0000480001087983 */ /* 0x000ee80000300800 */
[----:B------:R-:W4:Y:S04]  /*ec40*/  LDL.LU R6, [R1+0x44] ;  /* 0x0000440001067983 */ /* 0x000f280000300800 */
[----:B------:R-:W3:Y:S04]  /*ec50*/  LDL.LU R7, [R1+0x40] ;  /* 0x0000400001077983 */ /* 0x000ee80000300800 */
[----:B------:R-:W-:Y:S04]  /*ec60*/  STL.64 [R1+0x1bd0], R10 ;  /* 0x001bd00a01007387 */ /* 0x000fe80000100a00 */
[----:B------:R0:W-:Y:S04]  /*ec70*/  STL.64 [R1+0xe78], R24 ;  /* 0x000e781801007387 */ /* 0x0001e80000100a00 */
[----:B0-----:R-:W3:Y:S01]  /*ec80*/  LDL.LU.64 R24, [R1+0x1bf0] ;  /* 0x001bf00001187983 */ /* 0x001ee20000300a00 */
[----:B------:R-:W-:-:S02]  /*ec90*/  LEA R10, P1, R27, R0, 0x1 ;  /* 0x000000001b0a7211 */ /* 0x000fc400078208ff */
[----:B------:R-:W-:Y:S01]  /*eca0*/  LEA R16, P2, R4, R0, 0x1 ;  /* 0x0000000004107211 */ /* 0x000fe200078408ff */
[----:B------:R-:W-:Y:S01]  /*ecb0*/  IMAD R12, R2, 0x2, R11 ;  /* 0x00000002020c7824 */ /* 0x000fe200078e020b */
[-C--:B------:R-:W-:Y:S02]  /*ecc0*/  LEA.HI.X.SX32 R11, R27, R3.reuse, 0x1, P1 ;  /* 0x000000031b0b7211 */ /* 0x080fe400008f0eff */
[----:B------:R-:W-:-:S03]  /*ecd0*/  LEA.HI.X.SX32 R17, R4, R3, 0x1, P2 ;  /* 0x0000000304117211 */ /* 0x000fc600010f0eff */
[----:B------:R-:W-:Y:S04]  /*ece0*/  STL.64 [R1+0xe70], R10 ;  /* 0x000e700a01007387 */ /* 0x000fe80000100a00 */
[----:B------:R0:W-:Y:S02]  /*ecf0*/  STL.64 [R1+0xe68], R16 ;  /* 0x000e681001007387 */ /* 0x0001e40000100a00 */
[----:B0-----:R-:W-:Y:S02]  /*ed00*/  LEA R16, P0, R15, R0, 0x1 ;  /* 0x000000000f107211 */ /* 0x001fe400078008ff */
[----:B------:R-:W-:-:S04]  /*ed10*/  MOV R17, R15 ;  /* 0x0000000f00117202 */ /* 0x000fc80000000f00 */
[----:B------:R-:W-:-:S05]  /*ed20*/  LEA.HI.X.SX32 R17, R17, R3, 0x1, P0 ;  /* 0x0000000311117211 */ /* 0x000fca00000f0eff */
[----:B------:R0:W-:Y:S04]  /*ed30*/  STL.64 [R1+0xe60], R16 ;  /* 0x000e601001007387 */ /* 0x0001e80000100a00 */
[----:B0-----:R-:W4:Y:S01]  /*ed40*/  LDL.LU.64 R16, [R1+0x1be8] ;  /* 0x001be80001107983 */ /* 0x001f220000300a00 */
[----:B------:R-:W-:Y:S01]  /*ed50*/  IMAD.MOV.U32 R22, RZ, RZ, R13 ;  /* 0x000000ffff167224 */ /* 0x000fe200078e000d */
[----:B------:R-:W-:Y:S02]  /*ed60*/  LEA R13, R2, R12, 0x1 ;  /* 0x0000000c020d7211 */ /* 0x000fe400078e08ff */
[----:B------:R-:W-:-:S03]  /*ed70*/  MOV R9, R14 ;  /* 0x0000000e00097202 */ /* 0x000fc60000000f00 */
[C---:B------:R-:W-:Y:S02]  /*ed80*/  IMAD R14, R2.reuse, 0x2, R13 ;  /* 0x00000002020e7824 */ /* 0x040fe400078e020d */
[----:B------:R-:W-:Y:S02]  /*ed90*/  IMAD.MOV.U32 R27, RZ, RZ, R5 ;  /* 0x000000ffff1b7224 */ /* 0x000fe400078e0005 */
[----:B------:R-:W-:Y:S01]  /*eda0*/  IMAD R15, R2, 0x2, R14 ;  /* 0x00000002020f7824 */ /* 0x000fe200078e020e */
[----:B--2---:R-:W-:-:S04]  /*edb0*/  LEA R10, P1, R28, R0, 0x1 ;  /* 0x000000001c0a7211 */ /* 0x004fc800078208ff */
[----:B------:R-:W-:Y:S02]  /*edc0*/  LEA.HI.X.SX32 R11, R28, R3, 0x1, P1 ;  /* 0x000000031c0b7211 */ /* 0x000fe400008f0eff */
[----:B------:R-:W2:Y:S04]  /*edd0*/  LDL.LU R28, [R1+0x1be0] ;  /* 0x001be000011c7983 */ /* 0x000ea80000300800 */
[----:B------:R-:W-:Y:S04]  /*ede0*/  STL.64 [R1+0xe58], R10 ;  /* 0x000e580a01007387 */ /* 0x000fe80000100a00 */
[----:B------:R0:W-:Y:S01]  /*edf0*/  STL.64 [R1+0x1bb0], R14 ;  /* 0x001bb00e01007387 */ /* 0x0001e20000100a00 */
[----:B---3--:R-:W-:-:S04]  /*ee00*/  LEA R4, P2, R25, R0, 0x1 ;  /* 0x0000000019047211 */ /* 0x008fc800078408ff */
[----:B------:R-:W-:-:S05]  /*ee10*/  LEA.HI.X.SX32 R5, R25, R3, 0x1, P2 ;  /* 0x0000000319057211 */ /* 0x000fca00010f0eff */
[----:B------:R1:W-:Y:S04]  /*ee20*/  STL.64 [R1+0xe50], R4 ;  /* 0x000e500401007387 */ /* 0x0003e80000100a00 */
[----:B------:R3:W-:Y:S04]  /*ee30*/  STL.64 [R1+0x1bd8], R12 ;  /* 0x001bd80c01007387 */ /* 0x0007e80000100a00 */
[----:B0-----:R-:W2:Y:S01]  /*ee40*/  LDL.LU R14, [R1+0x84] ;  /* 0x00008400010e7983 */ /* 0x001ea20000300800 */
[-C--:B----4-:R-:W-:Y:S02]  /*ee50*/  LEA R10, P1, R6, R0.reuse, 0x1 ;  /* 0x00000000060a7211 */ /* 0x090fe400078208ff */
[----:B-1----:R-:W-:-:S02]  /*ee60*/  LEA R4, P2, R7, R0, 0x1 ;  /* 0x0000000007047211 */ /* 0x002fc400078408ff */
[----:B---3--:R-:W-:Y:S02]  /*ee70*/  LEA R12, P0, R8, R0, 0x1 ;  /* 0x00000000080c7211 */ /* 0x008fe400078008ff */
[-C--:B------:R-:W-:Y:S02]  /*ee80*/  LEA.HI.X.SX32 R11, R6, R3.reuse, 0x1, P1 ;  /* 0x00000003060b7211 */ /* 0x080fe400008f0eff */
[-C--:B------:R-:W-:Y:S02]  /*ee90*/  LEA.HI.X.SX32 R13, R8, R3.reuse, 0x1, P0 ;  /* 0x00000003080d7211 */ /* 0x080fe400000f0eff */
[----:B------:R-:W-:-:S03]  /*eea0*/  LEA.HI.X.SX32 R5, R7, R3, 0x1, P2 ;  /* 0x0000000307057211 */ /* 0x000fc600010f0eff */
[----:B------:R0:W-:Y:S01]  /*eeb0*/  STL.64 [R1+0xe48], R12 ;  /* 0x000e480c01007387 */ /* 0x0001e20000100a00 */
[----:B------:R-:W-:-:S04]  /*eec0*/  LEA R6, P1, R26, R0, 0x1 ;  /* 0x000000001a067211 */ /* 0x000fc800078208ff */
[----:B------:R-:W-:Y:S01]  /*eed0*/  LEA.HI.X.SX32 R7, R26, R3, 0x1, P1 ;  /* 0x000000031a077211 */ /* 0x000fe200008f0eff */
[----:B0-----:R-:W3:Y:S01]  /*eee0*/  LDL.LU.64 R12, [R1+0x1bd8] ;  /* 0x001bd800010c7983 */ /* 0x001ee20000300a00 */
[----:B------:R-:W-:-:S03]  /*eef0*/  MOV R25, R16 ;  /* 0x0000001000197202 */ /* 0x000fc60000000f00 */
[----:B------:R0:W-:Y:S01]  /*ef00*/  STL.64 [R1+0xe40], R10 ;  /* 0x000e400a01007387 */ /* 0x0001e20000100a00 */
[----:B------:R-:W-:-:S03]  /*ef10*/  IMAD R16, R2, 0x2, R15 ;  /* 0x0000000202107824 */ /* 0x000fc600078e020f */
[----:B------:R1:W-:Y:S01]  /*ef20*/  STL.64 [R1+0xe38], R4 ;  /* 0x000e380401007387 */ /* 0x0003e20000100a00 */
[----:B------:R-:W-:Y:S01]  /*ef30*/  MOV R15, R22 ;  /* 0x00000016000f7202 */ /* 0x000fe20000000f00 */
[----:B------:R-:W-:Y:S01]  /*ef40*/  IMAD.MOV.U32 R22, RZ, RZ, R17 ;  /* 0x000000ffff167224 */ /* 0x000fe200078e0011 */
[-C--:B0-----:R-:W-:Y:S02]  /*ef50*/  LEA R10, P0, R19, R0.reuse, 0x1 ;  /* 0x00000000130a7211 */ /* 0x081fe400078008ff */
[----:B------:R-:W-:Y:S02]  /*ef60*/  MOV R11, R19 ;  /* 0x00000013000b7202 */ /* 0x000fe40000000f00 */
[----:B-1----:R-:W-:Y:S02]  /*ef70*/  LEA R4, P2, R21, R0, 0x1 ;  /* 0x0000000015047211 */ /* 0x002fe400078408ff */
[----:B------:R-:W-:Y:S02]  /*ef80*/  LEA.HI.X.SX32 R11, R11, R3, 0x1, P0 ;  /* 0x000000030b0b7211 */ /* 0x000fe400000f0eff */
[----:B------:R-:W-:-:S02]  /*ef90*/  LEA R17, R2, R16, 0x1 ;  /* 0x0000001002117211 */ /* 0x000fc400078e08ff */
[----:B------:R-:W-:Y:S01]  /*efa0*/  LEA.HI.X.SX32 R5, R21, R3, 0x1, P2 ;  /* 0x0000000315057211 */ /* 0x000fe200010f0eff */
[----:B------:R-:W-:Y:S01]  /*efb0*/  IMAD.MOV.U32 R8, RZ, RZ, R24 ;  /* 0x000000ffff087224 */ /* 0x000fe200078e0018 */
[----:B------:R0:W-:Y:S01]  /*efc0*/  STL.64 [R1+0xe30], R10 ;  /* 0x000e300a01007387 */ /* 0x0001e20000100a00 */
[----:B------:R-:W-:Y:S01]  /*efd0*/  MOV R24, R18 ;  /* 0x0000001200187202 */ /* 0x000fe20000000f00 */
[C---:B------:R-:W-:Y:S02]  /*efe0*/  IMAD R18, R2.reuse, 0x2, R17 ;  /* 0x0000000202127824 */ /* 0x040fe400078e0211 */
[----:B------:R-:W-:Y:S04]  /*eff0*/  STL.64 [R1+0xe28], R6 ;  /* 0x000e280601007387 */ /* 0x000fe80000100a00 */
[----:B------:R1:W-:Y:S01]  /*f000*/  STL.64 [R1+0xe20], R4 ;  /* 0x000e200401007387 */ /* 0x0003e20000100a00 */
[----:B0-----:R-:W-:Y:S01]  /*f010*/  LEA R10, P0, R9, R0, 0x1 ;  /* 0x00000000090a7211 */ /* 0x001fe200078008ff */
[----:B------:R-:W-:-:S03]  /*f020*/  IMAD R19, R2, 0x2, R18 ;  /* 0x0000000202137824 */ /* 0x000fc600078e0212 */
[-C--:B------:R-:W-:Y:S02]  /*f030*/  LEA.HI.X.SX32 R11, R9, R3.reuse, 0x1, P0 ;  /* 0x00000003090b7211 */ /* 0x080fe400000f0eff */
[C---:B-1----:R-:W-:Y:S02]  /*f040*/  LEA R4, P1, R23.reuse, R0, 0x1 ;  /* 0x0000000017047211 */ /* 0x042fe400078208ff */
[----:B------:R-:W-:Y:S02]  /*f050*/  MOV R26, R20 ;  /* 0x00000014001a7202 */ /* 0x000fe40000000f00 */
[-C--:B------:R-:W-:Y:S01]  /*f060*/  LEA.HI.X.SX32 R5, R23, R3.reuse, 0x1, P1 ;  /* 0x0000000317057211 */ /* 0x080fe200008f0eff */
[----:B------:R-:W-:Y:S01]  /*f070*/  IMAD R20, R2, 0x2, R19 ;  /* 0x0000000202147824 */ /* 0x000fe200078e0213 */
[C---:B------:R-:W-:Y:S01]  /*f080*/  LEA R6, P2, R27.reuse, R0, 0x1 ;  /* 0x000000001b067211 */ /* 0x040fe200078408ff */
[----:B------:R0:W-:Y:S04]  /*f090*/  STL.64 [R1+0xe18], R10 ;  /* 0x000e180a01007387 */ /* 0x0001e80000100a00 */
[----:B------:R-:W-:Y:S01]  /*f0a0*/  STL.64 [R1+0xe10], R4 ;  /* 0x000e100401007387 */ /* 0x000fe20000100a00 */
[----:B------:R-:W-:-:S02]  /*f0b0*/  LEA.HI.X.SX32 R7, R27, R3, 0x1, P2 ;  /* 0x000000031b077211 */ /* 0x000fc400010f0eff */
[----:B------:R-:W-:-:S03]  /*f0c0*/  LEA R21, R2, R20, 0x1 ;  /* 0x0000001402157211 */ /* 0x000fc600078e08ff */
[----:B------:R1:W-:Y:S04]  /*f0d0*/  STL.64 [R1+0xe08], R6 ;  /* 0x000e080601007387 */ /* 0x0003e80000100a00 */
[----:B------:R4:W-:Y:S01]  /*f0e0*/  STL.64 [R1+0x1ba8], R20 ;  /* 0x001ba81401007387 */ /* 0x0009e20000100a00 */
[----:B0-----:R-:W-:-:S04]  /*f0f0*/  LEA R10, P1, R15, R0, 0x1 ;  /* 0x000000000f0a7211 */ /* 0x001fc800078208ff */
[----:B------:R-:W-:Y:S02]  /*f100*/  LEA.HI.X.SX32 R11, R15, R3, 0x1, P1 ;  /* 0x000000030f0b7211 */ /* 0x000fe400008f0eff */
[----:B-1----:R-:W-:Y:S01]  /*f110*/  LEA R6, P2, R25, R0, 0x1 ;  /* 0x0000000019067211 */ /* 0x002fe200078408ff */
[----:B------:R-:W-:-:S03]  /*f120*/  IMAD.MOV.U32 R15, RZ, RZ, R24 ;  /* 0x000000ffff0f7224 */ /* 0x000fc600078e0018 */
[----:B------:R-:W-:Y:S01]  /*f130*/  LEA.HI.X.SX32 R7, R25, R3, 0x1, P2 ;  /* 0x0000000319077211 */ /* 0x000fe200010f0eff */
[C-C-:B--2---:R-:W-:Y:S02]  /*f140*/  IMAD R5, R2.reuse, 0x2, R28.reuse ;  /* 0x0000000202057824 */ /* 0x144fe400078e021c */
[C---:B------:R-:W-:Y:S02]  /*f150*/  IMAD R23, R2.reuse, 0x2, R28 ;  /* 0x0000000202177824 */ /* 0x040fe400078e021c */
[----:B------:R-:W-:-:S03]  /*f160*/  IMAD R5, R2, 0x2, R5 ;  /* 0x0000000202057824 */ /* 0x000fc600078e0205 */
[C---:B------:R-:W-:Y:S02]  /*f170*/  LEA R23, R2.reuse, R23, 0x1 ;  /* 0x0000001702177211 */ /* 0x040fe400078e08ff */
[----:B------:R-:W-:Y:S02]  /*f180*/  MOV R27, R5 ;  /* 0x00000005001b7202 */ /* 0x000fe40000000f00 */
[----:B------:R-:W-:Y:S01]  /*f190*/  MOV R5, R22 ;  /* 0x0000001600057202 */ /* 0x000fe20000000f00 */
[C---:B------:R-:W-:Y:S01]  /*f1a0*/  IMAD R22, R2.reuse, 0x2, R21 ;  /* 0x0000000202167824 */ /* 0x040fe200078e0215 */
[C---:B------:R-:W-:Y:S02]  /*f1b0*/  LEA R4, R2.reuse, R28, 0x1 ;  /* 0x0000001c02047211 */ /* 0x040fe400078e08ff */
[----:B------:R-:W-:-:S03]  /*f1c0*/  LEA R23, R2, R23, 0x1 ;  /* 0x0000001702177211 */ /* 0x000fc600078e08ff */
[----:B------:R-:W-:Y:S02]  /*f1d0*/  IMAD.MOV.U32 R9, RZ, RZ, R4 ;  /* 0x000000ffff097224 */ /* 0x000fe400078e0004 */
[----:B------:R-:W-:Y:S01]  /*f1e0*/  IMAD.MOV.U32 R4, RZ, RZ, R23 ;  /* 0x000000ffff047224 */ /* 0x000fe200078e0017 */
[----:B------:R-:W-:-:S04]  /*f1f0*/  LEA R23, R2, R22, 0x1 ;  /* 0x0000001602177211 */ /* 0x000fc800078e08ff */
[----:B------:R-:W-:Y:S02]  /*f200*/  LEA R24, R2, R23, 0x1 ;  /* 0x0000001702187211 */ /* 0x000fe400078e08ff */
[----:B----4-:R-:W-:-:S04]  /*f210*/  LEA R20, P0, R14, R0, 0x1 ;  /* 0x000000000e147211 */ /* 0x010fc800078008ff */
[----:B------:R-:W-:-:S05]  /*f220*/  LEA.HI.X.SX32 R21, R14, R3, 0x1, P0 ;  /* 0x000000030e157211 */ /* 0x000fca00000f0eff */
[----:B------:R0:W-:Y:S04]  /*f230*/  STL.64 [R1+0xe00], R20 ;  /* 0x000e001401007387 */ /* 0x0001e80000100a00 */
[----:B------:R-:W2:Y:S04]  /*f240*/  LDL.LU R14, [R1+0x3c] ;  /* 0x00003c00010e7983 */ /* 0x000ea80000300800 */
[----:B------:R1:W-:Y:S01]  /*f250*/  STL.64 [R1+0xdf8], R10 ;  /* 0x000df80a01007387 */ /* 0x0003e20000100a00 */
[----:B------:R-:W-:Y:S01]  /*f260*/  IMAD R25, R2, 0x2, R24 ;  /* 0x0000000202197824 */ /* 0x000fe200078e0218 */
[----:B0-----:R-:W-:-:S02]  /*f270*/  LEA R20, P1, R29, R0, 0x1 ;  /* 0x000000001d147211 */ /* 0x001fc400078208ff */
[----:B------:R0:W-:Y:S01]  /*f280*/  STL.64 [R1+0xdf0], R6 ;  /* 0x000df00601007387 */ /* 0x0001e20000100a00 */
[----:B-1----:R-:W-:-:S03]  /*f290*/  LEA R10, P0, R8, R0, 0x1 ;  /* 0x00000000080a7211 */ /* 0x002fc600078008ff */
[----:B------:R1:W-:Y:S01]  /*f2a0*/  STL.64 [R1+0x1ba0], R22 ;  /* 0x001ba01601007387 */ /* 0x0003e20000100a00 */
[-C--:B------:R-:W-:Y:S02]  /*f2b0*/  LEA.HI.X.SX32 R11, R8, R3.reuse, 0x1, P0 ;  /* 0x00000003080b7211 */ /* 0x080fe400000f0eff */
[C---:B0-----:R-:W-:Y:S02]  /*f2c0*/  LEA R6, P2, R28.reuse, R0, 0x1 ;  /* 0x000000001c067211 */ /* 0x041fe400078408ff */
[-C--:B------:R-:W-:Y:S02]  /*f2d0*/  LEA.HI.X.SX32 R21, R29, R3.reuse, 0x1, P1 ;  /* 0x000000031d157211 */ /* 0x080fe400008f0eff */
[----:B------:R-:W-:Y:S01]  /*f2e0*/  LEA.HI.X.SX32 R7, R28, R3, 0x1, P2 ;  /* 0x000000031c077211 */ /* 0x000fe200010f0eff */
[----:B-1----:R-:W4:Y:S04]  /*f2f0*/  LDL.LU R22, [R1+0x5c] ;  /* 0x00005c0001167983 */ /* 0x002f280000300800 */
[----:B------:R0:W-:Y:S01]  /*f300*/  STL.64 [R1+0xde8], R10 ;  /* 0x000de80a01007387 */ /* 0x0001e20000100a00 */
[----:B------:R-:W-:-:S03]  /*f310*/  LEA R29, R2, R25, 0x1 ;  /* 0x00000019021d7211 */ /* 0x000fc600078e08ff */
[----:B0-----:R-:W2:Y:S04]  /*f320*/  LDL.LU.64 R10, [R1+0x1bd0] ;  /* 0x001bd000010a7983 */ /* 0x001ea80000300a00 */
[----:B------:R-:W2:Y:S04]  /*f330*/  LDL.LU R23, [R1+0x34] ;  /* 0x0000340001177983 */ /* 0x000ea80000300800 */
[----:B------:R0:W-:Y:S04]  /*f340*/  STL.64 [R1+0x1b98], R24 ;  /* 0x001b981801007387 */ /* 0x0001e80000100a00 */
[----:B------:R1:W-:Y:S04]  /*f350*/  STL.64 [R1+0xde0], R20 ;  /* 0x000de01401007387 */ /* 0x0003e80000100a00 */
[----:B0-----:R-:W2:Y:S04]  /*f360*/  LDL.LU R24, [R1+0x64] ;  /* 0x0000640001187983 */ /* 0x001ea80000300800 */
[----:B------:R0:W-:Y:S04]  /*f370*/  STL.64 [R1+0xdd8], R6 ;  /* 0x000dd80601007387 */ /* 0x0001e80000100a00 */
[----:B------:R-:W3:Y:S01]  /*f380*/  LDL.LU R25, [R1+0x60] ;  /* 0x0000600001197983 */ /* 0x000ee20000300800 */
[----:B-1----:R-:W-:-:S02]  /*f390*/  LEA R20, P1, R27, R0, 0x1 ;  /* 0x000000001b147211 */ /* 0x002fc400078208ff */
[----:B------:R-:W-:Y:S01]  /*f3a0*/  LEA R28, R2, R29, 0x1 ;  /* 0x0000001d021c7211 */ /* 0x000fe200078e08ff */
[----:B0-----:R-:W-:Y:S01]  /*f3b0*/  IMAD.MOV.U32 R7, RZ, RZ, R9 ;  /* 0x000000ffff077224 */ /* 0x001fe200078e0009 */
[----:B------:R-:W-:-:S04]  /*f3c0*/  LEA R6, P0, R9, R0, 0x1 ;  /* 0x0000000009067211 */ /* 0x000fc800078008ff */
[-C--:B------:R-:W-:Y:S02]  /*f3d0*/  LEA.HI.X.SX32 R7, R7, R3.reuse, 0x1, P0 ;  /* 0x0000000307077211 */ /* 0x080fe400000f0eff */
[-C--:B------:R-:W-:Y:S01]  /*f3e0*/  LEA.HI.X.SX32 R21, R27, R3.reuse, 0x1, P1 ;  /* 0x000000031b157211 */ /* 0x080fe200008f0eff */
[----:B------:R-:W-:Y:S01]  /*f3f0*/  IMAD R27, R2, 0x2, R28 ;  /* 0x00000002021b7824 */ /* 0x000fe200078e021c */
[CC--:B------:R-:W-:Y:S01]  /*f400*/  LEA R8, P2, R4.reuse, R0.reuse, 0x1 ;  /* 0x0000000004087211 */ /* 0x0c0fe200078408ff */
[----:B------:R0:W-:Y:S03]  /*f410*/  STL.64 [R1+0xdd0], R6 ;  /* 0x000dd00601007387 */ /* 0x0001e60000100a00 */
[----:B------:R-:W-:Y:S02]  /*f420*/  LEA.HI.X.SX32 R9, R4, R3, 0x1, P2 ;  /* 0x0000000304097211 */ /* 0x000fe400010f0eff */
[----:B------:R-:W-:Y:S01]  /*f430*/  LEA R4, R2, R27, 0x1 ;  /* 0x0000001b02047211 */ /* 0x000fe200078e08ff */
[----:B0-----:R-:W4:Y:S04]  /*f440*/  LDL.LU.64 R6, [R1+0x1bc8] ;  /* 0x001bc80001067983 */ /* 0x001f280000300a00 */
[----:B------:R-:W-:Y:S04]  /*f450*/  STL.64 [R1+0x1b90], R28 ;  /* 0x001b901c01007387 */ /* 0x000fe80000100a00 */
[----:B------:R-:W-:Y:S04]  /*f460*/  STL.64 [R1+0xdc8], R20 ;  /* 0x000dc81401007387 */ /* 0x000fe80000100a00 */
[----:B------:R0:W-:Y:S02]  /*f470*/  STL.64 [R1+0xdc0], R8 ;  /* 0x000dc00801007387 */ /* 0x0001e40000100a00 */
[----:B0-----:R-:W-:-:S04]  /*f480*/  LEA R8, P2, R5, R0, 0x1 ;  /* 0x0000000005087211 */ /* 0x001fc800078408ff */
[-C--:B------:R-:W-:Y:S02]  /*f490*/  LEA.HI.X.SX32 R9, R5, R3.reuse, 0x1, P2 ;  /* 0x0000000305097211 */ /* 0x080fe400010f0eff */
[CC--:B--2---:R-:W-:Y:S02]  /*f4a0*/  LEA R28, P0, R24.reuse, R0.reuse, 0x1 ;  /* 0x00000000181c7211 */ /* 0x0c4fe400078008ff */
[CC--:B---3--:R-:W-:Y:S02]  /*f4b0*/  LEA R20, P1, R25.reuse, R0.reuse, 0x1 ;  /* 0x0000000019147211 */ /* 0x0c8fe400078208ff */
[-C--:B------:R-:W-:Y:S02]  /*f4c0*/  LEA.HI.X.SX32 R29, R24, R3.reuse, 0x1, P0 ;  /* 0x00000003181d7211 */ /* 0x080fe400000f0eff */
[-C--:B------:R-:W-:Y:S01]  /*f4d0*/  LEA.HI.X.SX32 R21, R25, R3.reuse, 0x1, P1 ;  /* 0x0000000319157211 */ /* 0x080fe200008f0eff */
[----:B------:R-:W-:Y:S01]  /*f4e0*/  IMAD R25, R2, 0x2, R4 ;  /* 0x0000000202197824 */ /* 0x000fe200078e0204 */
[CC--:B----4-:R-:W-:Y:S01]  /*f4f0*/  LEA R4, P0, R22.reuse, R0.reuse, 0x1 ;  /* 0x0000000016047211 */ /* 0x0d0fe200078008ff */
[----:B------:R-:W-:Y:S03]  /*f500*/  STL.64 [R1+0xdb8], R28 ;  /* 0x000db81c01007387 */ /* 0x000fe60000100a00 */
[----:B------:R-:W-:Y:S01]  /*f510*/  LEA.HI.X.SX32 R5, R22, R3, 0x1, P0 ;  /* 0x0000000316057211 */ /* 0x000fe200000f0eff */
[----:B------:R-:W-:Y:S04]  /*f520*/  STL.64 [R1+0xdb0], R20 ;  /* 0x000db01401007387 */ /* 0x000fe80000100a00 */
[----:B------:R-:W-:Y:S04]  /*f530*/  STL.64 [R1+0xda8], R8 ;  /* 0x000da80801007387 */ /* 0x000fe80000100a00 */
[----:B------:R0:W-:Y:S04]  /*f540*/  STL.64 [R1+0xda0], R4 ;  /* 0x000da00401007387 */ /* 0x0001e80000100a00 */
[----:B0-----:R-:W2:Y:S01]  /*f550*/  LDL.LU.64 R4, [R1+0x1bc0] ;  /* 0x001bc00001047983 */ /* 0x001ea20000300a00 */
[----:B------:R-:W-:-:S02]  /*f560*/  LEA R20, P1, R14, R0, 0x1 ;  /* 0x000000000e147211 */ /* 0x000fc400078208ff */
[C---:B------:R-:W-:Y:S02]  /*f570*/  LEA R8, P2, R15.reuse, R0, 0x1 ;  /* 0x000000000f087211 */ /* 0x040fe400078408ff */
[-C--:B------:R-:W-:Y:S02]  /*f580*/  LEA.HI.X.SX32 R21, R14, R3.reuse, 0x1, P1 ;  /* 0x000000030e157211 */ /* 0x080fe400008f0eff */
[----:B------:R-:W-:-:S03]  /*f590*/  LEA.HI.X.SX32 R9, R15, R3, 0x1, P2 ;  /* 0x000000030f097211 */ /* 0x000fc600010f0eff */
[----:B------:R0:W-:Y:S04]  /*f5a0*/  STL.64 [R1+0xd98], R20 ;  /* 0x000d981401007387 */ /* 0x0001e80000100a00 */
[----:B------:R2:W-:Y:S01]  /*f5b0*/  STL.64 [R1+0xd90], R8 ;  /* 0x000d900801007387 */ /* 0x0005e20000100a00 */
[----:B0-----:R-:W-:-:S04]  /*f5c0*/  LEA R20, P0, R23, R0, 0x1 ;  /* 0x0000000017147211 */ /* 0x001fc800078008ff */
[----:B------:R-:W-:Y:S02]  /*f5d0*/  LEA.HI.X.SX32 R21, R23, R3, 0x1, P0 ;  /* 0x0000000317157211 */ /* 0x000fe400000f0eff */
[----:B------:R-:W-:-:S03]  /*f5e0*/  LEA R14, P1, R26, R0, 0x1 ;  /* 0x000000001a0e7211 */ /* 0x000fc600078208ff */
[----:B------:R-:W-:Y:S01]  /*f5f0*/  STL.64 [R1+0xd88], R20 ;  /* 0x000d881401007387 */ /* 0x000fe20000100a00 */
[----:B------:R-:W-:Y:S02]  /*f600*/  LEA.HI.X.SX32 R15, R26, R3, 0x1, P1 ;  /* 0x000000031a0f7211 */ /* 0x000fe400008f0eff */
[----:B--2---:R-:W-:-:S04]  /*f610*/  LEA R8, P2, R4, R0, 0x1 ;  /* 0x0000000004087211 */ /* 0x004fc800078408ff */
[----:B------:R-:W-:-:S05]  /*f620*/  LEA.HI.X.SX32 R9, R4, R3, 0x1, P2 ;  /* 0x0000000304097211 */ /* 0x000fca00010f0eff */
[----:B------:R0:W-:Y:S04]  /*f630*/  STL.64 [R1+0xd78], R8 ;  /* 0x000d780801007387 */ /* 0x0001e80000100a00 */
[----:B------:R-:W-:Y:S01]  /*f640*/  STL.64 [R1+0xd80], R14 ;  /* 0x000d800e01007387 */ /* 0x000fe20000100a00 */
[----:B0-----:R-:W-:-:S04]  /*f650*/  LEA R8, P0, R5, R0, 0x1 ;  /* 0x0000000005087211 */ /* 0x001fc800078008ff */
[----:B------:R-:W-:-:S05]  /*f660*/  LEA.HI.X.SX32 R9, R5, R3, 0x1, P0 ;  /* 0x0000000305097211 */ /* 0x000fca00000f0eff */
[----:B------:R0:W-:Y:S04]  /*f670*/  STL.64 [R1+0xd70], R8 ;  /* 0x000d700801007387 */ /* 0x0001e80000100a00 */
[----:B0-----:R-:W2:Y:S01]  /*f680*/  LDL.LU.64 R8, [R1+0x1bb8] ;  /* 0x001bb80001087983 */ /* 0x001ea20000300a00 */
[----:B------:R-:W-:-:S05]  /*f690*/  LEA R29, R2, R25, 0x1 ;  /* 0x00000019021d7211 */ /* 0x000fca00078e08ff */
[----:B------:R-:W-:Y:S01]  /*f6a0*/  IMAD R22, R2, 0x2, R29 ;  /* 0x0000000202167824 */ /* 0x000fe200078e021d */
[----:B------:R-:W-:-:S04]  /*f6b0*/  LEA R14, P2, R6, R0, 0x1 ;  /* 0x00000000060e7211 */ /* 0x000fc800078408ff */
[----:B------:R-:W-:Y:S02]  /*f6c0*/  LEA R24, R2, R22, 0x1 ;  /* 0x0000001602187211 */ /* 0x000fe400078e08ff */
[C---:B------:R-:W-:Y:S02]  /*f6d0*/  LEA R22, P1, R7.reuse, R0, 0x1 ;  /* 0x0000000007167211 */ /* 0x040fe400078208ff */
[-C--:B------:R-:W-:Y:S02]  /*f6e0*/  LEA.HI.X.SX32 R15, R6, R3.reuse, 0x1, P2 ;  /* 0x00000003060f7211 */ /* 0x080fe400010f0eff */
[----:B------:R-:W-:-:S05]  /*f6f0*/  LEA.HI.X.SX32 R23, R7, R3, 0x1, P1 ;  /* 0x0000000307177211 */ /* 0x000fca00008f0eff */
[----:B------:R-:W-:Y:S04]  /*f700*/  STL.64 [R1+0xd68], R22 ;  /* 0x000d681601007387 */ /* 0x000fe80000100a00 */
[----:B------:R0:W-:Y:S02]  /*f710*/  STL.64 [R1+0xd60], R14 ;  /* 0x000d600e01007387 */ /* 0x0001e40000100a00 */
[----:B0-----:R-:W-:-:S04]  /*f720*/  LEA R14, P2, R10, R0, 0x1 ;  /* 0x000000000a0e7211 */ /* 0x001fc800078408ff */
[----:B------:R-:W-:Y:S02]  /*f730*/  LEA.HI.X.SX32 R15, R10, R3, 0x1, P2 ;  /* 0x000000030a0f7211 */ /* 0x000fe400010f0eff */
[----:B--2---:R-:W-:-:S04]  /*f740*/  LEA R6, P0, R8, R0, 0x1 ;  /* 0x0000000008067211 */ /* 0x004fc800078008ff */
[----:B------:R-:W-:Y:S02]  /*f750*/  LEA.HI.X.SX32 R7, R8, R3, 0x1, P0 ;  /* 0x0000000308077211 */ /* 0x000fe400000f0eff */
[----:B------:R-:W-:-:S03]  /*f760*/  LEA R22, P1, R9, R0, 0x1 ;  /* 0x0000000009167211 */ /* 0x000fc600078208ff */
[----:B------:R-:W-:Y:S04]  /*f770*/  STL.64 [R1+0xd58], R6 ;  /* 0x000d580601007387 */ /* 0x000fe80000100a00 */
[----:B------:R0:W-:Y:S01]  /*f780*/  STL.64 [R1+0xd48], R14 ;  /* 0x000d480e01007387 */ /* 0x0001e20000100a00 */
[----:B------:R-:W-:Y:S02]  /*f790*/  LEA.HI.X.SX32 R23, R9, R3, 0x1, P1 ;  /* 0x0000000309177211 */ /* 0x000fe400008f0eff */
[----:B0-----:R-:W-:-:S04]  /*f7a0*/  LEA R14, P0, R11, R0, 0x1 ;  /* 0x000000000b0e7211 */ /* 0x001fc800078008ff */
[----:B------:R-:W-:Y:S01]  /*f7b0*/  LEA.HI.X.SX32 R15, R11, R3, 0x1, P0 ;  /* 0x000000030b0f7211 */ /* 0x000fe200000f0eff */
[----:B------:R-:W-:Y:S04]  /*f7c0*/  STL.64 [R1+0xd50], R22 ;  /* 0x000d501601007387 */ /* 0x000fe80000100a00 */
[----:B------:R0:W-:Y:S04]  /*f7d0*/  STL.64 [R1+0xd40], R14 ;  /* 0x000d400e01007387 */ /* 0x0001e80000100a00 */
[----:B0-----:R-:W2:Y:S01]  /*f7e0*/  LDL.LU.64 R14, [R1+0x1bb0] ;  /* 0x001bb000010e7983 */ /* 0x001ea20000300a00 */
[----:B------:R-:W-:Y:S01]  /*f7f0*/  LEA R22, P1, R12, R0, 0x1 ;  /* 0x000000000c167211 */ /* 0x000fe200078208ff */
[----:B------:R-:W-:-:S03]  /*f800*/  IMAD R28, R2, 0x2, R24 ;  /* 0x00000002021c7824 */ /* 0x000fc600078e0218 */
[-C--:B------:R-:W-:Y:S02]  /*f810*/  LEA.HI.X.SX32 R23, R12, R3.reuse, 0x1, P1 ;  /* 0x000000030c177211 */ /* 0x080fe400008f0eff */
[C---:B------:R-:W-:Y:S02]  /*f820*/  LEA R20, R2.reuse, R28, 0x1 ;  /* 0x0000001c02147211 */ /* 0x040fe400078e08ff */
[C---:B------:R-:W-:Y:S01]  /*f830*/  LEA R8, P2, R13.reuse, R0, 0x1 ;  /* 0x000000000d087211 */ /* 0x040fe200078408ff */
[----:B------:R-:W-:Y:S02]  /*f840*/  STL.64 [R1+0xd38], R22 ;  /* 0x000d381601007387 */ /* 0x000fe40000100a00 */
[----:B------:R-:W-:Y:S01]  /*f850*/  IMAD R5, R2, 0x2, R20 ;  /* 0x0000000202057824 */ /* 0x000fe200078e0214 */
[----:B------:R-:W-:-:S04]  /*f860*/  LEA.HI.X.SX32 R9, R13, R3, 0x1, P2 ;  /* 0x000000030d097211 */ /* 0x000fc800010f0eff */
[C---:B------:R-:W-:Y:S01]  /*f870*/  LEA R21, R2.reuse, R5, 0x1 ;  /* 0x0000000502157211 */ /* 0x040fe200078e08ff */
[----:B------:R0:W-:Y:S04]  /*f880*/  STL.64 [R1+0xd30], R8 ;  /* 0x000d300801007387 */ /* 0x0001e80000100a00 */
[----:B------:R-:W-:Y:S01]  /*f890*/  IMAD R7, R2, 0x2, R21 ;  /* 0x0000000202077824 */ /* 0x000fe200078e0215 */
[----:B0-----:R-:W-:-:S04]  /*f8a0*/  LEA R8, P2, R16, R0, 0x1 ;  /* 0x0000000010087211 */ /* 0x001fc800078408ff */
[-C--:B------:R-:W-:Y:S02]  /*f8b0*/  LEA.HI.X.SX32 R9, R16, R3.reuse, 0x1, P2 ;  /* 0x0000000310097211 */ /* 0x080fe400010f0eff */
[CC--:B--2---:R-:W-:Y:S02]  /*f8c0*/  LEA R12, P0, R14.reuse, R0.reuse, 0x1 ;  /* 0x000000000e0c7211 */ /* 0x0c4fe400078008ff */
[C---:B------:R-:W-:Y:S02]  /*f8d0*/  LEA R22, P1, R15.reuse, R0, 0x1 ;  /* 0x000000000f167211 */ /* 0x040fe400078208ff */
[-C--:B------:R-:W-:Y:S02]  /*f8e0*/  LEA.HI.X.SX32 R13, R14, R3.reuse, 0x1, P0 ;  /* 0x000000030e0d7211 */ /* 0x080fe400000f0eff */
[----:B------:R-:W-:Y:S02]  /*f8f0*/  LEA.HI.X.SX32 R23, R15, R3, 0x1, P1 ;  /* 0x000000030f177211 */ /* 0x000fe400008f0eff */
[----:B------:R-:W-:Y:S01]  /*f900*/  MOV R15, R20 ;  /* 0x00000014000f7202 */ /* 0x000fe20000000f00 */
[----:B------:R0:W-:Y:S01]  /*f910*/  STL.64 [R1+0xd28], R12 ;  /* 0x000d280c01007387 */ /* 0x0001e20000100a00 */
[----:B------:R-:W-:-:S03]  /*f920*/  LEA R20, P0, R17, R0, 0x1 ;  /* 0x0000000011147211 */ /* 0x000fc600078008ff */
[----:B------:R1:W-:Y:S01]  /*f930*/  STL.64 [R1+0xd20], R22 ;  /* 0x000d201601007387 */ /* 0x0003e20000100a00 */
[----:B0-----:R-:W-:Y:S02]  /*f940*/  MOV R12, R21 ;  /* 0x00000015000c7202 */ /* 0x001fe40000000f00 */
[-C--:B------:R-:W-:Y:S02]  /*f950*/  LEA.HI.X.SX32 R21, R17, R3.reuse, 0x1, P0 ;  /* 0x0000000311157211 */ /* 0x080fe400000f0eff */
[C---:B-1----:R-:W-:Y:S01]  /*f960*/  LEA R22, P1, R18.reuse, R0, 0x1 ;  /* 0x0000000012167211 */ /* 0x042fe200078208ff */
[----:B------:R-:W-:Y:S03]  /*f970*/  STL.64 [R1+0xd18], R8 ;  /* 0x000d180801007387 */ /* 0x000fe60000100a00 */
[----:B------:R-:W-:Y:S01]  /*f980*/  LEA.HI.X.SX32 R23, R18, R3, 0x1, P1 ;  /* 0x0000000312177211 */ /* 0x000fe200008f0eff */
[----:B------:R0:W-:Y:S04]  /*f990*/  STL.64 [R1+0xd10], R20 ;  /* 0x000d101401007387 */ /* 0x0001e80000100a00 */
[----:B0-----:R-:W2:Y:S04]  /*f9a0*/  LDL.LU.64 R20, [R1+0x1ba8] ;  /* 0x001ba80001147983 */ /* 0x001ea80000300a00 */
[----:B------:R0:W-:Y:S04]  /*f9b0*/  STL.64 [R1+0xd08], R22 ;  /* 0x000d081601007387 */ /* 0x0001e80000100a00 */
[----:B0-----:R-:W3:Y:S01]  /*f9c0*/  LDL.LU.64 R22, [R1+0x1ba0] ;  /* 0x001ba00001167983 */ /* 0x001ee20000300a00 */
[----:B------:R-:W-:-:S05]  /*f9d0*/  LEA R4, R2, R7, 0x1 ;  /* 0x0000000702047211 */ /* 0x000fca00078e08ff */
[----:B------:R-:W-:-:S05]  /*f9e0*/  IMAD.MOV.U32 R11, RZ, RZ, R4 ;  /* 0x000000ffff0b7224 */ /* 0x000fca00078e0004 */
[----:B------:R-:W-:-:S05]  /*f9f0*/  LEA R4, R2, R11, 0x1 ;  /* 0x0000000b02047211 */ /* 0x000fca00078e08ff */
[----:B------:R-:W-:Y:S01]  /*fa00*/  IMAD R26, R2, 0x2, R4 ;  /* 0x00000002021a7824 */ /* 0x000fe200078e0204 */
[----:B------:R-:W-:-:S03]  /*fa10*/  LEA R8, P2, R19, R0, 0x1 ;  /* 0x0000000013087211 */ /* 0x000fc600078408ff */
[----:B------:R-:W-:Y:S01]  /*fa20*/  IMAD R6, R2, 0x2, R26 ;  /* 0x0000000202067824 */ /* 0x000fe200078e021a */
[----:B------:R-:W-:Y:S01]  /*fa30*/  LEA.HI.X.SX32 R9, R19, R3, 0x1, P2 ;  /* 0x0000000313097211 */ /* 0x000fe200010f0eff */
[----:B------:R-:W-:-:S03]  /*fa40*/  IMAD.MOV.U32 R14, RZ, RZ, R5 ;  /* 0x000000ffff0e7224 */ /* 0x000fc600078e0005 */
[C---:B------:R-:W-:Y:S01]  /*fa50*/  LEA R5, R2.reuse, R6, 0x1 ;  /* 0x0000000602057211 */ /* 0x040fe200078e08ff */
[----:B------:R0:W-:Y:S04]  /*fa60*/  STL.64 [R1+0xd00], R8 ;  /* 0x000d000801007387 */ /* 0x0001e80000100a00 */
[----:B------:R1:W-:Y:S01]  /*fa70*/  STL.64 [R1+0x1b80], R4 ;  /* 0x001b800401007387 */ /* 0x0003e20000100a00 */
[----:B------:R-:W-:Y:S01]  /*fa80*/  MOV R18, R25 ;  /* 0x0000001900127202 */ /* 0x000fe20000000f00 */
[----:B0-----:R-:W-:Y:S02]  /*fa90*/  IMAD R8, R2, 0x2, R5 ;  /* 0x0000000202087824 */ /* 0x001fe400078e0205 */
[----:B-1----:R-:W-:Y:S01]  /*faa0*/  IMAD.MOV.U32 R4, RZ, RZ, R24 ;  /* 0x000000ffff047224 */ /* 0x002fe200078e0018 */
[----:B------:R-:W-:-:S05]  /*fab0*/  MOV R5, R7 ;  /* 0x0000000700057202 */ /* 0x000fca0000000f00 */
[----:B------:R0:W-:Y:S01]  /*fac0*/  STL.64 [R1+0x1b88], R4 ;  /* 0x001b880401007387 */ /* 0x0001e20000100a00 */
[----:B------:R-:W-:Y:S01]  /*fad0*/  IMAD.MOV.U32 R13, RZ, RZ, R29 ;  /* 0x000000ffff0d7224 */ /* 0x000fe200078e001d */
[----:B--2---:R-:W-:-:S04]  /*fae0*/  LEA R24, P0, R20, R0, 0x1 ;  /* 0x0000000014187211 */ /* 0x004fc800078008ff */
[----:B------:R-:W-:Y:S02]  /*faf0*/  LEA.HI.X.SX32 R25, R20, R3, 0x1, P0 ;  /* 0x0000000314197211 */ /* 0x000fe400000f0eff */
[----:B0-----:R-:W-:-:S03]  /*fb00*/  LEA R4, P1, R21, R0, 0x1 ;  /* 0x0000000015047211 */ /* 0x001fc600078208ff */
[----:B------:R0:W-:Y:S01]  /*fb10*/  STL.64 [R1+0xcf8], R24 ;  /* 0x000cf81801007387 */ /* 0x0001e20000100a00 */
[----:B---3--:R-:W-:-:S04]  /*fb20*/  LEA R16, P2, R22, R0, 0x1 ;  /* 0x0000000016107211 */ /* 0x008fc800078408ff */
[-C--:B------:R-:W-:Y:S01]  /*fb30*/  LEA.HI.X.SX32 R17, R22, R3.reuse, 0x1, P2 ;  /* 0x0000000316117211 */ /* 0x080fe200010f0eff */
[----:B0-----:R-:W2:Y:S04]  /*fb40*/  LDL.LU.64 R24, [R1+0x1b98] ;  /* 0x001b980001187983 */ /* 0x001ea80000300a00 */
[----:B------:R0:W-:Y:S01]  /*fb50*/  STL.64 [R1+0xce8], R16 ;  /* 0x000ce81001007387 */ /* 0x0001e20000100a00 */
[----:B------:R-:W-:Y:S01]  /*fb60*/  LEA.HI.X.SX32 R5, R21, R3, 0x1, P1 ;  /* 0x0000000315057211 */ /* 0x000fe200008f0eff */
[----:B0-----:R-:W-:Y:S01]  /*fb70*/  IMAD.MOV.U32 R16, RZ, RZ, R28 ;  /* 0x000000ffff107224 */ /* 0x001fe200078e001c */
[----:B------:R-:W-:-:S04]  /*fb80*/  LEA R28, P0, R23, R0, 0x1 ;  /* 0x00000000171c7211 */ /* 0x000fc800078008ff */
[----:B------:R-:W-:Y:S01]  /*fb90*/  LEA.HI.X.SX32 R29, R23, R3, 0x1, P0 ;  /* 0x00000003171d7211 */ /* 0x000fe200000f0eff */
[----:B------:R-:W-:Y:S04]  /*fba0*/  STL.64 [R1+0xcf0], R4 ;  /* 0x000cf00401007387 */ /* 0x000fe80000100a00 */
[----:B------:R0:W-:Y:S04]  /*fbb0*/  STL.64 [R1+0xce0], R28 ;  /* 0x000ce01c01007387 */ /* 0x0001e80000100a00 */
[----:B0-----:R-:W3:Y:S01]  /*fbc0*/  LDL.LU.64 R28, [R1+0x1b90] ;  /* 0x001b9000011c7983 */ /* 0x001ee20000300a00 */
[----:B--2---:R-:W-:-:S02]  /*fbd0*/  LEA R20, P1, R24, R0, 0x1 ;  /* 0x0000000018147211 */ /* 0x004fc400078208ff */
[C---:B------:R-:W-:Y:S02]  /*fbe0*/  LEA R4, P2, R25.reuse, R0, 0x1 ;  /* 0x0000000019047211 */ /* 0x040fe400078408ff */
[-C--:B------:R-:W-:Y:S02]  /*fbf0*/  LEA.HI.X.SX32 R21, R24, R3.reuse, 0x1, P1 ;  /* 0x0000000318157211 */ /* 0x080fe400008f0eff */
[----:B------:R-:W-:-:S03]  /*fc00*/  LEA.HI.X.SX32 R5, R25, R3, 0x1, P2 ;  /* 0x0000000319057211 */ /* 0x000fc600010f0eff */
[----:B------:R-:W-:Y:S04]  /*fc10*/  STL.64 [R1+0xcd8], R20 ;  /* 0x000cd81401007387 */ /* 0x000fe80000100a00 */
[----:B------:R3:W-:Y:S02]  /*fc20*/  STL.64 [R1+0xcd0], R4 ;  /* 0x000cd00401007387 */ /* 0x0007e40000100a00 */
[----:B---3--:R-:W-:-:S04]  /*fc30*/  LEA R4, P0, R29, R0, 0x1 ;  /* 0x000000001d047211 */ /* 0x008fc800078008ff */
[----:B------:R-:W-:-:S05]  /*fc40*/  LEA.HI.X.SX32 R5, R29, R3, 0x1, P0 ;  /* 0x000000031d057211 */ /* 0x000fca00000f0eff */
[----:B------:R0:W-:Y:S04]  /*fc50*/  STL.64 [R1+0xcc8], R4 ;  /* 0x000cc80401007387 */ /* 0x0001e80000100a00 */
[----:B0-----:R-:W2:Y:S01]  /*fc60*/  LDL.LU.64 R4, [R1+0x1b88] ;  /* 0x001b880001047983 */ /* 0x001ea20000300a00 */
[----:B------:R-:W-:Y:S01]  /*fc70*/  MOV R19, R14 ;  /* 0x0000000e00137202 */ /* 0x000fe20000000f00 */
[----:B------:R-:W-:-:S05]  /*fc80*/  IMAD R14, R2, 0x2, R27 ;  /* 0x00000002020e7824 */ /* 0x000fca00078e021b */
[----:B------:R-:W-:-:S05]  /*fc90*/  LEA R14, R2, R14, 0x1 ;  /* 0x0000000e020e7211 */ /* 0x000fca00078e08ff */
[----:B------:R-:W-:Y:S01]  /*fca0*/  IMAD R14, R2, 0x2, R14 ;  /* 0x00000002020e7824 */ /* 0x000fe200078e020e */
[----:B------:R-:W-:-:S04]  /*fcb0*/  LEA R24, P1, R28, R0, 0x1 ;  /* 0x000000001c187211 */ /* 0x000fc800078208ff */
[----:B------:R-:W-:Y:S02]  /*fcc0*/  LEA R14, R2, R14, 0x1 ;  /* 0x0000000e020e7211 */ /* 0x000fe400078e08ff */
[-C--:B------:R-:W-:Y:S02]  /*fcd0*/  LEA.HI.X.SX32 R25, R28, R3.reuse, 0x1, P1 ;  /* 0x000000031c197211 */ /* 0x080fe400008f0eff */
[----:B------:R-:W-:Y:S01]  /*fce0*/  MOV R28, R14 ;  /* 0x0000000e001c7202 */ /* 0x000fe20000000f00 */
[----:B------:R-:W-:Y:S01]  /*fcf0*/  IMAD R14, R2, 0x2, R27 ;  /* 0x00000002020e7824 */ /* 0x000fe200078e021b */
[C---:B------:R-:W-:Y:S01]  /*fd00*/  LEA R22, P2, R27.reuse, R0, 0x1 ;  /* 0x000000001b167211 */ /* 0x040fe200078408ff */
[----:B------:R0:W-:Y:S03]  /*fd10*/  STL.64 [R1+0xcc0], R24 ;  /* 0x000cc01801007387 */ /* 0x0001e60000100a00 */
[----:B------:R-:W-:-:S02]  /*fd20*/  LEA.HI.X.SX32 R23, R27, R3, 0x1, P2 ;  /* 0x000000031b177211 */ /* 0x000fc400010f0eff */
[----:B0-----:R-:W-:Y:S02]  /*fd30*/  LEA R24, P0, R14, R0, 0x1 ;  /* 0x000000000e187211 */ /* 0x001fe400078008ff */
[----:B------:R-:W-:-:S04]  /*fd40*/  MOV R25, R14 ;  /* 0x0000000e00197202 */ /* 0x000fc80000000f00 */
[----:B------:R-:W-:Y:S01]  /*fd50*/  LEA.HI.X.SX32 R25, R25, R3, 0x1, P0 ;  /* 0x0000000319197211 */ /* 0x000fe200000f0eff */
[----:B------:R0:W-:Y:S04]  /*fd60*/  STL.64 [R1+0xcb8], R22 ;  /* 0x000cb81601007387 */ /* 0x0001e80000100a00 */
[----:B------:R-:W-:Y:S01]  /*fd70*/  STL.64 [R1+0xcb0], R24 ;  /* 0x000cb01801007387 */ /* 0x000fe20000100a00 */
[----:B0-----:R-:W-:-:S04]  /*fd80*/  LEA R22, P1, R18, R0, 0x1 ;  /* 0x0000000012167211 */ /* 0x001fc800078208ff */
[----:B------:R-:W-:Y:S01]  /*fd90*/  LEA.HI.X.SX32 R23, R18, R3, 0x1, P1 ;  /* 0x0000000312177211 */ /* 0x000fe200008f0eff */
[----:B--2---:R-:W-:Y:S01]  /*fda0*/  IMAD.MOV.U32 R29, RZ, RZ, R4 ;  /* 0x000000ffff1d7224 */ /* 0x004fe200078e0004 */
[C---:B------:R-:W-:Y:S02]  /*fdb0*/  LEA R4, P2, R13.reuse, R0, 0x1 ;  /* 0x000000000d047211 */ /* 0x040fe400078408ff */
[----:B------:R-:W-:Y:S02]  /*fdc0*/  MOV R27, R5 ;  /* 0x00000005001b7202 */ /* 0x000fe40000000f00 */
[----:B------:R-:W-:-:S05]  /*fdd0*/  LEA.HI.X.SX32 R5, R13, R3, 0x1, P2 ;  /* 0x000000030d057211 */ /* 0x000fca00010f0eff */
[----:B------:R0:W-:Y:S04]  /*fde0*/  STL.64 [R1+0xca0], R4 ;  /* 0x000ca00401007387 */ /* 0x0001e80000100a00 */
[----:B------:R-:W-:Y:S01]  /*fdf0*/  STL.64 [R1+0xca8], R22 ;  /* 0x000ca81601007387 */ /* 0x000fe20000100a00 */
[----:B0-----:R-:W-:-:S04]  /*fe00*/  LEA R4, P0, R28, R0, 0x1 ;  /* 0x000000001c047211 */ /* 0x001fc800078008ff */
[----:B------:R-:W-:-:S05]  /*fe10*/  LEA.HI.X.SX32 R5, R28, R3, 0x1, P0 ;  /* 0x000000031c057211 */ /* 0x000fca00000f0eff */
[----:B------:R0:W-:Y:S04]  /*fe20*/  STL.64 [R1+0xc98], R4 ;  /* 0x000c980401007387 */ /* 0x0001e80000100a00 */
[----:B0-----:R-:W2:Y:S01]  /*fe30*/  LDL.LU.64 R4, [R1+0x1b80] ;  /* 0x001b800001047983 */ /* 0x001ea20000300a00 */
[----:B------:R-:W-:-:S04]  /*fe40*/  LEA R7, R2, R8, 0x1 ;  /* 0x0000000802077211 */ /* 0x000fc800078e08ff */
[----:B------:R-:W-:Y:S01]  /*fe50*/  LEA R9, R2, R7, 0x1 ;  /* 0x0000000702097211 */ /* 0x000fe200078e08ff */
[----:B------:R-:W-:-:S04]  /*fe60*/  IMAD.MOV.U32 R17, RZ, RZ, R12 ;  /* 0x000000ffff117224 */ /* 0x000fc800078e000c */
[----:B------:R-:W-:-:S04]  /*fe70*/  IMAD R10, R2, 0x2, R9 ;  /* 0x00000002020a7824 */ /* 0x000fc800078e0209 */
[----:B------:R-:W-:Y:S01]  /*fe80*/  IMAD R12, R2, 0x2, R10 ;  /* 0x00000002020c7824 */ /* 0x000fe200078e020a */
[----:B------:R-:W-:-:S04]  /*fe90*/  MOV R21, R11 ;  /* 0x0000000b00157202 */ /* 0x000fc80000000f00 */
[----:B------:R-:W-:-:S05]  /*fea0*/  LEA R11, R2, R12, 0x1 ;  /* 0x0000000c020b7211 */ /* 0x000fca00078e08ff */
[----:B------:R-:W-:Y:S01]  /*feb0*/  IMAD R20, R2, 0x2, R11 ;  /* 0x0000000202147824 */ /* 0x000fe200078e020b */
[CC--:B------:R-:W-:Y:S02]  /*fec0*/  LEA R24, P1, R29.reuse, R0.reuse, 0x1 ;  /* 0x000000001d187211 */ /* 0x0c0fe400078208ff */
[----:B------:R-:W-:Y:S01]  /*fed0*/  LEA R22, P2, R16, R0, 0x1 ;  /* 0x0000000010167211 */ /* 0x000fe200078408ff */
[----:B------:R-:W-:Y:S01]  /*fee0*/  IMAD R14, R2, 0x2, R20 ;  /* 0x00000002020e7824 */ /* 0x000fe200078e0214 */
[-C--:B------:R-:W-:Y:S02]  /*fef0*/  LEA.HI.X.SX32 R25, R29, R3.reuse, 0x1, P1 ;  /* 0x000000031d197211 */ /* 0x080fe400008f0eff */
[----:B------:R-:W-:Y:S02]  /*ff00*/  LEA.HI.X.SX32 R23, R16, R3, 0x1, P2 ;  /* 0x0000000310177211 */ /* 0x000fe400010f0eff */
[C---:B------:R-:W-:Y:S01]  /*ff10*/  LEA R13, R2.reuse, R14, 0x1 ;  /* 0x0000000e020d7211 */ /* 0x040fe200078e08ff */
[----:B------:R-:W-:Y:S01]  /*ff20*/  IMAD.MOV.U32 R29, RZ, RZ, R15 ;  /* 0x000000ffff1d7224 */ /* 0x000fe200078e000f */
[----:B------:R-:W-:Y:S01]  /*ff30*/  LEA R28, P0, R15, R0, 0x1 ;  /* 0x000000000f1c7211 */ /* 0x000fe200078008ff */
[----:B------:R0:W-:Y:S02]  /*ff40*/  STL.64 [R1+0xc90], R24 ;  /* 0x000c901801007387 */ /* 0x0001e40000100a00 */
[----:B------:R-:W-:-:S02]  /*ff50*/  IMAD R18, R2, 0x2, R13 ;  /* 0x0000000202127824 */ /* 0x000fc400078e020d */
[----:B------:R1:W-:Y:S01]  /*ff60*/  STL.64 [R1+0xc88], R22 ;  /* 0x000c881601007387 */ /* 0x0003e20000100a00 */
[-C--:B------:R-:W-:Y:S02]  /*ff70*/  LEA.HI.X.SX32 R29, R29, R3.reuse, 0x1, P0 ;  /* 0x000000031d1d7211 */ /* 0x080fe400000f0eff */
[C---:B------:R-:W-:Y:S02]  /*ff80*/  LEA R16, R2.reuse, R18, 0x1 ;  /* 0x0000001202107211 */ /* 0x040fe400078e08ff */
[-C--:B0-----:R-:W-:Y:S02]  /*ff90*/  LEA R24, P1, R19, R0.reuse, 0x1 ;  /* 0x0000000013187211 */ /* 0x081fe400078208ff */
[----:B-1----:R-:W-:Y:S02]  /*ffa0*/  LEA R22, P2, R17, R0, 0x1 ;  /* 0x0000000011167211 */ /* 0x002fe400078408ff */
[-C--:B------:R-:W-:Y:S02]  /*ffb0*/  LEA.HI.X.SX32 R25, R19, R3.reuse, 0x1, P1 ;  /* 0x0000000313197211 */ /* 0x080fe400008f0eff */
[----:B------:R-:W-:Y:S01]  /*ffc0*/  LEA.HI.X.SX32 R23, R17, R3, 0x1, P2 ;  /* 0x0000000311177211 */ /* 0x000fe200010f0eff */
[----:B------:R0:W-:Y:S01]  /*ffd0*/  STL.64 [R1+0xc80], R28 ;  /* 0x000c801c01007387 */ /* 0x0001e20000100a00 */
[----:B------:R-:W-:-:S03]  /*ffe0*/  LEA R15, R2, R16, 0x1 ;  /* 0x00000010020f7211 */ /* 0x000fc600078e08ff */
[----:B------:R1:W-:Y:S04]  /*fff0*/  STL.64 [R1+0xc78], R24 ;  /* 0x000c781801007387 */ /* 0x0003e80000100a00 */
[----:B------:R-:W-:Y:S01]  /*10000*/  STL.64 [R1+0xc70], R22 ;  /* 0x000c701601007387 */ /* 0x000fe20000100a00 */
[-C--:B0-----:R-:W-:Y:S02]  /*10010*/  LEA R28, P0, R27, R0.reuse, 0x1 ;  /* 0x000000001b1c7211 */ /* 0x081fe400078008ff */
[----:B-1----:R-:W-:Y:S01]  /*10020*/  LEA R24, P1, R21, R0, 0x1 ;  /* 0x0000000015187211 */ /* 0x002fe200078208ff */
[----:B------:R-:W-:Y:S01]  /*10030*/  IMAD R19, R2, 0x2, R15 ;  /* 0x0000000202137824 */ /* 0x000fe200078e020f */
[-C--:B------:R-:W-:Y:S02]  /*10040*/  LEA.HI.X.SX32 R29, R27, R3.reuse, 0x1, P0 ;  /* 0x000000031b1d7211 */ /* 0x080fe400000f0eff */
[----:B------:R-:W-:-:S02]  /*10050*/  LEA.HI.X.SX32 R25, R21, R3, 0x1, P1 ;  /* 0x0000000315197211 */ /* 0x000fc400008f0eff */
[----:B------:R-:W-:Y:S01]  /*10060*/  LEA R17, R2, R19, 0x1 ;  /* 0x0000001302117211 */ /* 0x000fe200078e08ff */
[----:B------:R0:W-:Y:S04]  /*10070*/  STL.64 [R1+0xc68], R28 ;  /* 0x000c681c01007387 */ /* 0x0001e80000100a00 */
[----:B------:R1:W-:Y:S01]  /*10080*/  STL.64 [R1+0xc60], R24 ;  /* 0x000c601801007387 */ /* 0x0003e20000100a00 */
[-C--:B0-----:R-:W-:Y:S02]  /*10090*/  LEA R28, P0, R26, R0.reuse, 0x1 ;  /* 0x000000001a1c7211 */ /* 0x081fe400078008ff */
[----:B-1----:R-:W-:Y:S02]  /*100a0*/  LEA R24, P1, R6, R0, 0x1 ;  /* 0x0000000006187211 */ /* 0x002fe400078208ff */
[----:B------:R-:W-:-:S02]  /*100b0*/  LEA.HI.X.SX32 R29, R26, R3, 0x1, P0 ;  /* 0x000000031a1d7211 */ /* 0x000fc400000f0eff */
[----:B------:R-:W-:Y:S02]  /*100c0*/  LEA.HI.X.SX32 R25, R6, R3, 0x1, P1 ;  /* 0x0000000306197211 */ /* 0x000fe400008f0eff */
[----:B------:R-:W-:-:S04]  /*100d0*/  LEA R26, P0, R8, R0, 0x1 ;  /* 0x00000000081a7211 */ /* 0x000fc800078008ff */
[----:B------:R-:W-:Y:S02]  /*100e0*/  LEA.HI.X.SX32 R27, R8, R3, 0x1, P0 ;  /* 0x00000003081b7211 */ /* 0x000fe400000f0eff */
[----:B--2---:R-:W-:-:S04]  /*100f0*/  LEA R22, P2, R4, R0, 0x1 ;  /* 0x0000000004167211 */ /* 0x004fc800078408ff */
[----:B------:R-:W-:Y:S01]  /*10100*/  LEA.HI.X.SX32 R23, R4, R3, 0x1, P2 ;  /* 0x0000000304177211 */ /* 0x000fe200010f0eff */
[----:B------:R-:W-:-:S04]  /*10110*/  IMAD R4, R2, 0x2, R17 ;  /* 0x0000000202047824 */ /* 0x000fc800078e0211 */
[----:B------:R0:W-:Y:S01]  /*10120*/  STL.64 [R1+0xc58], R22 ;  /* 0x000c581601007387 */ /* 0x0001e20000100a00 */
[----:B------:R-:W-:-:S03]  /*10130*/  LEA R21, R2, R4, 0x1 ;  /* 0x0000000402157211 */ /* 0x000fc600078e08ff */
[----:B------:R-:W-:Y:S01]  /*10140*/  STL.64 [R1+0xc50], R28 ;  /* 0x000c501c01007387 */ /* 0x000fe20000100a00 */
[----:B0-----:R-:W-:-:S04]  /*10150*/  LEA R22, P2, R5, R0, 0x1 ;  /* 0x0000000005167211 */ /* 0x001fc800078408ff */
[-C--:B------:R-:W-:Y:S01]  /*10160*/  LEA.HI.X.SX32 R23, R5, R3.reuse, 0x1, P2 ;  /* 0x0000000305177211 */ /* 0x080fe200010f0eff */
[----:B------:R0:W-:Y:S04]  /*10170*/  STL.64 [R1+0xc48], R24 ;  /* 0x000c481801007387 */ /* 0x0001e80000100a00 */
[----:B------:R1:W-:Y:S01]  /*10180*/  STL.64 [R1+0xc40], R22 ;  /* 0x000c401601007387 */ /* 0x0003e20000100a00 */
[----:B------:R-:W-:Y:S01]  /*10190*/  IMAD R6, R2, 0x2, R21 ;  /* 0x0000000202067824 */ /* 0x000fe200078e0215 */
[-C--:B0-----:R-:W-:Y:S02]  /*101a0*/  LEA R24, P1, R7, R0.reuse, 0x1 ;  /* 0x0000000007187211 */ /* 0x081fe400078208ff */
[----:B-1----:R-:W-:Y:S02]  /*101b0*/  LEA R22, P2, R9, R0, 0x1 ;  /* 0x0000000009167211 */ /* 0x002fe400078408ff */
[----:B------:R-:W-:-:S02]  /*101c0*/  LEA.HI.X.SX32 R25, R7, R3, 0x1, P1 ;  /* 0x0000000307197211 */ /* 0x000fc400008f0eff */
[----:B------:R-:W-:Y:S01]  /*101d0*/  LEA.HI.X.SX32 R23, R9, R3, 0x1, P2 ;  /* 0x0000000309177211 */ /* 0x000fe200010f0eff */
[----:B------:R0:W-:Y:S01]  /*101e0*/  STL.64 [R1+0xc38], R26 ;  /* 0x000c381a01007387 */ /* 0x0001e20000100a00 */
[----:B------:R-:W-:-:S03]  /*101f0*/  LEA R5, R2, R6, 0x1 ;  /* 0x0000000602057211 */ /* 0x000fc600078e08ff */
[----:B------:R1:W-:Y:S04]  /*10200*/  STL.64 [R1+0xc30], R24 ;  /* 0x000c301801007387 */ /* 0x0003e80000100a00 */
[----:B------:R2:W-:Y:S01]  /*10210*/  STL.64 [R1+0xc28], R22 ;  /* 0x000c281601007387 */ /* 0x0005e20000100a00 */
[-C--:B0-----:R-:W-:Y:S02]  /*10220*/  LEA R26, P0, R10, R0.reuse, 0x1 ;  /* 0x000000000a1a7211 */ /* 0x081fe400078008ff */
[-C--:B-1----:R-:W-:Y:S01]  /*10230*/  LEA R24, P1, R12, R0.reuse, 0x1 ;  /* 0x000000000c187211 */ /* 0x082fe200078208ff */
[----:B------:R-:W-:Y:S01]  /*10240*/  IMAD R7, R2, 0x2, R5 ;  /* 0x0000000202077824 */ /* 0x000fe200078e0205 */
[----:B------:R-:W-:Y:S02]  /*10250*/  LEA.HI.X.SX32 R27, R10, R3, 0x1, P0 ;  /* 0x000000030a1b7211 */ /* 0x000fe400000f0eff */
[----:B--2---:R-:W-:-:S02]  /*10260*/  LEA R22, P2, R11, R0, 0x1 ;  /* 0x000000000b167211 */ /* 0x004fc400078408ff */
[-C--:B------:R-:W-:Y:S02]  /*10270*/  LEA.HI.X.SX32 R25, R12, R3.reuse, 0x1, P1 ;  /* 0x000000030c197211 */ /* 0x080fe400008f0eff */
        /* <DEDUP_REMOVED lines=25> */
[----:B------:R-:W-:Y:S04]  /*10410*/  STL.64 [R1+0xbe8], R24 ;  /* 0x000be81801007387 */ /* 0x000fe80000100a00 */
[----:B------:R1:W-:Y:S01]  /*10420*/  STL.64 [R1+0xbe0], R22 ;  /* 0x000be01601007387 */ /* 0x0003e20000100a00 */
[----:B0-----:R-:W-:Y:S01]  /*10430*/  LEA R26, P0, R19, R0, 0x1 ;  /* 0x00000000131a7211 */ /* 0x001fe200078008ff */
[----:B------:R-:W-:-:S03]  /*10440*/  IMAD R13, R2, 0x2, R12 ;  /* 0x00000002020d7824 */ /* 0x000fc600078e020c */
[-C--:B------:R-:W-:Y:S02]  /*10450*/  LEA.HI.X.SX32 R27, R19, R3.reuse, 0x1, P0 ;  /* 0x00000003131b7211 */ /* 0x080fe400000f0eff */
[CC--:B-1----:R-:W-:Y:S02]  /*10460*/  LEA R22, P2, R4.reuse, R0.reuse, 0x1 ;  /* 0x0000000004167211 */ /* 0x0c2fe400078408ff */
[CC--:B------:R-:W-:Y:S02]  /*10470*/  LEA R24, P1, R17.reuse, R0.reuse, 0x1 ;  /* 0x0000000011187211 */ /* 0x0c0fe400078208ff */
[----:B------:R-:W-:Y:S01]  /*10480*/  LEA.HI.X.SX32 R23, R4, R3, 0x1, P2 ;  /* 0x0000000304177211 */ /* 0x000fe200010f0eff */
[----:B------:R-:W-:Y:S01]  /*10490*/  STL.64 [R1+0xbd8], R26 ;  /* 0x000bd81a01007387 */ /* 0x000fe20000100a00 */
[----:B------:R-:W-:Y:S02]  /*104a0*/  LEA R14, R2, R13, 0x1 ;  /* 0x0000000d020e7211 */ /* 0x000fe400078e08ff */
[----:B------:R-:W-:Y:S01]  /*104b0*/  LEA.HI.X.SX32 R25, R17, R3, 0x1, P1 ;  /* 0x0000000311197211 */ /* 0x000fe200008f0eff */
[----:B------:R0:W-:Y:S01]  /*104c0*/  STL.64 [R1+0xbc8], R22 ;  /* 0x000bc81601007387 */ /* 0x0001e20000100a00 */
[-C--:B------:R-:W-:Y:S01]  /*104d0*/  LEA R18, P1, R6, R0.reuse, 0x1 ;  /* 0x0000000006127211 */ /* 0x080fe200078208ff */
[----:B------:R-:W-:Y:S01]  /*104e0*/  IMAD R4, R2, 0x2, R14 ;  /* 0x0000000202047824 */ /* 0x000fe200078e020e */
[----:B------:R-:W-:-:S02]  /*104f0*/  LEA R16, P2, R5, R0, 0x1 ;  /* 0x0000000005107211 */ /* 0x000fc400078408ff */
[-C--:B------:R-:W-:Y:S02]  /*10500*/  LEA.HI.X.SX32 R19, R6, R3.reuse, 0x1, P1 ;  /* 0x0000000306137211 */ /* 0x080fe400008f0eff */
[----:B0-----:R-:W-:Y:S02]  /*10510*/  LEA R22, P0, R21, R0, 0x1 ;  /* 0x0000000015167211 */ /* 0x001fe400078008ff */
[-C--:B------:R-:W-:Y:S02]  /*10520*/  LEA.HI.X.SX32 R17, R5, R3.reuse, 0x1, P2 ;  /* 0x0000000305117211 */ /* 0x080fe400010f0eff */
[----:B------:R-:W-:Y:S01]  /*10530*/  LEA.HI.X.SX32 R23, R21, R3, 0x1, P0 ;  /* 0x0000000315177211 */ /* 0x000fe200000f0eff */
[----:B------:R-:W-:Y:S01]  /*10540*/  STL.64 [R1+0xbd0], R24 ;  /* 0x000bd01801007387 */ /* 0x000fe20000100a00 */
[C---:B------:R-:W-:Y:S02]  /*10550*/  LEA R15, R2.reuse, R4, 0x1 ;  /* 0x00000004020f7211 */ /* 0x040fe400078e08ff */
[----:B------:R-:W-:Y:S01]  /*10560*/  LEA R20, P0, R7, R0, 0x1 ;  /* 0x0000000007147211 */ /* 0x000fe200078008ff */
[----:B------:R-:W-:Y:S04]  /*10570*/  STL.64 [R1+0xbc0], R22 ;  /* 0x000bc01601007387 */ /* 0x000fe80000100a00 */
[----:B------:R0:W-:Y:S01]  /*10580*/  STL.64 [R1+0xbb8], R18 ;  /* 0x000bb81201007387 */ /* 0x0001e20000100a00 */
[----:B------:R-:W-:-:S03]  /*10590*/  IMAD R5, R2, 0x2, R15 ;  /* 0x0000000202057824 */ /* 0x000fc600078e020f */
[----:B------:R1:W-:Y:S01]  /*105a0*/  STL.64 [R1+0xbb0], R16 ;  /* 0x000bb01001007387 */ /* 0x0003e20000100a00 */
[-C--:B------:R-:W-:Y:S02]  /*105b0*/  LEA.HI.X.SX32 R21, R7, R3.reuse, 0x1, P0 ;  /* 0x0000000307157211 */ /* 0x080fe400000f0eff */
[CC--:B0-----:R-:W-:Y:S02]  /*105c0*/  LEA R18, P1, R8.reuse, R0.reuse, 0x1 ;  /* 0x0000000008127211 */ /* 0x0c1fe400078208ff */
[C---:B-1----:R-:W-:Y:S02]  /*105d0*/  LEA R16, P2, R9.reuse, R0, 0x1 ;  /* 0x0000000009107211 */ /* 0x042fe400078408ff */
[-C--:B------:R-:W-:Y:S02]  /*105e0*/  LEA.HI.X.SX32 R19, R8, R3.reuse, 0x1, P1 ;  /* 0x0000000308137211 */ /* 0x080fe400008f0eff */
[----:B------:R-:W-:Y:S01]  /*105f0*/  LEA.HI.X.SX32 R17, R9, R3, 0x1, P2 ;  /* 0x0000000309117211 */ /* 0x000fe200010f0eff */
[----:B------:R0:W-:Y:S01]  /*10600*/  STL.64 [R1+0xba8], R20 ;  /* 0x000ba81401007387 */ /* 0x0001e20000100a00 */
[----:B------:R-:W-:-:S03]  /*10610*/  LEA R6, R2, R5, 0x1 ;  /* 0x0000000502067211 */ /* 0x000fc600078e08ff */
[----:B------:R1:W-:Y:S02]  /*10620*/  STL.64 [R1+0xba0], R18 ;  /* 0x000ba01201007387 */ /* 0x0003e40000100a00 */
[----:B------:R-:W-:Y:S02]  /*10630*/  IMAD R7, R2, 0x2, R6 ;  /* 0x0000000202077824 */ /* 0x000fe400078e0206 */
[----:B------:R2:W-:Y:S01]  /*10640*/  STL.64 [R1+0xb98], R16 ;  /* 0x000b981001007387 */ /* 0x0005e20000100a00 */
[CC--:B0-----:R-:W-:Y:S02]  /*10650*/  LEA R20, P0, R10.reuse, R0.reuse, 0x1 ;  /* 0x000000000a147211 */ /* 0x0c1fe400078008ff */
[-C--:B-1----:R-:W-:Y:S02]  /*10660*/  LEA R18, P1, R11, R0.reuse, 0x1 ;  /* 0x000000000b127211 */ /* 0x082fe400078208ff */
[----:B------:R-:W-:Y:S02]  /*10670*/  LEA.HI.X.SX32 R21, R10, R3, 0x1, P0 ;  /* 0x000000030a157211 */ /* 0x000fe400000f0eff */
[----:B--2---:R-:W-:-:S02]  /*10680*/  LEA R16, P2, R12, R0, 0x1 ;  /* 0x000000000c107211 */ /* 0x004fc400078408ff */
        /* <DEDUP_REMOVED lines=13> */
[----:B------:R-:W-:Y:S01]  /*10760*/  STL.64 [R1+0xb78], R20 ;  /* 0x000b781401007387 */ /* 0x000fe20000100a00 */
[----:B------:R-:W-:Y:S02]  /*10770*/  LEA R10, R2, R9, 0x1 ;  /* 0x00000009020a7211 */ /* 0x000fe400078e08ff */
[----:B------:R-:W-:Y:S01]  /*10780*/  LEA R12, P2, R6, R0, 0x1 ;  /* 0x00000000060c7211 */ /* 0x000fe200078408ff */
[----:B------:R0:W-:Y:S02]  /*10790*/  STL.64 [R1+0xb70], R18 ;  /* 0x000b701201007387 */ /* 0x0001e40000100a00 */
[----:B------:R-:W-:Y:S02]  /*107a0*/  IMAD R11, R2, 0x2, R10 ;  /* 0x00000002020b7824 */ /* 0x000fe400078e020a */
[----:B------:R1:W-:Y:S01]  /*107b0*/  STL.64 [R1+0xb68], R16 ;  /* 0x000b681001007387 */ /* 0x0003e20000100a00 */
[----:B------:R-:W-:-:S02]  /*107c0*/  LEA.HI.X.SX32 R13, R6, R3, 0x1, P2 ;  /* 0x00000003060d7211 */ /* 0x000fc400010f0eff */
[-C--:B0-----:R-:W-:Y:S02]  /*107d0*/  LEA R18, P0, R15, R0.reuse, 0x1 ;  /* 0x000000000f127211 */ /* 0x081fe400078008ff */
[----:B-1----:R-:W-:Y:S02]  /*107e0*/  LEA R16, P1, R5, R0, 0x1 ;  /* 0x0000000005107211 */ /* 0x002fe400078208ff */
[-C--:B------:R-:W-:Y:S02]  /*107f0*/  LEA.HI.X.SX32 R19, R15, R3.reuse, 0x1, P0 ;  /* 0x000000030f137211 */ /* 0x080fe400000f0eff */
[----:B------:R-:W-:Y:S01]  /*10800*/  LEA.HI.X.SX32 R17, R5, R3, 0x1, P1 ;  /* 0x0000000305117211 */ /* 0x000fe200008f0eff */
[----:B------:R0:W-:Y:S01]  /*10810*/  STL.64 [R1+0xb50], R12 ;  /* 0x000b500c01007387 */ /* 0x0001e20000100a00 */
[----:B------:R-:W-:-:S03]  /*10820*/  LEA R4, R2, R11, 0x1 ;  /* 0x0000000b02047211 */ /* 0x000fc600078e08ff */
[----:B------:R1:W-:Y:S01]  /*10830*/  STL.64 [R1+0xb60], R18 ;  /* 0x000b601201007387 */ /* 0x0003e20000100a00 */
[----:B------:R-:W-:-:S03]  /*10840*/  LEA R14, P2, R9, R0, 0x1 ;  /* 0x00000000090e7211 */ /* 0x000fc600078408ff */
[----:B------:R2:W-:Y:S01]  /*10850*/  STL.64 [R1+0xb58], R16 ;  /* 0x000b581001007387 */ /* 0x0005e20000100a00 */
[----:B0-----:R-:W-:Y:S01]  /*10860*/  IMAD R12, R2, 0x2, R4 ;  /* 0x00000002020c7824 */ /* 0x001fe200078e0204 */
[CC--:B-1----:R-:W-:Y:S02]  /*10870*/  LEA R18, P0, R7.reuse, R0.reuse, 0x1 ;  /* 0x0000000007127211 */ /* 0x0c2fe400078008ff */
[C---:B--2---:R-:W-:Y:S02]  /*10880*/  LEA R16, P1, R8.reuse, R0, 0x1 ;  /* 0x0000000008107211 */ /* 0x044fe400078208ff */
[-C--:B------:R-:W-:Y:S02]  /*10890*/  LEA.HI.X.SX32 R19, R7, R3.reuse, 0x1, P0 ;  /* 0x0000000307137211 */ /* 0x080fe400000f0eff */
[-C--:B------:R-:W-:Y:S02]  /*108a0*/  LEA.HI.X.SX32 R17, R8, R3.reuse, 0x1, P1 ;  /* 0x0000000308117211 */ /* 0x080fe400008f0eff */
[----:B------:R-:W-:-:S02]  /*108b0*/  LEA.HI.X.SX32 R15, R9, R3, 0x1, P2 ;  /* 0x00000003090f7211 */ /* 0x000fc400010f0eff */
[C---:B------:R-:W-:Y:S01]  /*108c0*/  LEA R6, R2.reuse, R12, 0x1 ;  /* 0x0000000c02067211 */ /* 0x040fe200078e08ff */
[----:B------:R0:W-:Y:S04]  /*108d0*/  STL.64 [R1+0xb48], R18 ;  /* 0x000b481201007387 */ /* 0x0001e80000100a00 */
[----:B------:R1:W-:Y:S01]  /*108e0*/  STL.64 [R1+0xb40], R16 ;  /* 0x000b401001007387 */ /* 0x0003e20000100a00 */
[----:B------:R-:W-:-:S03]  /*108f0*/  IMAD R8, R2, 0x2, R6 ;  /* 0x0000000202087824 */ /* 0x000fc600078e0206 */
[----:B------:R2:W-:Y:S01]  /*10900*/  STL.64 [R1+0xb38], R14 ;  /* 0x000b380e01007387 */ /* 0x0005e20000100a00 */
[CC--:B0-----:R-:W-:Y:S02]  /*10910*/  LEA R18, P0, R10.reuse, R0.reuse, 0x1 ;  /* 0x000000000a127211 */ /* 0x0c1fe400078008ff */
[CC--:B-1----:R-:W-:Y:S02]  /*10920*/  LEA R16, P1, R11.reuse, R0.reuse, 0x1 ;  /* 0x000000000b107211 */ /* 0x0c2fe400078208ff */
[-C--:B------:R-:W-:Y:S02]  /*10930*/  LEA.HI.X.SX32 R19, R10, R3.reuse, 0x1, P0 ;  /* 0x000000030a137211 */ /* 0x080fe400000f0eff */
[C---:B--2---:R-:W-:Y:S02]  /*10940*/  LEA R14, P2, R4.reuse, R0, 0x1 ;  /* 0x00000000040e7211 */ /* 0x044fe400078408ff */
[-C--:B------:R-:W-:Y:S02]  /*10950*/  LEA.HI.X.SX32 R17, R11, R3.reuse, 0x1, P1 ;  /* 0x000000030b117211 */ /* 0x080fe400008f0eff */
[----:B------:R-:W-:-:S02]  /*10960*/  LEA.HI.X.SX32 R15, R4, R3, 0x1, P2 ;  /* 0x00000003040f7211 */ /* 0x000fc400010f0eff */
[C---:B------:R-:W-:Y:S01]  /*10970*/  LEA R5, R2.reuse, R8, 0x1 ;  /* 0x0000000802057211 */ /* 0x040fe200078e08ff */
[----:B------:R-:W-:Y:S04]  /*10980*/  STL.64 [R1+0xb30], R18 ;  /* 0x000b301201007387 */ /* 0x000fe80000100a00 */
[----:B------:R0:W-:Y:S01]  /*10990*/  STL.64 [R1+0xb28], R16 ;  /* 0x000b281001007387 */ /* 0x0001e20000100a00 */
[----:B------:R-:W-:-:S03]  /*109a0*/  IMAD R4, R2, 0x2, R5 ;  /* 0x0000000202047824 */ /* 0x000fc600078e0205 */
[----:B------:R1:W-:Y:S01]  /*109b0*/  STL.64 [R1+0xb20], R14 ;  /* 0x000b200e01007387 */ /* 0x0003e20000100a00 */
[-C--:B------:R-:W-:Y:S02]  /*109c0*/  LEA R10, P2, R8, R0.reuse, 0x1 ;  /* 0x00000000080a7211 */ /* 0x080fe400078408ff */
[-C--:B0-----:R-:W-:Y:S02]  /*109d0*/  LEA R16, P0, R12, R0.reuse, 0x1 ;  /* 0x000000000c107211 */ /* 0x081fe400078008ff */
[----:B-1----:R-:W-:Y:S02]  /*109e0*/  LEA R14, P1, R6, R0, 0x1 ;  /* 0x00000000060e7211 */ /* 0x002fe400078208ff */
[-C--:B------:R-:W-:Y:S02]  /*109f0*/  LEA.HI.X.SX32 R17, R12, R3.reuse, 0x1, P0 ;  /* 0x000000030c117211 */ /* 0x080fe400000f0eff */
[-C--:B------:R-:W-:Y:S02]  /*10a00*/  LEA.HI.X.SX32 R15, R6, R3.reuse, 0x1, P1 ;  /* 0x00000003060f7211 */ /* 0x080fe400008f0eff */
[----:B------:R-:W-:Y:S01]  /*10a10*/  LEA R7, R2, R4, 0x1 ;  /* 0x0000000402077211 */ /* 0x000fe200078e08ff */
[----:B------:R0:W-:Y:S01]  /*10a20*/  STL.64 [R1+0xb18], R16 ;  /* 0x000b181001007387 */ /* 0x0001e20000100a00 */
[----:B------:R-:W-:-:S03]  /*10a30*/  LEA.HI.X.SX32 R11, R8, R3, 0x1, P2 ;  /* 0x00000003080b7211 */ /* 0x000fc600010f0eff */
[----:B------:R1:W-:Y:S01]  /*10a40*/  STL.64 [R1+0xb10], R14 ;  /* 0x000b100e01007387 */ /* 0x0003e20000100a00 */
[----:B------:R-:W-:Y:S01]  /*10a50*/  IMAD R2, R2, 0x2, R7 ;  /* 0x0000000202027824 */ /* 0x000fe200078e0207 */
[-C--:B------:R-:W-:Y:S02]  /*10a60*/  LEA R12, P2, R7, R0.reuse, 0x1 ;  /* 0x00000000070c7211 */ /* 0x080fe400078408ff */
[CC--:B0-----:R-:W-:Y:S02]  /*10a70*/  LEA R16, P0, R5.reuse, R0.reuse, 0x1 ;  /* 0x0000000005107211 */ /* 0x0c1fe400078008ff */
[C---:B-1----:R-:W-:Y:S01]  /*10a80*/  LEA R14, P1, R4.reuse, R0, 0x1 ;  /* 0x00000000040e7211 */ /* 0x042fe200078208ff */
[----:B------:R0:W-:Y:S01]  /*10a90*/  STL.64 [R1+0xb08], R10 ;  /* 0x000b080a01007387 */ /* 0x0001e20000100a00 */
[-C--:B------:R-:W-:Y:S02]  /*10aa0*/  LEA.HI.X.SX32 R17, R5, R3.reuse, 0x1, P0 ;  /* 0x0000000305117211 */ /* 0x080fe400000f0eff */
[----:B------:R-:W-:-:S02]  /*10ab0*/  LEA.HI.X.SX32 R15, R4, R3, 0x1, P1 ;  /* 0x00000003040f7211 */ /* 0x000fc400008f0eff */
[----:B------:R-:W-:Y:S01]  /*10ac0*/  LEA.HI.X.SX32 R13, R7, R3, 0x1, P2 ;  /* 0x00000003070d7211 */ /* 0x000fe200010f0eff */
[----:B------:R-:W-:Y:S01]  /*10ad0*/  STL.64 [R1+0xb00], R16 ;  /* 0x000b001001007387 */ /* 0x000fe20000100a00 */
[----:B0-----:R-:W-:-:S03]  /*10ae0*/  LEA R10, P3, R2, R0, 0x1 ;  /* 0x00000000020a7211 */ /* 0x001fc600078608ff */
[----:B------:R0:W-:Y:S01]  /*10af0*/  STL.64 [R1+0xaf8], R14 ;  /* 0x000af80e01007387 */ /* 0x0001e20000100a00 */
[----:B------:R-:W-:-:S03]  /*10b00*/  LEA.HI.X.SX32 R11, R2, R3, 0x1, P3 ;  /* 0x00000003020b7211 */ /* 0x000fc600018f0eff */
[----:B------:R1:W-:Y:S01]  /*10b10*/  STL.64 [R1+0xaf0], R12 ;  /* 0x000af00c01007387 */ /* 0x0003e20000100a00 */
[----:B------:R-:W-:-:S03]  /*10b20*/  CS2R R28, SRZ ;  /* 0x00000000001c7805 */ /* 0x000fc6000001ff00 */
[----:B------:R-:W-:Y:S01]  /*10b30*/  STL.64 [R1+0xae8], R10 ;  /* 0x000ae80a01007387 */ /* 0x000fe20000100a00 */
[----:B0-----:R-:W-:Y:S01]  /*10b40*/  MOV R14, 0x3f800000 ;  /* 0x3f800000000e7802 */ /* 0x001fe20000000f00 */
[----:B-1----:R-:W-:-:S04]  /*10b50*/  IMAD.MOV.U32 R13, RZ, RZ, -0x800000 ;  /* 0xff800000ff0d7424 */ /* 0x002fc800078e00ff */
[----:B------:R0:W-:Y:S01]  /*10b60*/  STL [R1+0xaa0], R14 ;  /* 0x000aa00e01007387 */ /* 0x0001e20000100800 */
[----:B------:R-:W-:-:S03]  /*10b70*/  IMAD.MOV.U32 R15, RZ, RZ, -0x800000 ;  /* 0xff800000ff0f7424 */ /* 0x000fc600078e00ff */
[----:B------:R-:W-:Y:S01]  /*10b80*/  STL [R1+0x3c8], R13 ;  /* 0x0003c80d01007387 */ /* 0x000fe20000100800 */
[----:B0-----:R-:W-:-:S03]  /*10b90*/  MOV R14, 0xff800000 ;  /* 0xff800000000e7802 */ /* 0x001fc60000000f00 */
[----:B------:R-:W-:Y:S04]  /*10ba0*/  STL.64 [R1+0x1b50], R28 ;  /* 0x001b501c01007387 */ /* 0x000fe80000100a00 */
[----:B------:R-:W-:Y:S04]  /*10bb0*/  STL [R1+0x3cc], R14 ;  /* 0x0003cc0e01007387 */ /* 0x000fe80000100800 */
[----:B------:R-:W-:Y:S04]  /*10bc0*/  STL [R1+0x448], R13 ;  /* 0x0004480d01007387 */ /* 0x000fe80000100800 */
[----:B------:R-:W-:Y:S04]  /*10bd0*/  STL [R1+0x44c], R15 ;  /* 0x00044c0f01007387 */ /* 0x000fe80000100800 */
[----:B------:R-:W-:Y:S04]  /*10be0*/  STL [R1+0x524], R14 ;  /* 0x0005240e01007387 */ /* 0x000fe80000100800 */
[----:B------:R0:W-:Y:S04]  /*10bf0*/  STL [R1+0x52c], R13 ;  /* 0x00052c0d01007387 */ /* 0x0001e80000100800 */
[----:B------:R1:W-:Y:S04]  /*10c00*/  STL [R1+0x6a0], R15 ;  /* 0x0006a00f01007387 */ /* 0x0003e80000100800 */
[----:B------:R2:W-:Y:S01]  /*10c10*/  STL [R1+0x6e8], R14 ;  /* 0x0006e80e01007387 */ /* 0x0005e20000100800 */
[----:B0-----:R-:W-:Y:S01]  /*10c20*/  MOV R13, 0x3f800000 ;  /* 0x3f800000000d7802 */ /* 0x001fe20000000f00 */
[----:B-1----:R-:W-:-:S04]  /*10c30*/  IMAD.MOV.U32 R15, RZ, RZ, 0x3f800000 ;  /* 0x3f800000ff0f7424 */ /* 0x002fc800078e00ff */
        /* <DEDUP_REMOVED lines=8> */
[----:B------:R0:W-:Y:S04]  /*10cc0*/  STL [R1+0xac0], R13 ;  /* 0x000ac00d01007387 */ /* 0x0001e80000100800 */
        /* <DEDUP_REMOVED lines=190> */
[----:B------:R-:W1:Y:S04]  /*118b0*/  S2R R23, SR_TID.X ;  /* 0x0000000000177919 */ /* 0x000e680000002100 */
        /* <DEDUP_REMOVED lines=20> */
[----:B------:R-:W-:Y:S01]  /*11a00*/  STL [R1+0x7ec], RZ ;  /* 0x0007ecff01007387 */ /* 0x000fe20000100800 */
[----:B-1----:R-:W-:-:S03]  /*11a10*/  LOP3.LUT R25, R23, 0x3, RZ, 0xc0, !PT ;  /* 0x0000000317197812 */ /* 0x002fc600078ec0ff */
[----:B------:R-:W1:Y:S01]  /*11a20*/  S2R R22, SR_TID.X ;  /* 0x0000000000167919 */ /* 0x000e620000002100 */
[----:B------:R-:W-:-:S03]  /*11a30*/  LOP3.LUT R24, R23, 0x7f, RZ, 0xc0, !PT ;  /* 0x0000007f17187812 */ /* 0x000fc600078ec0ff */
[----:B------:R-:W-:Y:S04]  /*11a40*/  STL [R1+0x7d0], RZ ;  /* 0x0007d0ff01007387 */ /* 0x000fe80000100800 */
[----:B------:R-:W-:Y:S04]  /*11a50*/  STL [R1+0x7d4], RZ ;  /* 0x0007d4ff01007387 */ /* 0x000fe80000100800 */
[----:B------:R-:W-:Y:S04]  /*11a60*/  STL [R1+0x7d8], RZ ;  /* 0x0007d8ff01007387 */ /* 0x000fe80000100800 */
[----:B------:R-:W-:Y:S04]  /*11a70*/  STL [R1+0x7dc], RZ ;  /* 0x0007dcff01007387 */ /* 0x000fe80000100800 */
[----:B------:R-:W2:Y:S04]  /*11a80*/  S2R R23, SR_CTAID.X ;  /* 0x0000000000177919 */ /* 0x000ea80000002500 */
        /* <DEDUP_REMOVED lines=18> */
[----:B------:R-:W-:Y:S04]  /*11bb0*/  STL [R1+0x784], RZ ;  /* 0x000784ff01007387 */ /* 0x000fe80000100800 */
[----:B------:R-:W-:Y:S04]  /*11bc0*/  STL [R1+0x788], RZ ;  /* 0x000788ff01007387 */ /* 0x000fe80000100800 */
[----:B------:R-:W-:Y:S04]  /*11bd0*/  STL [R1+0x78c], RZ ;  /* 0x00078cff01007387 */ /* 0x000fe80000100800 */
[----:B------:R-:W-:Y:S01]  /*11be0*/  STL [R1+0x770], RZ ;  /* 0x000770ff01007387 */ /* 0x000fe20000100800 */
[----:B--2---:R-:W-:-:S03]  /*11bf0*/  SHF.L.U32 R23, R23, 0x6, RZ ;  /* 0x0000000617177819 */ /* 0x004fc600000006ff */
[----:B------:R-:W-:Y:S01]  /*11c00*/  STL [R1+0x774], RZ ;  /* 0x000774ff01007387 */ /* 0x000fe20000100800 */
[----:B------:R-:W-:-:S03]  /*11c10*/  LEA.HI R7, R10, 0x28, RZ, 0x1e ;  /* 0x000000280a077811 */ /* 0x000fc600078ff0ff */
[----:B------:R-:W-:Y:S01]  /*11c20*/  STL [R1+0x778], RZ ;  /* 0x000778ff01007387 */ /* 0x000fe20000100800 */
[----:B------:R-:W-:-:S03]  /*11c30*/  LEA.HI R5, R10, 0x18, RZ, 0x1e ;  /* 0x000000180a057811 */ /* 0x000fc600078ff0ff */
[----:B------:R-:W-:Y:S01]  /*11c40*/  STL [R1+0x77c], RZ ;  /* 0x00077cff01007387 */ /* 0x000fe20000100800 */
[----:B------:R-:W-:-:S03]  /*11c50*/  IMAD.SHL.U32 R3, R25, 0x2, RZ ;  /* 0x0000000219037824 */ /* 0x000fc600078e00ff */
[----:B------:R-:W-:Y:S01]  /*11c60*/  STL [R1+0x760], RZ ;  /* 0x000760ff01007387 */ /* 0x000fe20000100800 */
[----:B------:R-:W-:-:S03]  /*11c70*/  LOP3.LUT R22, R22, 0x60, RZ, 0xc0, !PT ;  /* 0x0000006016167812 */ /* 0x000fc600078ec0ff */
[----:B------:R-:W-:Y:S01]  /*11c80*/  STL [R1+0x764], RZ ;  /* 0x000764ff01007387 */ /* 0x000fe20000100800 */
[----:B------:R-:W-:-:S03]  /*11c90*/  SHF.R.U32.HI R0, RZ, 0x3, R24 ;  /* 0x00000003ff007819 */ /* 0x000fc60000011618 */
[----:B------:R-:W-:Y:S01]  /*11ca0*/  STL [R1+0x768], RZ ;  /* 0x000768ff01007387 */ /* 0x000fe20000100800 */
[C---:B------:R-:W-:Y:S01]  /*11cb0*/  LEA.HI R12, R10.reuse, 0x8, RZ, 0x1e ;  /* 0x000000080a0c7811 */ /* 0x040fe200078ff0ff */
[C---:B0-----:R-:W-:Y:S01]  /*11cc0*/  IMAD.IADD R13, R23.reuse, 0x1, R7 ;  /* 0x00000001170d7824 */ /* 0x041fe200078e0207 */
[C---:B------:R-:W-:Y:S01]  /*11cd0*/  LEA.HI R8, R10.reuse, 0x30, RZ, 0x1e ;  /* 0x000000300a087811 */ /* 0x040fe200078ff0ff */
[----:B------:R-:W-:Y:S01]  /*11ce0*/  STL [R1+0x76c], RZ ;  /* 0x00076cff01007387 */ /* 0x000fe20000100800 */
[----:B------:R-:W-:Y:S01]  /*11cf0*/  LEA.HI R4, R10, 0x10, RZ, 0x1e ;  /* 0x000000100a047811 */ /* 0x000fe200078ff0ff */
[----:B------:R-:W-:Y:S02]  /*11d00*/  IMAD.IADD R13, R23, 0x1, R5 ;  /* 0x00000001170d7824 */ /* 0x000fe400078e0205 */
[----:B------:R-:W-:Y:S01]  /*11d10*/  STL [R1+0x870], RZ ;  /* 0x000870ff01007387 */ /* 0x000fe20000100800 */
[----:B------:R-:W-:-:S03]  /*11d20*/  LEA.HI R13, R22, R3, RZ, 0x1e ;  /* 0x00000003160d7211 */ /* 0x000fc600078ff0ff */
[----:B------:R-:W-:Y:S01]  /*11d30*/  STL [R1+0x874], RZ ;  /* 0x000874ff01007387 */ /* 0x000fe20000100800 */
[----:B------:R-:W-:-:S03]  /*11d40*/  LOP3.LUT R0, R0, 0xc, RZ, 0xc0, !PT ;  /* 0x0000000c00007812 */ /* 0x000fc600078ec0ff */
[----:B------:R-:W-:Y:S01]  /*11d50*/  STL [R1+0x878], RZ ;  /* 0x000878ff01007387 */ /* 0x000fe20000100800 */
[C---:B------:R-:W-:Y:S02]  /*11d60*/  IADD3 R15, R23.reuse, R8, RZ ;  /* 0x00000008170f7210 */ /* 0x040fe40007ffe0ff */
[----:B------:R-:W-:Y:S01]  /*11d70*/  SHF.L.U32 R3, R12, 0x4, RZ ;  /* 0x000000040c037819 */ /* 0x000fe200000006ff */
[----:B------:R-:W-:Y:S01]  /*11d80*/  STL [R1+0x87c], RZ ;  /* 0x00087cff01007387 */ /* 0x000fe20000100800 */
[----:B------:R-:W-:Y:S01]  /*11d90*/  IADD3 R15, R23, R4, RZ ;  /* 0x00000004170f7210 */ /* 0x000fe20007ffe0ff */
[----:B------:R-:W-:Y:S02]  /*11da0*/  IMAD.SHL.U32 R4, R4, 0x10, RZ ;  /* 0x0000001004047824 */ /* 0x000fe400078e00ff */
[----:B------:R-:W-:Y:S01]  /*11db0*/  STL [R1+0x860], RZ ;  /* 0x000860ff01007387 */ /* 0x000fe20000100800 */
[----:B------:R-:W-:-:S03]  /*11dc0*/  SHF.L.U32 R5, R5, 0x4, RZ ;  /* 0x0000000405057819 */ /* 0x000fc600000006ff */
[----:B------:R-:W-:Y:S01]  /*11dd0*/  STL [R1+0x864], RZ ;  /* 0x000864ff01007387 */ /* 0x000fe20000100800 */
[----:B------:R-:W-:-:S03]  /*11de0*/  IADD3 R3, R0, R3, RZ ;  /* 0x0000000300037210 */ /* 0x000fc60007ffe0ff */
[----:B------:R-:W-:Y:S01]  /*11df0*/  STL [R1+0x868], RZ ;  /* 0x000868ff01007387 */ /* 0x000fe20000100800 */
[----:B------:R-:W-:-:S03]  /*11e00*/  IMAD.IADD R4, R0, 0x1, R4 ;  /* 0x0000000100047824 */ /* 0x000fc600078e0204 */
[----:B------:R-:W-:Y:S01]  /*11e10*/  STL [R1+0x86c], RZ ;  /* 0x00086cff01007387 */ /* 0x000fe20000100800 */
[----:B------:R-:W-:-:S03]  /*11e20*/  LEA.HI R9, R10, 0x38, RZ, 0x1e ;  /* 0x000000380a097811 */ /* 0x000fc600078ff0ff */
[----:B------:R-:W-:Y:S01]  /*11e30*/  STL [R1+0x850], RZ ;  /* 0x000850ff01007387 */ /* 0x000fe20000100800 */
[----:B------:R-:W-:-:S03]  /*11e40*/  IADD3 R5, R0, R5, RZ ;  /* 0x0000000500057210 */ /* 0x000fc60007ffe0ff */
[----:B------:R-:W-:Y:S04]  /*11e50*/  STL [R1+0x854], RZ ;  /* 0x000854ff01007387 */ /* 0x000fe80000100800 */
[----:B------:R-:W-:Y:S04]  /*11e60*/  STL [R1+0x858], RZ ;  /* 0x000858ff01007387 */ /* 0x000fe80000100800 */
[----:B------:R-:W-:Y:S04]  /*11e70*/  STL [R1+0x85c], RZ ;  /* 0x00085cff01007387 */ /* 0x000fe80000100800 */
[----:B------:R-:W2:Y:S01]  /*11e80*/  LDL.64 R28, [R1+0x6c0] ;  /* 0x0006c000011c7983 */ /* 0x000ea20000100a00 */
[----:B------:R-:W-:-:S03]  /*11e90*/  IMAD.IADD R14, R23, 0x1, R9 ;  /* 0x00000001170e7824 */ /* 0x000fc600078e0209 */
[----:B------:R0:W-:Y:S01]  /*11ea0*/  STL [R1+0xae0], R3 ;  /* 0x000ae00301007387 */ /* 0x0001e20000100800 */
[----:B------:R-:W-:Y:S01]  /*11eb0*/  SHF.L.U32 R7, R7, 0x4, RZ ;  /* 0x0000000407077819 */ /* 0x000fe200000006ff */
[----:B------:R-:W-:Y:S01]  /*11ec0*/  IMAD.SHL.U32 R8, R8, 0x10, RZ ;  /* 0x0000001008087824 */ /* 0x000fe200078e00ff */
[----:B------:R-:W-:Y:S01]  /*11ed0*/  SHF.L.U32 R9, R9, 0x4, RZ ;  /* 0x0000000409097819 */ /* 0x000fe200000006ff */
[----:B0-----:R-:W3:Y:S04]  /*11ee0*/  LDL R3, [R1+0x444] ;  /* 0x0004440001037983 */ /* 0x001ee80000100800 */
[----:B------:R0:W-:Y:S01]  /*11ef0*/  STL [R1+0xadc], R4 ;  /* 0x000adc0401007387 */ /* 0x0001e20000100800 */
[C---:B------:R-:W-:Y:S02]  /*11f00*/  IADD3 R7, R0.reuse, R7, RZ ;  /* 0x0000000700077210 */ /* 0x040fe40007ffe0ff */
[C---:B------:R-:W-:Y:S01]  /*11f10*/  IADD3 R7, R0.reuse, R8, RZ ;  /* 0x0000000800077210 */ /* 0x040fe20007ffe0ff */
[----:B------:R-:W-:Y:S01]  /*11f20*/  IMAD.IADD R8, R0, 0x1, R9 ;  /* 0x0000000100087824 */ /* 0x000fe200078e0209 */
[----:B0-----:R-:W4:Y:S04]  /*11f30*/  LDL R4, [R1+0x6c8] ;  /* 0x0006c80001047983 */ /* 0x001f280000100800 */
[----:B------:R0:W-:Y:S01]  /*11f40*/  STL [R1+0xad8], R5 ;  /* 0x000ad80501007387 */ /* 0x0001e20000100800 */
[----:B------:R-:W-:-:S03]  /*11f50*/  LEA.HI R6, R10, 0x20, RZ, 0x1e ;  /* 0x000000200a067811 */ /* 0x000fc600078ff0ff */
[----:B------:R-:W1:Y:S04]  /*11f60*/  S2R R9, SR_TID.X ;  /* 0x0000000000097919 */ /* 0x000e680000002100 */
[----:B0-----:R-:W0:Y:S01]  /*11f70*/  S2R R5, SR_TID.X ;  /* 0x0000000000057919 */ /* 0x001e220000002100 */
[----:B------:R-:W-:Y:S01]  /*11f80*/  IADD3 R14, R23, R6, RZ ;  /* 0x00000006170e7210 */ /* 0x000fe20007ffe0ff */
[----:B------:R-:W-:-:S04]  /*11f90*/  IMAD.SHL.U32 R6, R6, 0x10, RZ ;  /* 0x0000001006067824 */ /* 0x000fc800078e00ff */
[----:B------:R-:W-:-:S06]  /*11fa0*/  IMAD.IADD R6, R0, 0x1, R6 ;  /* 0x0000000100067824 */ /* 0x000fcc00078e0206 */
[----:B------:R-:W2:Y:S01]  /*11fb0*/  LDL R6, [R1+0x6cc] ;  /* 0x0006cc0001067983 */ /* 0x000ea20000100800 */
[----:B-1----:R-:W-:Y:S01]  /*11fc0*/  LOP3.LUT R8, R9, 0x60, RZ, 0xc0, !PT ;  /* 0x0000006009087812 */ /* 0x002fe200078ec0ff */
[----:B0-----:R-:W-:-:S03]  /*11fd0*/  IMAD.SHL.U32 R5, R5, 0x4, RZ ;  /* 0x0000000405057824 */ /* 0x001fc600078e00ff */
[----:B------:R-:W-:Y:S02]  /*11fe0*/  SHF.R.U32.HI R8, RZ, 0x1, R8 ;  /* 0x00000001ff087819 */ /* 0x000fe40000011608 */
[----:B------:R-:W-:Y:S02]  /*11ff0*/  LOP3.LUT R7, R5, 0x7c, RZ, 0xc0, !PT ;  /* 0x0000007c05077812 */ /* 0x000fe400078ec0ff */
[C---:B------:R-:W-:Y:S01]  /*12000*/  LOP3.LUT R5, R9.reuse, 0x7, RZ, 0xc0, !PT ;  /* 0x0000000709057812 */ /* 0x040fe200078ec0ff */
[----:B------:R-:W-:Y:S01]  /*12010*/  IMAD.SHL.U32 R9, R9, 0x80, RZ ;  /* 0x0000008009097824 */ /* 0x000fe200078e00ff */
[----:B------:R-:W-:Y:S02]  /*12020*/  LEA R7, R10, R7, 0x5 ;  /* 0x000000070a077211 */ /* 0x000fe400078e28ff */
[----:B------:R-:W-:Y:S02]  /*12030*/  SHF.L.U32 R5, R5, 0x4, RZ ;  /* 0x0000000405057819 */ /* 0x000fe400000006ff */
[----:B------:R-:W-:-:S02]  /*12040*/  LOP3.LUT R7, R7, R8, RZ, 0x3c, !PT ;  /* 0x0000000807077212 */ /* 0x000fc400078e3cff */
[----:B------:R-:W-:Y:S02]  /*12050*/  LOP3.LUT R5, R5, 0x780, R9, 0xf8, !PT ;  /* 0x0000078005057812 */ /* 0x000fe400078ef809 */
[----:B------:R-:W3:Y:S01]  /*12060*/  LDL.64 R8, [R1+0x6b8] ;  /* 0x0006b80001087983 */ /* 0x000ee20000100a00 */
[C---:B------:R-:W-:Y:S01]  /*12070*/  LEA.HI R11, R10.reuse, R23, RZ, 0x1e ;  /* 0x000000170a0b7211 */ /* 0x040fe200078ff0ff */
[----:B------:R-:W-:-:S05]  /*12080*/  IMAD.SHL.U32 R10, R10, 0x4, RZ ;  /* 0x000000040a0a7824 */ /* 0x000fca00078e00ff */
[----:B------:R-:W-:-:S06]  /*12090*/  IADD3 R0, R10, R0, RZ ;  /* 0x000000000a007210 */ /* 0x000fcc0007ffe0ff */
[----:B------:R-:W0:Y:S01]  /*120a0*/  S2R R0, SR_TID.X ;  /* 0x0000000000007919 */ /* 0x000e220000002100 */
[----:B------:R-:W-:Y:S01]  /*120b0*/  MOV R2, c[0x0][0x1a4] ;  /* 0x0000690000027a02 */ /* 0x000fe20000000f00 */
[----:B------:R-:W-:Y:S02]  /*120c0*/  IMAD.SHL.U32 R11, R24, 0x2, RZ ;  /* 0x00000002180b7824 */ /* 0x000fe400078e00ff */
[----:B------:R-:W-:Y:S01]  /*120d0*/  IMAD.IADD R14, R23, 0x1, R12 ;  /* 0x00000001170e7824 */ /* 0x000fe200078e020c */
[----:B0-----:R-:W-:Y:S02]  /*120e0*/  LOP3.LUT R5, R5, 0x10, R0, 0x78, !PT ;  /* 0x0000001005057812 */ /* 0x001fe400078e7800 */
[----:B------:R-:W-:Y:S02]  /*120f0*/  LOP3.LUT R0, R7, 0x40, RZ, 0x3c, !PT ;  /* 0x0000004007007812 */ /* 0x000fe400078e3cff */
[----:B------:R-:W-:Y:S01]  /*12100*/  LOP3.LUT R0, R5, 0x20, RZ, 0x3c, !PT ;  /* 0x0000002005007812 */ /* 0x000fe200078e3cff */
[----:B------:R-:W-:Y:S01]  /*12110*/  IMAD.SHL.U32 R10, R2, 0x2, RZ ;  /* 0x00000002020a7824 */ /* 0x000fe200078e00ff */
[----:B------:R-:W-:-:S02]  /*12120*/  LOP3.LUT R12, R11, 0x10, RZ, 0x3c, !PT ;  /* 0x000000100b0c7812 */ /* 0x000fc400078e3cff */
[C---:B------:R-:W-:Y:S02]  /*12130*/  LOP3.LUT R12, R11.reuse, 0x20, RZ, 0x3c, !PT ;  /* 0x000000200b0c7812 */ /* 0x040fe400078e3cff */
[C---:B------:R-:W-:Y:S02]  /*12140*/  LOP3.LUT R12, R11.reuse, 0x30, RZ, 0x3c, !PT ;  /* 0x000000300b0c7812 */ /* 0x040fe400078e3cff */
[C---:B------:R-:W-:Y:S02]  /*12150*/  LOP3.LUT R12, R11.reuse, 0x40, RZ, 0x3c, !PT ;  /* 0x000000400b0c7812 */ /* 0x040fe400078e3cff */
[C---:B------:R-:W-:Y:S02]  /*12160*/  LOP3.LUT R12, R11.reuse, 0x50, RZ, 0x3c, !PT ;  /* 0x000000500b0c7812 */ /* 0x040fe400078e3cff */
[C---:B------:R-:W-:Y:S02]  /*12170*/  LOP3.LUT R12, R11.reuse, 0x60, RZ, 0x3c, !PT ;  /* 0x000000600b0c7812 */ /* 0x040fe400078e3cff */
[----:B------:R-:W-:Y:S01]  /*12180*/  LOP3.LUT R11, R11, 0x70, RZ, 0x3c, !PT ;  /* 0x000000700b0b7812 */ /* 0x000fe200078e3cff */
[----:B------:R-:W-:-:S02]  /*12190*/  IMAD R11, R2, 0x3, RZ ;  /* 0x00000003020b7824 */ /* 0x000fc400078e02ff */
[C---:B------:R-:W-:Y:S02]  /*121a0*/  IMAD.SHL.U32 R12, R2.reuse, 0x4, RZ ;  /* 0x00000004020c7824 */ /* 0x040fe400078e00ff */
[C---:B------:R-:W-:Y:S02]  /*121b0*/  IMAD R13, R2.reuse, 0x5, RZ ;  /* 0x00000005020d7824 */ /* 0x040fe400078e02ff */
[C---:B------:R-:W-:Y:S02]  /*121c0*/  IMAD R14, R2.reuse, 0x6, RZ ;  /* 0x00000006020e7824 */ /* 0x040fe400078e02ff */
[C---:B------:R-:W-:Y:S02]  /*121d0*/  IMAD R15, R2.reuse, 0x7, RZ ;  /* 0x00000007020f7824 */ /* 0x040fe400078e02ff */
[C---:B------:R-:W-:Y:S02]  /*121e0*/  IMAD.SHL.U32 R16, R2.reuse, 0x8, RZ ;  /* 0x0000000802107824 */ /* 0x040fe400078e00ff */
[----:B------:R-:W-:-:S02]  /*121f0*/  IMAD R17, R2, 0x9, RZ ;  /* 0x0000000902117824 */ /* 0x000fc400078e02ff */
[C---:B------:R-:W-:Y:S02]  /*12200*/  IMAD R18, R2.reuse, 0xa, RZ ;  /* 0x0000000a02127824 */ /* 0x040fe400078e02ff */
[C---:B------:R-:W-:Y:S02]  /*12210*/  IMAD R19, R2.reuse, 0xb, RZ ;  /* 0x0000000b02137824 */ /* 0x040fe400078e02ff */
[C---:B------:R-:W-:Y:S02]  /*12220*/  IMAD R20, R2.reuse, 0xc, RZ ;  /* 0x0000000c02147824 */ /* 0x040fe400078e02ff */
[C---:B------:R-:W-:Y:S02]  /*12230*/  IMAD R21, R2.reuse, 0xd, RZ ;  /* 0x0000000d02157824 */ /* 0x040fe400078e02ff */
[C---:B------:R-:W-:Y:S02]  /*12240*/  IMAD R22, R2.reuse, 0xe, RZ ;  /* 0x0000000e02167824 */ /* 0x040fe400078e02ff */
[C---:B------:R-:W-:Y:S01]  /*12250*/  IMAD R23, R2.reuse, 0xf, RZ ;  /* 0x0000000f02177824 */ /* 0x040fe200078e02ff */
[----:B------:R-:W-:-:S02]  /*12260*/  SHF.L.U32 R24, R2, 0x4, RZ ;  /* 0x0000000402187819 */ /* 0x000fc400000006ff */
[----:B------:R-:W-:Y:S01]  /*12270*/  ISETP.NE.U32.AND P6, PT, R25, RZ, PT ;  /* 0x000000ff1900720c */ /* 0x000fe20003fc5070 */
[C---:B------:R-:W-:Y:S02]  /*12280*/  IMAD R25, R2.reuse, 0x11, RZ ;  /* 0x0000001102197824 */ /* 0x040fe400078e02ff */
[C---:B------:R-:W-:Y:S02]  /*12290*/  IMAD R26, R2.reuse, 0x12, RZ ;  /* 0x00000012021a7824 */ /* 0x040fe400078e02ff */
[----:B------:R-:W-:Y:S01]  /*122a0*/  IMAD R27, R2, 0x13, RZ ;  /* 0x00000013021b7824 */ /* 0x000fe200078e02ff */
[----:B--2---:R-:W-:-:S05]  /*122b0*/  LOP3.LUT R6, R6, 0x40, RZ, 0x3c, !PT ;  /* 0x0000004006067812 */ /* 0x004fca00078e3cff */
[----:B------:R0:W-:Y:S04]  /*122c0*/  STL [R1+0x1334], R6 ;  /* 0x0013340601007387 */ /* 0x0001e80000100800 */
[----:B------:R4:W-:Y:S01]  /*122d0*/  STL [R1+0x1b48], R0 ;  /* 0x001b480001007387 */ /* 0x0009e20000100800 */
[C---:B0-----:R-:W-:Y:S02]  /*122e0*/  LOP3.LUT R6, R5.reuse, 0x40, RZ, 0x3c, !PT ;  /* 0x0000004005067812 */ /* 0x041fe400078e3cff */
[----:B------:R-:W-:Y:S02]  /*122f0*/  LOP3.LUT R5, R5, 0x60, RZ, 0x3c, !PT ;  /* 0x0000006005057812 */ /* 0x000fe400078e3cff */
[----:B----4-:R-:W-:Y:S02]  /*12300*/  LOP3.LUT R0, R4, 0x40, RZ, 0x3c, !PT ;  /* 0x0000004004007812 */ /* 0x010fe400078e3cff */
[C---:B---3--:R-:W-:Y:S01]  /*12310*/  LOP3.LUT R4, R3.reuse, 0x20, RZ, 0x3c, !PT ;  /* 0x0000002003047812 */ /* 0x048fe200078e3cff */
[----:B------:R0:W-:Y:S04]  /*12320*/  STL [R1+0x1b44], R6 ;  /* 0x001b440601007387 */ /* 0x0001e80000100800 */
[----:B------:R-:W-:Y:S04]  /*12330*/  STL [R1+0x1b40], R5 ;  /* 0x001b400501007387 */ /* 0x000fe80000100800 */
[----:B------:R1:W-:Y:S01]  /*12340*/  STL [R1+0x1330], R0 ;  /* 0x0013300001007387 */ /* 0x0003e20000100800 */
[----:B0-----:R-:W-:-:S03]  /*12350*/  LOP3.LUT R6, R3, 0x40, RZ, 0x3c, !PT ;  /* 0x0000004003067812 */ /* 0x001fc600078e3cff */
[----:B------:R0:W-:Y:S01]  /*12360*/  STL [R1+0x12ec], R4 ;  /* 0x0012ec0401007387 */ /* 0x0001e20000100800 */
[----:B-1----:R-:W-:-:S03]  /*12370*/  LOP3.LUT R0, R3, 0x60, RZ, 0x3c, !PT ;  /* 0x0000006003007812 */ /* 0x002fc600078e3cff */
[----:B------:R1:W-:Y:S01]  /*12380*/  STL [R1+0x12e8], R6 ;  /* 0x0012e80601007387 */ /* 0x0003e20000100800 */
[----:B0-----:R-:W-:-:S03]  /*12390*/  IMAD.WIDE R4, R2, 0x2, R28 ;  /* 0x0000000202047825 */ /* 0x001fc600078e021c */
[----:B------:R-:W-:Y:S04]  /*123a0*/  STL [R1+0xae4], R0 ;  /* 0x000ae40001007387 */ /* 0x000fe80000100800 */
[----:B------:R0:W-:Y:S01]  /*123b0*/  STL.64 [R1+0x1b38], R4 ;  /* 0x001b380401007387 */ /* 0x0001e20000100a00 */
[----:B-1----:R-:W-:-:S05]  /*123c0*/  IMAD.WIDE R6, R2, 0x2, R8 ;  /* 0x0000000202067825 */ /* 0x002fca00078e0208 */
[----:B------:R1:W-:Y:S01]  /*123d0*/  STL.64 [R1+0x1b30], R6 ;  /* 0x001b300601007387 */ /* 0x0003e20000100a00 */
[----:B0-----:R-:W-:-:S05]  /*123e0*/  IMAD.WIDE R4, R10, 0x2, R28 ;  /* 0x000000020a047825 */ /* 0x001fca00078e021c */
[----:B------:R0:W-:Y:S01]  /*123f0*/  STL.64 [R1+0x1b18], R4 ;  /* 0x001b180401007387 */ /* 0x0001e20000100a00 */
[----:B-1----:R-:W-:-:S05]  /*12400*/  IMAD.WIDE R6, R10, 0x2, R8 ;  /* 0x000000020a067825 */ /* 0x002fca00078e0208 */
[----:B------:R1:W-:Y:S01]  /*12410*/  STL.64 [R1+0x1b10], R6 ;  /* 0x001b100601007387 */ /* 0x0003e20000100a00 */
[----:B0-----:R-:W-:-:S03]  /*12420*/  IMAD.WIDE R4, R11, 0x2, R28 ;  /* 0x000000020b047825 */ /* 0x001fc600078e021c */
[----:B------:R0:W-:Y:S04]  /*12430*/  STL.64 [R1+0x1b70], R10 ;  /* 0x001b700a01007387 */ /* 0x0001e80000100a00 */
[----:B------:R2:W-:Y:S01]  /*12440*/  STL.64 [R1+0x1b00], R4 ;  /* 0x001b000401007387 */ /* 0x0005e20000100a00 */
[----:B-1----:R-:W-:-:S05]  /*12450*/  IMAD.WIDE R6, R11, 0x2, R8 ;  /* 0x000000020b067825 */ /* 0x002fca00078e0208 */
[----:B------:R1:W-:Y:S01]  /*12460*/  STL.64 [R1+0x1af8], R6 ;  /* 0x001af80601007387 */ /* 0x0003e20000100a00 */
[----:B0-----:R-:W-:-:S04]  /*12470*/  IMAD.WIDE R10, R12, 0x2, R8 ;  /* 0x000000020c0a7825 */ /* 0x001fc800078e0208 */
[----:B--2---:R-:W-:-:S05]  /*12480*/  IMAD.WIDE R4, R12, 0x2, R28 ;  /* 0x000000020c047825 */ /* 0x004fca00078e021c */
[----:B------:R0:W-:Y:S01]  /*12490*/  STL.64 [R1+0x1ae8], R4 ;  /* 0x001ae80401007387 */ /* 0x0001e20000100a00 */
[----:B-1----:R-:W-:-:S03]  /*124a0*/  IMAD.WIDE R6, R13, 0x2, R28 ;  /* 0x000000020d067825 */ /* 0x002fc600078e021c */
[----:B------:R1:W-:Y:S04]  /*124b0*/  STL.64 [R1+0x1ae0], R10 ;  /* 0x001ae00a01007387 */ /* 0x0003e80000100a00 */
[----:B------:R-:W-:Y:S01]  /*124c0*/  STL.64 [R1+0x1b78], R12 ;  /* 0x001b780c01007387 */ /* 0x000fe20000100a00 */
[----:B0-----:R-:W-:-:S03]  /*124d0*/  IMAD.WIDE R4, R13, 0x2, R8 ;  /* 0x000000020d047825 */ /* 0x001fc600078e0208 */
[----:B------:R0:W-:Y:S04]  /*124e0*/  STL.64 [R1+0x1ad0], R6 ;  /* 0x001ad00601007387 */ /* 0x0001e80000100a00 */
[----:B------:R2:W-:Y:S01]  /*124f0*/  STL.64 [R1+0x1ac8], R4 ;  /* 0x001ac80401007387 */ /* 0x0005e20000100a00 */
[----:B-1----:R-:W-:-:S04]  /*12500*/  IMAD.WIDE R10, R15, 0x2, R28 ;  /* 0x000000020f0a7825 */ /* 0x002fc800078e021c */
[----:B0-----:R-:W-:-:S04]  /*12510*/  IMAD.WIDE R6, R14, 0x2, R28 ;  /* 0x000000020e067825 */ /* 0x001fc800078e021c */
[--C-:B--2---:R-:W-:Y:S01]  /*12520*/  IMAD.WIDE R4, R14, 0x2, R8.reuse ;  /* 0x000000020e047825 */ /* 0x104fe200078e0208 */
[----:B------:R0:W-:Y:S04]  /*12530*/  STL.64 [R1+0x1ab8], R6 ;  /* 0x001ab80601007387 */ /* 0x0001e80000100a00 */
[----:B------:R1:W-:Y:S04]  /*12540*/  STL.64 [R1+0x1ab0], R4 ;  /* 0x001ab00401007387 */ /* 0x0003e80000100a00 */
[----:B------:R2:W-:Y:S01]  /*12550*/  STL.64 [R1+0x1aa0], R10 ;  /* 0x001aa00a01007387 */ /* 0x0005e20000100a00 */
[----:B0-----:R-:W-:-:S04]  /*12560*/  IMAD.WIDE R6, R15, 0x2, R8 ;  /* 0x000000020f067825 */ /* 0x001fc800078e0208 */
[C---:B-1----:R-:W-:Y:S01]  /*12570*/  IMAD.WIDE R4, R16.reuse, 0x2, R28 ;  /* 0x0000000210047825 */ /* 0x042fe200078e021c */
[----:B------:R0:W-:Y:S03]  /*12580*/  STL.64 [R1+0x1a98], R6 ;  /* 0x001a980601007387 */ /* 0x0001e60000100a00 */
[----:B--2---:R-:W-:Y:S01]  /*12590*/  IMAD.WIDE R10, R16, 0x2, R8 ;  /* 0x00000002100a7825 */ /* 0x004fe200078e0208 */
[----:B------:R1:W-:Y:S04]  /*125a0*/  STL.64 [R1+0x1a88], R4 ;  /* 0x001a880401007387 */ /* 0x0003e80000100a00 */
[----:B------:R2:W-:Y:S01]  /*125b0*/  STL.64 [R1+0x1a80], R10 ;  /* 0x001a800a01007387 */ /* 0x0005e20000100a00 */
[----:B0-----:R-:W-:-:S04]  /*125c0*/  IMAD.WIDE R6, R17, 0x2, R28 ;  /* 0x0000000211067825 */ /* 0x001fc800078e021c */
[----:B-1----:R-:W-:Y:S01]  /*125d0*/  IMAD.WIDE R4, R17, 0x2, R8 ;  /* 0x0000000211047825 */ /* 0x002fe200078e0208 */
[----:B------:R0:W-:Y:S03]  /*125e0*/  STL.64 [R1+0x1a70], R6 ;  /* 0x001a700601007387 */ /* 0x0001e60000100a00 */
[C---:B--2---:R-:W-:Y:S01]  /*125f0*/  IMAD.WIDE R10, R18.reuse, 0x2, R28 ;  /* 0x00000002120a7825 */ /* 0x044fe200078e021c */
        /* <DEDUP_REMOVED lines=36> */
[----:B------:R1:W-:Y:S03]  /*12840*/  STL.64 [R1+0x1990], R4 ;  /* 0x0019900401007387 */ /* 0x0003e60000100a00 */
[----:B------:R-:W-:Y:S01]  /*12850*/  IMAD R3, R2, 0x14, RZ ;  /* 0x0000001402037824 */ /* 0x000fe200078e02ff */
[----:B------:R2:W-:Y:S01]  /*12860*/  STL.64 [R1+0x1980], R10 ;  /* 0x0019800a01007387 */ /* 0x0005e20000100a00 */
[----:B0-----:R-:W-:-:S04]  /*12870*/  IMAD.WIDE R6, R27, 0x2, R8 ;  /* 0x000000021b067825 */ /* 0x001fc800078e0208 */
[----:B-1----:R-:W-:Y:S01]  /*12880*/  IMAD R5, R2, 0x15, RZ ;  /* 0x0000001502057824 */ /* 0x002fe200078e02ff */
[----:B------:R0:W-:Y:S01]  /*12890*/  STL.64 [R1+0x1978], R6 ;  /* 0x0019780601007387 */ /* 0x0001e20000100a00 */
[----:B--2---:R-:W-:-:S04]  /*128a0*/  IMAD.WIDE R10, R3, 0x2, R28 ;  /* 0x00000002030a7825 */ /* 0x004fc800078e021c */
[----:B------:R-:W-:Y:S01]  /*128b0*/  IMAD.WIDE R12, R5, 0x2, R28 ;  /* 0x00000002050c7825 */ /* 0x000fe200078e021c */
[----:B------:R1:W-:Y:S03]  /*128c0*/  STL.64 [R1+0x1968], R10 ;  /* 0x0019680a01007387 */ /* 0x0003e60000100a00 */
[----:B0-----:R-:W-:-:S04]  /*128d0*/  IMAD.WIDE R6, R3, 0x2, R8 ;  /* 0x0000000203067825 */ /* 0x001fc800078e0208 */
[----:B------:R-:W-:Y:S01]  /*128e0*/  IMAD R4, R2, 0x16, RZ ;  /* 0x0000001602047824 */ /* 0x000fe200078e02ff */
[----:B------:R0:W-:Y:S01]  /*128f0*/  STL.64 [R1+0x1960], R6 ;  /* 0x0019600601007387 */ /* 0x0001e20000100a00 */
[----:B-1----:R-:W-:-:S03]  /*12900*/  IMAD.WIDE R10, R5, 0x2, R8 ;  /* 0x00000002050a7825 */ /* 0x002fc600078e0208 */
[----:B------:R1:W-:Y:S04]  /*12910*/  STL.64 [R1+0x1950], R12 ;  /* 0x0019500c01007387 */ /* 0x0003e80000100a00 */
[----:B------:R2:W-:Y:S01]  /*12920*/  STL.64 [R1+0x1948], R10 ;  /* 0x0019480a01007387 */ /* 0x0005e20000100a00 */
[----:B0-----:R-:W-:Y:S02]  /*12930*/  IMAD R6, R2, 0x17, RZ ;  /* 0x0000001702067824 */ /* 0x001fe400078e02ff */
[----:B-1----:R-:W-:-:S04]  /*12940*/  IMAD.WIDE R12, R4, 0x2, R28 ;  /* 0x00000002040c7825 */ /* 0x002fc800078e021c */
[----:B--2---:R-:W-:Y:S01]  /*12950*/  IMAD.WIDE R10, R4, 0x2, R8 ;  /* 0x00000002040a7825 */ /* 0x004fe200078e0208 */
[----:B------:R0:W-:Y:S03]  /*12960*/  STL.64 [R1+0x1938], R12 ;  /* 0x0019380c01007387 */ /* 0x0001e60000100a00 */
[----:B------:R-:W-:Y:S01]  /*12970*/  IMAD R3, R2, 0x18, RZ ;  /* 0x0000001802037824 */ /* 0x000fe200078e02ff */
[----:B------:R1:W-:Y:S01]  /*12980*/  STL.64 [R1+0x1930], R10 ;  /* 0x0019300a01007387 */ /* 0x0003e20000100a00 */
[----:B0-----:R-:W-:-:S04]  /*12990*/  IMAD.WIDE R12, R6, 0x2, R28 ;  /* 0x00000002060c7825 */ /* 0x001fc800078e021c */
[----:B-1----:R-:W-:Y:S01]  /*129a0*/  IMAD.WIDE R10, R6, 0x2, R8 ;  /* 0x00000002060a7825 */ /* 0x002fe200078e0208 */
        /* <DEDUP_REMOVED lines=35> */
[----:B------:R0:W-:Y:S01]  /*12be0*/  STL.64 [R1+0x1878], R12 ;  /* 0x0018780c01007387 */ /* 0x0001e20000100a00 */
[----:B------:R-:W-:-:S03]  /*12bf0*/  SHF.L.U32 R3, R2, 0x5, RZ ;  /* 0x0000000502037819 */ /* 0x000fc600000006ff */
        /* <DEDUP_REMOVED lines=28> */
[----:B------:R0:W-:Y:S04]  /*12dc0*/  STL.64 [R1+0x17e8], R12 ;  /* 0x0017e80c01007387 */ /* 0x0001e80000100a00 */
[----:B------:R1:W-:Y:S01]  /*12dd0*/  STL.64 [R1+0x17e0], R10 ;  /* 0x0017e00a01007387 */ /* 0x0003e20000100a00 */
[----:B------:R-:W-:Y:S02]  /*12de0*/  IMAD R3, R2, 0x26, RZ ;  /* 0x0000002602037824 */ /* 0x000fe400078e02ff */
[----:B0-----:R-:W-:-:S04]  /*12df0*/  IMAD.WIDE R12, R6, 0x2, R28 ;  /* 0x00000002060c7825 */ /* 0x001fc800078e021c */
[----:B-1----:R-:W-:Y:S01]  /*12e00*/  IMAD.WIDE R10, R6, 0x2, R8 ;  /* 0x00000002060a7825 */ /* 0x002fe200078e0208 */
[----:B------:R0:W-:Y:S04]  /*12e10*/  STL.64 [R1+0x17d0], R12 ;  /* 0x0017d00c01007387 */ /* 0x0001e80000100a00 */
[----:B------:R-:W2:Y:S01]  /*12e20*/  LDL.64 R6, [R1+0x6b0] ;  /* 0x0006b00001067983 */ /* 0x000ea20000100a00 */
[----:B------:R-:W-:-:S03]  /*12e30*/  IMAD R0, R2, 0x27, RZ ;  /* 0x0000002702007824 */ /* 0x000fc600078e02ff */
[----:B------:R1:W-:Y:S01]  /*12e40*/  STL.64 [R1+0x17c8], R10 ;  /* 0x0017c80a01007387 */ /* 0x0003e20000100a00 */
[----:B0-----:R-:W-:-:S04]  /*12e50*/  IMAD.WIDE R12, R3, 0x2, R8 ;  /* 0x00000002030c7825 */ /* 0x001fc800078e0208 */
[----:B-1----:R-:W-:-:S05]  /*12e60*/  IMAD.WIDE R10, R3, 0x2, R28 ;  /* 0x00000002030a7825 */ /* 0x002fca00078e021c */
[----:B------:R0:W-:Y:S01]  /*12e70*/  STL.64 [R1+0x17b8], R10 ;  /* 0x0017b80a01007387 */ /* 0x0001e20000100a00 */
[----:B------:R-:W-:-:S03]  /*12e80*/  IMAD R3, R2, 0x28, RZ ;  /* 0x0000002802037824 */ /* 0x000fc600078e02ff */
        /* <DEDUP_REMOVED lines=33> */
[----:B------:R-:W-:Y:S04]  /*130a0*/  STL.64 [R1+0x1710], R10 ;  /* 0x0017100a01007387 */ /* 0x000fe80000100a00 */
[----:B------:R0:W-:Y:S02]  /*130b0*/  STL.64 [R1+0x1708], R12 ;  /* 0x0017080c01007387 */ /* 0x0001e40000100a00 */
[----:B0-----:R-:W-:-:S05]  /*130c0*/  IMAD.WIDE R12, R3, 0x2, R28 ;  /* 0x00000002030c7825 */ /* 0x001fca00078e021c */
[----:B------:R0:W-:Y:S01]  /*130d0*/  STL.64 [R1+0x16f8], R12 ;  /* 0x0016f80c01007387 */ /* 0x0001e20000100a00 */
[----:B------:R-:W-:Y:S02]  /*130e0*/  IMAD R11, R2, 0x2f, RZ ;  /* 0x0000002f020b7824 */ /* 0x000fe400078e02ff */
[----:B0-----:R-:W-:-:S05]  /*130f0*/  IMAD.WIDE R12, R3, 0x2, R8 ;  /* 0x00000002030c7825 */ /* 0x001fca00078e0208 */
[----:B------:R0:W-:Y:S01]  /*13100*/  STL.64 [R1+0x16f0], R12 ;  /* 0x0016f00c01007387 */ /* 0x0001e20000100a00 */
[----:B------:R-:W-:Y:S02]  /*13110*/  IMAD R0, R2, 0x30, RZ ;  /* 0x0000003002007824 */ /* 0x000fe400078e02ff */
[----:B0-----:R-:W-:-:S05]  /*13120*/  IMAD.WIDE R12, R11, 0x2, R28 ;  /* 0x000000020b0c7825 */ /* 0x001fca00078e021c */
[----:B------:R0:W-:Y:S01]  /*13130*/  STL.64 [R1+0x16e0], R12 ;  /* 0x0016e00c01007387 */ /* 0x0001e20000100a00 */
[----:B------:R-:W-:Y:S02]  /*13140*/  IMAD R3, R2, 0x31, RZ ;  /* 0x0000003102037824 */ /* 0x000fe400078e02ff */
[----:B0-----:R-:W-:-:S04]  /*13150*/  IMAD.WIDE R12, R11, 0x2, R8 ;  /* 0x000000020b0c7825 */ /* 0x001fc800078e0208 */
[C---:B------:R-:W-:Y:S01]  /*13160*/  IMAD.WIDE R10, R0.reuse, 0x2, R28 ;  /* 0x00000002000a7825 */ /* 0x040fe200078e021c */
[----:B------:R0:W-:Y:S04]  /*13170*/  STL.64 [R1+0x16d8], R12 ;  /* 0x0016d80c01007387 */ /* 0x0001e80000100a00 */
[----:B------:R1:W-:Y:S01]  /*13180*/  STL.64 [R1+0x16c8], R10 ;  /* 0x0016c80a01007387 */ /* 0x0003e20000100a00 */
[----:B0-----:R-:W-:-:S05]  /*13190*/  IMAD.WIDE R12, R0, 0x2, R8 ;  /* 0x00000002000c7825 */ /* 0x001fca00078e0208 */
[----:B------:R0:W-:Y:S01]  /*131a0*/  STL.64 [R1+0x16c0], R12 ;  /* 0x0016c00c01007387 */ /* 0x0001e20000100a00 */
[----:B-1----:R-:W-:Y:S02]  /*131b0*/  IMAD R10, R2, 0x32, RZ ;  /* 0x00000032020a7824 */ /* 0x002fe400078e02ff */
[----:B0-----:R-:W-:-:S05]  /*131c0*/  IMAD.WIDE R12, R3, 0x2, R28 ;  /* 0x00000002030c7825 */ /* 0x001fca00078e021c */
        /* <DEDUP_REMOVED lines=8> */
[----:B------:R0:W-:Y:S02]  /*13250*/  STL.64 [R1+0x1690], R12 ;  /* 0x0016900c01007387 */ /* 0x0001e40000100a00 */
[----:B0-----:R-:W-:-:S04]  /*13260*/  IMAD.WIDE R12, R11, 0x2, R28 ;  /* 0x000000020b0c7825 */ /* 0x001fc800078e021c */
[----:B------:R-:W-:Y:S01]  /*13270*/  IMAD.WIDE R10, R11, 0x2, R8 ;  /* 0x000000020b0a7825 */ /* 0x000fe200078e0208 */
[----:B------:R0:W-:Y:S04]  /*13280*/  STL.64 [R1+0x1680], R12 ;  /* 0x0016800c01007387 */ /* 0x0001e80000100a00 */
[----:B0-----:R-:W3:Y:S04]  /*13290*/  LDL.LU.64 R12, [R1+0x1b78] ;  /* 0x001b7800010c7983 */ /* 0x001ee80000300a00 */
[----:B------:R0:W-:Y:S02]  /*132a0*/  STL.64 [R1+0x1678], R10 ;  /* 0x0016780a01007387 */ /* 0x0001e40000100a00 */
[----:B0-----:R-:W-:-:S05]  /*132b0*/  IMAD.WIDE R10, R0, 0x2, R28 ;  /* 0x00000002000a7825 */ /* 0x001fca00078e021c */
[----:B------:R0:W-:Y:S04]  /*132c0*/  STL.64 [R1+0x1668], R10 ;  /* 0x0016680a01007387 */ /* 0x0001e80000100a00 */
[----:B0-----:R-:W4:Y:S04]  /*132d0*/  LDL.LU.64 R10, [R1+0x1b70] ;  /* 0x001b7000010a7983 */ /* 0x001f280000300a00 */
[----:B------:R0:W-:Y:S04]  /*132e0*/  STL.64 [R1+0x1b58], R28 ;  /* 0x001b581c01007387 */ /* 0x0001e80000100a00 */
[----:B------:R-:W-:Y:S01]  /*132f0*/  STL.64 [R1+0x1b60], R8 ;  /* 0x001b600801007387 */ /* 0x000fe20000100a00 */
[----:B0-----:R-:W-:-:S05]  /*13300*/  IMAD.WIDE R28, R0, 0x2, R8 ;  /* 0x00000002001c7825 */ /* 0x001fca00078e0208 */
[----:B------:R2:W-:Y:S02]  /*13310*/  STL.64 [R1+0x1660], R28 ;  /* 0x0016601c01007387 */ /* 0x0005e40000100a00 */
[----:B--2---:R-:W-:-:S05]  /*13320*/  IMAD.WIDE R28, R2, 0x2, R6 ;  /* 0x00000002021c7825 */ /* 0x004fca00078e0206 */
[----:B------:R0:W-:Y:S01]  /*13330*/  STL.64 [R1+0x1b28], R28 ;  /* 0x001b281c01007387 */ /* 0x0001e20000100a00 */
[----:B----4-:R-:W-:-:S03]  /*13340*/  IMAD.WIDE R8, R10, 0x2, R6 ;  /* 0x000000020a087825 */ /* 0x010fc600078e0206 */
[----:B------:R1:W-:Y:S01]  /*13350*/  STL.64 [R1+0x1b68], R10 ;  /* 0x001b680a01007387 */ /* 0x0003e20000100a00 */
[----:B0-----:R-:W-:-:S03]  /*13360*/  IMAD.WIDE R28, R11, 0x2, R6 ;  /* 0x000000020b1c7825 */ /* 0x001fc600078e0206 */
[----:B------:R3:W-:Y:S04]  /*13370*/  STL.64 [R1+0x1b08], R8 ;  /* 0x001b080801007387 */ /* 0x0007e80000100a00 */
[----:B------:R0:W-:Y:S01]  /*13380*/  STL.64 [R1+0x1af0], R28 ;  /* 0x001af01c01007387 */ /* 0x0001e20000100a00 */
[----:B-1----:R-:W-:-:S04]  /*13390*/  IMAD.WIDE R10, R14, 0x2, R6 ;  /* 0x000000020e0a7825 */ /* 0x002fc800078e0206 */
[----:B---3--:R-:W-:-:S04]  /*133a0*/  IMAD.WIDE R8, R12, 0x2, R6 ;  /* 0x000000020c087825 */ /* 0x008fc800078e0206 */
[--C-:B0-----:R-:W-:Y:S01]  /*133b0*/  IMAD.WIDE R28, R13, 0x2, R6.reuse ;  /* 0x000000020d1c7825 */ /* 0x101fe200078e0206 */
[----:B------:R0:W-:Y:S04]  /*133c0*/  STL.64 [R1+0x1ad8], R8 ;  /* 0x001ad80801007387 */ /* 0x0001e80000100a00 */
[----:B------:R1:W-:Y:S04]  /*133d0*/  STL.64 [R1+0x1ac0], R28 ;  /* 0x001ac01c01007387 */ /* 0x0003e80000100a00 */
[----:B------:R2:W-:Y:S01]  /*133e0*/  STL.64 [R1+0x1aa8], R10 ;  /* 0x001aa80a01007387 */ /* 0x0005e20000100a00 */
[----:B0-----:R-:W-:-:S04]  /*133f0*/  IMAD.WIDE R8, R15, 0x2, R6 ;  /* 0x000000020f087825 */ /* 0x001fc800078e0206 */
[--C-:B-1----:R-:W-:Y:S01]  /*13400*/  IMAD.WIDE R28, R16, 0x2, R6.reuse ;  /* 0x00000002101c7825 */ /* 0x102fe200078e0206 */
[----:B------:R0:W-:Y:S03]  /*13410*/  STL.64 [R1+0x1a90], R8 ;  /* 0x001a900801007387 */ /* 0x0001e60000100a00 */
[--C-:B--2---:R-:W-:Y:S01]  /*13420*/  IMAD.WIDE R10, R17, 0x2, R6.reuse ;  /* 0x00000002110a7825 */ /* 0x104fe200078e0206 */
        /* <DEDUP_REMOVED lines=12> */
[----:B------:R-:W-:Y:S04]  /*134f0*/  STL.64 [R1+0x19e8], R28 ;  /* 0x0019e81c01007387 */ /* 0x000fe80000100a00 */
[----:B------:R1:W-:Y:S01]  /*13500*/  STL.64 [R1+0x19d0], R10 ;  /* 0x0019d00a01007387 */ /* 0x0003e20000100a00 */
[----:B0-----:R-:W-:-:S04]  /*13510*/  IMAD.WIDE R8, R24, 0x2, R6 ;  /* 0x0000000218087825 */ /* 0x001fc800078e0206 */
[--C-:B-1----:R-:W-:Y:S01]  /*13520*/  IMAD.WIDE R10, R25, 0x2, R6.reuse ;  /* 0x00000002190a7825 */ /* 0x102fe200078e0206 */
[----:B------:R0:W-:Y:S04]  /*13530*/  STL.64 [R1+0x19b8], R8 ;  /* 0x0019b80801007387 */ /* 0x0001e80000100a00 */
[----:B------:R1:W-:Y:S01]  /*13540*/  STL.64 [R1+0x19a0], R10 ;  /* 0x0019a00a01007387 */ /* 0x0003e20000100a00 */
[----:B------:R-:W-:Y:S02]  /*13550*/  IMAD R29, R2, 0x14, RZ ;  /* 0x00000014021d7824 */ /* 0x000fe400078e02ff */
[----:B0-----:R-:W-:-:S04]  /*13560*/  IMAD.WIDE R8, R26, 0x2, R6 ;  /* 0x000000021a087825 */ /* 0x001fc800078e0206 */
[--C-:B-1----:R-:W-:Y:S01]  /*13570*/  IMAD.WIDE R10, R27, 0x2, R6.reuse ;  /* 0x000000021b0a7825 */ /* 0x102fe200078e0206 */
[----:B------:R0:W-:Y:S04]  /*13580*/  STL.64 [R1+0x1988], R8 ;  /* 0x0019880801007387 */ /* 0x0001e80000100a00 */
[----:B------:R1:W-:Y:S01]  /*13590*/  STL.64 [R1+0x1970], R10 ;  /* 0x0019700a01007387 */ /* 0x0003e20000100a00 */
[----:B0-----:R-:W-:-:S04]  /*135a0*/  IMAD.WIDE R8, R29, 0x2, R6 ;  /* 0x000000021d087825 */ /* 0x001fc800078e0206 */
[--C-:B-1----:R-:W-:Y:S01]  /*135b0*/  IMAD.WIDE R10, R5, 0x2, R6.reuse ;  /* 0x00000002050a7825 */ /* 0x102fe200078e0206 */
[----:B------:R0:W-:Y:S03]  /*135c0*/  STL.64 [R1+0x1958], R8 ;  /* 0x0019580801007387 */ /* 0x0001e60000100a00 */
[C---:B------:R-:W-:Y:S01]  /*135d0*/  IMAD R29, R2.reuse, 0x17, RZ ;  /* 0x00000017021d7824 */ /* 0x040fe200078e02ff */
[----:B------:R1:W-:Y:S01]  /*135e0*/  STL.64 [R1+0x1940], R10 ;  /* 0x0019400a01007387 */ /* 0x0003e20000100a00 */
[----:B------:R-:W-:Y:S02]  /*135f0*/  IMAD R28, R2, 0x18, RZ ;  /* 0x00000018021c7824 */ /* 0x000fe400078e02ff */
[--C-:B0-----:R-:W-:Y:S02]  /*13600*/  IMAD.WIDE R8, R4, 0x2, R6.reuse ;  /* 0x0000000204087825 */ /* 0x101fe400078e0206 */
[----:B------:R-:W2:Y:S02]  /*13610*/  LDL.64 R4, [R1+0x6a8] ;  /* 0x0006a80001047983 */ /* 0x000ea40000100a00 */
[----:B-1----:R-:W-:-:S02]  /*13620*/  IMAD.WIDE R10, R29, 0x2, R6 ;  /* 0x000000021d0a7825 */ /* 0x002fc400078e0206 */
[----:B------:R0:W-:Y:S04]  /*13630*/  STL.64 [R1+0x1928], R8 ;  /* 0x0019280801007387 */ /* 0x0001e80000100a00 */
[----:B------:R1:W-:Y:S01]  /*13640*/  STL.64 [R1+0x1910], R10 ;  /* 0x0019100a01007387 */ /* 0x0003e20000100a00 */
[C---:B------:R-:W-:Y:S02]  /*13650*/  IMAD R29, R2.reuse, 0x1a, RZ ;  /* 0x0000001a021d7824 */ /* 0x040fe400078e02ff */
[----:B0-----:R-:W-:Y:S02]  /*13660*/  IMAD R9, R2, 0x19, RZ ;  /* 0x0000001902097824 */ /* 0x001fe400078e02ff */
[----:B-1----:R-:W-:-:S05]  /*13670*/  IMAD.WIDE R10, R28, 0x2, R6 ;  /* 0x000000021c0a7825 */ /* 0x002fca00078e0206 */
[----:B------:R0:W-:Y:S01]  /*13680*/  STL.64 [R1+0x18f8], R10 ;  /* 0x0018f80a01007387 */ /* 0x0001e20000100a00 */
[----:B------:R-:W-:Y:S02]  /*13690*/  IMAD R28, R2, 0x1b, RZ ;  /* 0x0000001b021c7824 */ /* 0x000fe400078e02ff */
[----:B0-----:R-:W-:-:S04]  /*136a0*/  IMAD.WIDE R10, R9, 0x2, R6 ;  /* 0x00000002090a7825 */ /* 0x001fc800078e0206 */
[--C-:B------:R-:W-:Y:S01]  /*136b0*/  IMAD.WIDE R8, R29, 0x2, R6.reuse ;  /* 0x000000021d087825 */ /* 0x100fe200078e0206 */
[----:B------:R0:W-:Y:S03]  /*136c0*/  STL.64 [R1+0x18e0], R10 ;  /* 0x0018e00a01007387 */ /* 0x0001e60000100a00 */
[----:B------:R-:W-:Y:S01]  /*136d0*/  IMAD R29, R2, 0x1c, RZ ;  /* 0x0000001c021d7824 */ /* 0x000fe200078e02ff */
[----:B------:R1:W-:Y:S01]  /*136e0*/  STL.64 [R1+0x18c8], R8 ;  /* 0x0018c80801007387 */ /* 0x0003e20000100a00 */
[----:B0-----:R-:W-:-:S05]  /*136f0*/  IMAD.WIDE R10, R28, 0x2, R6 ;  /* 0x000000021c0a7825 */ /* 0x001fca00078e0206 */
[----:B------:R0:W-:Y:S01]  /*13700*/  STL.64 [R1+0x18b0], R10 ;  /* 0x0018b00a01007387 */ /* 0x0001e20000100a00 */
[C---:B-1----:R-:W-:Y:S02]  /*13710*/  IMAD R9, R2.reuse, 0x1d, RZ ;  /* 0x0000001d02097824 */ /* 0x042fe400078e02ff */
[----:B------:R-:W-:Y:S02]  /*13720*/  IMAD R28, R2, 0x1e, RZ ;  /* 0x0000001e021c7824 */ /* 0x000fe400078e02ff */
[----:B0-----:R-:W-:-:S05]  /*13730*/  IMAD.WIDE R10, R29, 0x2, R6 ;  /* 0x000000021d0a7825 */ /* 0x001fca00078e0206 */
[----:B------:R0:W-:Y:S01]  /*13740*/  STL.64 [R1+0x1898], R10 ;  /* 0x0018980a01007387 */ /* 0x0001e20000100a00 */
[----:B------:R-:W-:Y:S02]  /*13750*/  IMAD R29, R2, 0x1f, RZ ;  /* 0x0000001f021d7824 */ /* 0x000fe400078e02ff */
[----:B0-----:R-:W-:-:S04]  /*13760*/  IMAD.WIDE R10, R9, 0x2, R6 ;  /* 0x00000002090a7825 */ /* 0x001fc800078e0206 */
[--C-:B------:R-:W-:Y:S01]  /*13770*/  IMAD.WIDE R8, R28, 0x2, R6.reuse ;  /* 0x000000021c087825 */ /* 0x100fe200078e0206 */
[----:B------:R0:W-:Y:S03]  /*13780*/  STL.64 [R1+0x1880], R10 ;  /* 0x0018800a01007387 */ /* 0x0001e60000100a00 */
[----:B------:R-:W-:Y:S01]  /*13790*/  IMAD.SHL.U32 R28, R2, 0x20, RZ ;  /* 0x00000020021c7824 */ /* 0x000fe200078e00ff */
        /* <DEDUP_REMOVED lines=36> */
[----:B------:R-:W-:Y:S01]  /*139e0*/  STL.64 [R1+0x1748], R8 ;  /* 0x0017480801007387 */ /* 0x000fe20000100a00 */
[----:B0-----:R-:W-:-:S05]  /*139f0*/  IMAD.WIDE R10, R28, 0x2, R6 ;  /* 0x000000021c0a7825 */ /* 0x001fca00078e0206 */
[----:B------:R0:W-:Y:S02]  /*13a00*/  STL.64 [R1+0x1730], R10 ;  /* 0x0017300a01007387 */ /* 0x0001e40000100a00 */
[----:B0-----:R-:W-:-:S05]  /*13a10*/  IMAD.WIDE R10, R29, 0x2, R6 ;  /* 0x000000021d0a7825 */ /* 0x001fca00078e0206 */
[----:B------:R0:W-:Y:S04]  /*13a20*/  STL.64 [R1+0x1718], R10 ;  /* 0x0017180a01007387 */ /* 0x0001e80000100a00 */
[----:B0-----:R-:W3:Y:S01]  /*13a30*/  LDL.LU.64 R10, [R1+0x1b68] ;  /* 0x001b6800010a7983 */ /* 0x001ee20000300a00 */
[C---:B------:R-:W-:Y:S02]  /*13a40*/  IMAD R9, R2.reuse, 0x2d, RZ ;  /* 0x0000002d02097824 */ /* 0x040fe400078e02ff */
[----:B------:R-:W-:Y:S02]  /*13a50*/  IMAD R28, R2, 0x2e, RZ ;  /* 0x0000002e021c7824 */ /* 0x000fe400078e02ff */
[----:B------:R-:W-:-:S05]  /*13a60*/  IMAD.WIDE R8, R9, 0x2, R6 ;  /* 0x0000000209087825 */ /* 0x000fca00078e0206 */
[----:B------:R0:W-:Y:S01]  /*13a70*/  STL.64 [R1+0x1700], R8 ;  /* 0x0017000801007387 */ /* 0x0001e20000100a00 */
[----:B------:R-:W-:Y:S02]  /*13a80*/  IMAD R29, R2, 0x2f, RZ ;  /* 0x0000002f021d7824 */ /* 0x000fe400078e02ff */
[----:B0-----:R-:W-:-:S05]  /*13a90*/  IMAD.WIDE R8, R28, 0x2, R6 ;  /* 0x000000021c087825 */ /* 0x001fca00078e0206 */
[----:B------:R0:W-:Y:S01]  /*13aa0*/  STL.64 [R1+0x16e8], R8 ;  /* 0x0016e80801007387 */ /* 0x0001e20000100a00 */
[----:B------:R-:W-:-:S04]  /*13ab0*/  IMAD.WIDE R28, R29, 0x2, R6 ;  /* 0x000000021d1c7825 */ /* 0x000fc800078e0206 */
[----:B0-----:R-:W-:-:S04]  /*13ac0*/  IMAD R9, R2, 0x30, RZ ;  /* 0x0000003002097824 */ /* 0x001fc800078e02ff */
[--C-:B------:R-:W-:Y:S01]  /*13ad0*/  IMAD.WIDE R8, R9, 0x2, R6.reuse ;  /* 0x0000000209087825 */ /* 0x100fe200078e0206 */
[----:B------:R0:W-:Y:S04]  /*13ae0*/  STL.64 [R1+0x16d0], R28 ;  /* 0x0016d01c01007387 */ /* 0x0001e80000100a00 */
[----:B------:R1:W-:Y:S01]  /*13af0*/  STL.64 [R1+0x16b8], R8 ;  /* 0x0016b80801007387 */ /* 0x0003e20000100a00 */
[----:B0-----:R-:W-:Y:S02]  /*13b00*/  IMAD R28, R2, 0x32, RZ ;  /* 0x00000032021c7824 */ /* 0x001fe400078e02ff */
[----:B-1----:R-:W-:-:S04]  /*13b10*/  IMAD.WIDE R8, R3, 0x2, R6 ;  /* 0x0000000203087825 */ /* 0x002fc800078e0206 */
[----:B------:R-:W-:Y:S01]  /*13b20*/  IMAD R29, R2, 0x33, RZ ;  /* 0x00000033021d7824 */ /* 0x000fe200078e02ff */
[----:B------:R0:W-:Y:S02]  /*13b30*/  STL.64 [R1+0x16a0], R8 ;  /* 0x0016a00801007387 */ /* 0x0001e40000100a00 */
[----:B0-----:R-:W-:-:S04]  /*13b40*/  IMAD.WIDE R8, R28, 0x2, R6 ;  /* 0x000000021c087825 */ /* 0x001fc800078e0206 */
[--C-:B------:R-:W-:Y:S01]  /*13b50*/  IMAD.WIDE R28, R29, 0x2, R6.reuse ;  /* 0x000000021d1c7825 */ /* 0x100fe200078e0206 */
[----:B------:R0:W-:Y:S04]  /*13b60*/  STL.64 [R1+0x1688], R8 ;  /* 0x0016880801007387 */ /* 0x0001e80000100a00 */
[----:B0-----:R-:W4:Y:S04]  /*13b70*/  LDL.LU.64 R8, [R1+0x1b60] ;  /* 0x001b600001087983 */ /* 0x001f280000300a00 */
[----:B------:R0:W-:Y:S02]  /*13b80*/  STL.64 [R1+0x1670], R28 ;  /* 0x0016701c01007387 */ /* 0x0001e40000100a00 */
[----:B0-----:R-:W-:-:S05]  /*13b90*/  IMAD.WIDE R28, R0, 0x2, R6 ;  /* 0x00000002001c7825 */ /* 0x001fca00078e0206 */
[----:B------:R2:W-:Y:S02]  /*13ba0*/  STL.64 [R1+0x1658], R28 ;  /* 0x0016581c01007387 */ /* 0x0005e40000100a00 */
[----:B--2---:R-:W-:-:S05]  /*13bb0*/  IMAD.WIDE R28, R2, 0x2, R4 ;  /* 0x00000002021c7825 */ /* 0x004fca00078e0204 */
[----:B------:R3:W-:Y:S01]  /*13bc0*/  STL.64 [R1+0x1b20], R28 ;  /* 0x001b201c01007387 */ /* 0x0007e20000100a00 */
[----:B------:R-:W-:Y:S02]  /*13bd0*/  IMAD R2, R2, 0x14, RZ ;  /* 0x0000001402027824 */ /* 0x000fe400078e02ff */
[----:B---3--:R-:W-:-:S05]  /*13be0*/  IMAD.WIDE R28, R10, 0x2, R4 ;  /* 0x000000020a1c7825 */ /* 0x008fca00078e0204 */
[----:B------:R0:W-:Y:S04]  /*13bf0*/  STL.64 [R1+0x1650], R28 ;  /* 0x0016501c01007387 */ /* 0x0001e80000100a00 */
[----:B0-----:R-:W2:Y:S01]  /*13c00*/  LDL.LU.64 R28, [R1+0x1b58] ;  /* 0x001b5800011c7983 */ /* 0x001ea20000300a00 */
[----:B------:R-:W-:-:S05]  /*13c10*/  IMAD.WIDE R10, R11, 0x2, R4 ;  /* 0x000000020b0a7825 */ /* 0x000fca00078e0204 */
[----:B------:R0:W-:Y:S02]  /*13c20*/  STL.64 [R1+0x1648], R10 ;  /* 0x0016480a01007387 */ /* 0x0001e40000100a00 */
[----:B0-----:R-:W-:-:S05]  /*13c30*/  IMAD.WIDE R10, R12, 0x2, R4 ;  /* 0x000000020c0a7825 */ /* 0x001fca00078e0204 */
[----:B------:R0:W-:Y:S02]  /*13c40*/  STL.64 [R1+0x1640], R10 ;  /* 0x0016400a01007387 */ /* 0x0001e40000100a00 */
[----:B0-----:R-:W-:-:S04]  /*13c50*/  IMAD.WIDE R10, R13, 0x2, R4 ;  /* 0x000000020d0a7825 */ /* 0x001fc800078e0204 */
[--C-:B------:R-:W-:Y:S01]  /*13c60*/  IMAD.WIDE R12, R14, 0x2, R4.reuse ;  /* 0x000000020e0c7825 */ /* 0x100fe200078e0204 */
[----:B------:R0:W-:Y:S04]  /*13c70*/  STL.64 [R1+0x1638], R10 ;  /* 0x0016380a01007387 */ /* 0x0001e80000100a00 */
[----:B------:R1:W-:Y:S01]  /*13c80*/  STL.64 [R1+0x1630], R12 ;  /* 0x0016300c01007387 */ /* 0x0003e20000100a00 */
[----:B0-----:R-:W-:-:S04]  /*13c90*/  IMAD.WIDE R10, R15, 0x2, R4 ;  /* 0x000000020f0a7825 */ /* 0x001fc800078e0204 */
[--C-:B------:R-:W-:Y:S01]  /*13ca0*/  IMAD.WIDE R14, R16, 0x2, R4.reuse ;  /* 0x00000002100e7825 */ /* 0x100fe200078e0204 */
[----:B------:R0:W-:Y:S03]  /*13cb0*/  STL.64 [R1+0x1628], R10 ;  /* 0x0016280a01007387 */ /* 0x0001e60000100a00 */
[--C-:B-1----:R-:W-:Y:S01]  /*13cc0*/  IMAD.WIDE R12, R17, 0x2, R4.reuse ;  /* 0x00000002110c7825 */ /* 0x102fe200078e0204 */
[----:B------:R1:W-:Y:S04]  /*13cd0*/  STL.64 [R1+0x1620], R14 ;  /* 0x0016200e01007387 */ /* 0x0003e80000100a00 */
[----:B------:R3:W-:Y:S01]  /*13ce0*/  STL.64 [R1+0x1618], R12 ;  /* 0x0016180c01007387 */ /* 0x0007e20000100a00 */
[----:B0-----:R-:W-:-:S04]  /*13cf0*/  IMAD.WIDE R10, R18, 0x2, R4 ;  /* 0x00000002120a7825 */ /* 0x001fc800078e0204 */
[--C-:B-1----:R-:W-:Y:S01]  /*13d00*/  IMAD.WIDE R14, R19, 0x2, R4.reuse ;  /* 0x00000002130e7825 */ /* 0x102fe200078e0204 */
[----:B------:R0:W-:Y:S03]  /*13d10*/  STL.64 [R1+0x1610], R10 ;  /* 0x0016100a01007387 */ /* 0x0001e60000100a00 */
[--C-:B---3--:R-:W-:Y:S01]  /*13d20*/  IMAD.WIDE R12, R20, 0x2, R4.reuse ;  /* 0x00000002140c7825 */ /* 0x108fe200078e0204 */
        /* <DEDUP_REMOVED lines=9> */
[----:B-1----:R-:W-:-:S04]  /*13dc0*/  IMAD.WIDE R14, R26, 0x2, R4 ;  /* 0x000000021a0e7825 */ /* 0x002fc800078e0204 */
[--C-:B---3--:R-:W-:Y:S01]  /*13dd0*/  IMAD.WIDE R12, R25, 0x2, R4.reuse ;  /* 0x00000002190c7825 */ /* 0x108fe200078e0204 */
[----:B------:R0:W-:Y:S04]  /*13de0*/  STL.64 [R1+0x15e0], R10 ;  /* 0x0015e00a01007387 */ /* 0x0001e80000100a00 */
[----:B------:R1:W-:Y:S04]  /*13df0*/  STL.64 [R1+0x15d8], R12 ;  /* 0x0015d80c01007387 */ /* 0x0003e80000100a00 */
[----:B------:R-:W-:Y:S01]  /*13e00*/  STL.64 [R1+0x15d0], R14 ;  /* 0x0015d00e01007387 */ /* 0x000fe20000100a00 */
[----:B0-----:R-:W-:-:S04]  /*13e10*/  IMAD.WIDE R10, R27, 0x2, R4 ;  /* 0x000000021b0a7825 */ /* 0x001fc800078e0204 */
[----:B-1----:R-:W-:Y:S01]  /*13e20*/  IMAD.WIDE R12, R2, 0x2, R4 ;  /* 0x00000002020c7825 */ /* 0x002fe200078e0204 */
[----:B------:R0:W-:Y:S04]  /*13e30*/  STL.64 [R1+0x15c8], R10 ;  /* 0x0015c80a01007387 */ /* 0x0001e80000100a00 */
[----:B------:R1:W-:Y:S01]  /*13e40*/  STL.64 [R1+0x15c0], R12 ;  /* 0x0015c00c01007387 */ /* 0x0003e20000100a00 */
[----:B------:R-:W-:Y:S02]  /*13e50*/  MOV R2, c[0x0][0x1a4] ;  /* 0x0000690000027a02 */ /* 0x000fe40000000f00 */
[----:B0-----:R-:W-:Y:S01]  /*13e60*/  MOV R11, c[0x0][0x1a4] ;  /* 0x00006900000b7a02 */ /* 0x001fe20000000f00 */
[----:B-1----:R-:W-:Y:S02]  /*13e70*/  IMAD.MOV.U32 R12, RZ, RZ, c[0x0][0x1a4] ;  /* 0x00006900ff0c7624 */ /* 0x002fe400078e00ff */
[----:B------:R-:W-:-:S02]  /*13e80*/  IMAD.MOV.U32 R10, RZ, RZ, c[0x0][0x1a4] ;  /* 0x00006900ff0a7624 */ /* 0x000fc400078e00ff */
[----:B------:R-:W-:Y:S02]  /*13e90*/  IMAD R12, R12, 0x15, RZ ;  /* 0x000000150c0c7824 */ /* 0x000fe400078e02ff */
[----:B------:R-:W-:Y:S02]  /*13ea0*/  IMAD R11, R11, 0x16, RZ ;  /* 0x000000160b0b7824 */ /* 0x000fe400078e02ff */
[----:B------:R-:W-:-:S04]  /*13eb0*/  IMAD.WIDE R12, R12, 0x2, R4 ;  /* 0x000000020c0c7825 */ /* 0x000fc800078e0204 */
[----:B------:R-:W-:Y:S02]  /*13ec0*/  IMAD R10, R10, 0x17, RZ ;  /* 0x000000170a0a7824 */ /* 0x000fe400078e02ff */
[----:B------:R-:W-:Y:S01]  /*13ed0*/  IMAD R2, R2, 0x18, RZ ;  /* 0x0000001802027824 */ /* 0x000fe200078e02ff */
[----:B------:R0:W-:Y:S01]  /*13ee0*/  STL.64 [R1+0x15b8], R12 ;  /* 0x0015b80c01007387 */ /* 0x0001e20000100a00 */
[----:B------:R-:W-:-:S04]  /*13ef0*/  IMAD.WIDE R14, R11, 0x2, R4 ;  /* 0x000000020b0e7825 */ /* 0x000fc800078e0204 */
[--C-:B------:R-:W-:Y:S01]  /*13f00*/  IMAD.WIDE R10, R10, 0x2, R4.reuse ;  /* 0x000000020a0a7825 */ /* 0x100fe200078e0204 */
[----:B------:R-:W-:Y:S03]  /*13f10*/  STL.64 [R1+0x15b0], R14 ;  /* 0x0015b00e01007387 */ /* 0x000fe60000100a00 */
[----:B0-----:R-:W-:Y:S01]  /*13f20*/  IMAD.WIDE R12, R2, 0x2, R4 ;  /* 0x00000002020c7825 */ /* 0x001fe200078e0204 */
[----:B------:R0:W-:Y:S04]  /*13f30*/  STL.64 [R1+0x15a8], R10 ;  /* 0x0015a80a01007387 */ /* 0x0001e80000100a00 */
[----:B------:R1:W-:Y:S01]  /*13f40*/  STL.64 [R1+0x15a0], R12 ;  /* 0x0015a00c01007387 */ /* 0x0003e20000100a00 */
[----:B------:R-:W-:-:S02]  /*13f50*/  MOV R2, c[0x0][0x1a4] ;  /* 0x0000690000027a02 */ /* 0x000fc40000000f00 */
[----:B0-----:R-:W-:Y:S01]  /*13f60*/  MOV R11, c[0x0][0x1a4] ;  /* 0x00006900000b7a02 */ /* 0x001fe20000000f00 */
[----:B-1----:R-:W-:Y:S02]  /*13f70*/  IMAD.MOV.U32 R12, RZ, RZ, c[0x0][0x1a4] ;  /* 0x00006900ff0c7624 */ /* 0x002fe400078e00ff */
[----:B------:R-:W-:Y:S02]  /*13f80*/  IMAD.MOV.U32 R10, RZ, RZ, c[0x0][0x1a4] ;  /* 0x00006900ff0a7624 */ /* 0x000fe400078e00ff */
        /* <DEDUP_REMOVED lines=16> */
[----:B------:R-:W-:Y:S01]  /*14090*/  IMAD R12, R12, 0x1d, RZ ;  /* 0x0000001d0c0c7824 */ /* 0x000fe200078e02ff */
[----:B------:R-:W-:Y:S01]  /*140a0*/  SHF.L.U32 R2, R2, 0x5, RZ ;  /* 0x0000000502027819 */ /* 0x000fe200000006ff */
[----:B------:R-:W-:Y:S02]  /*140b0*/  IMAD R11, R11, 0x1e, RZ ;  /* 0x0000001e0b0b7824 */ /* 0x000fe400078e02ff */
[----:B------:R-:W-:-:S04]  /*140c0*/  IMAD.WIDE R12, R12, 0x2, R4 ;  /* 0x000000020c0c7825 */ /* 0x000fc800078e0204 */
[----:B------:R-:W-:Y:S01]  /*140d0*/  IMAD R10, R10, 0x1f, RZ ;  /* 0x0000001f0a0a7824 */ /* 0x000fe200078e02ff */
[----:B------:R0:W-:Y:S01]  /*140e0*/  STL.64 [R1+0x1578], R12 ;  /* 0x0015780c01007387 */ /* 0x0001e20000100a00 */
[----:B------:R-:W-:-:S04]  /*140f0*/  IMAD.WIDE R14, R11, 0x2, R4 ;  /* 0x000000020b0e7825 */ /* 0x000fc800078e0204 */
[--C-:B------:R-:W-:Y:S01]  /*14100*/  IMAD.WIDE R10, R10, 0x2, R4.reuse ;  /* 0x000000020a0a7825 */ /* 0x100fe200078e0204 */
[----:B------:R-:W-:Y:S03]  /*14110*/  STL.64 [R1+0x1570], R14 ;  /* 0x0015700e01007387 */ /* 0x000fe60000100a00 */
[----:B0-----:R-:W-:Y:S01]  /*14120*/  IMAD.WIDE R12, R2, 0x2, R4 ;  /* 0x00000002020c7825 */ /* 0x001fe200078e0204 */
[----:B------:R-:W-:Y:S04]  /*14130*/  STL.64 [R1+0x1568], R10 ;  /* 0x0015680a01007387 */ /* 0x000fe80000100a00 */
[----:B------:R0:W-:Y:S01]  /*14140*/  STL.64 [R1+0x1560], R12 ;  /* 0x0015600c01007387 */ /* 0x0001e20000100a00 */
[----:B------:R-:W-:Y:S01]  /*14150*/  IMAD.MOV.U32 R2, RZ, RZ, c[0x0][0x1a4] ;  /* 0x00006900ff027624 */ /* 0x000fe200078e00ff */
[----:B0-----:R-:W-:Y:S01]  /*14160*/  MOV R12, c[0x0][0x1a4] ;  /* 0x00006900000c7a02 */ /* 0x001fe20000000f00 */
[----:B------:R-:W-:Y:S01]  /*14170*/  IMAD.MOV.U32 R11, RZ, RZ, c[0x0][0x1a4] ;  /* 0x00006900ff0b7624 */ /* 0x000fe200078e00ff */
[----:B------:R-:W-:-:S03]  /*14180*/  MOV R10, c[0x0][0x1a4] ;  /* 0x00006900000a7a02 */ /* 0x000fc60000000f00 */
        /* <DEDUP_REMOVED lines=44> */
[----:B------:R-:W-:Y:S01]  /*14450*/  IMAD.MOV.U32 R2, RZ, RZ, c[0x0][0x1a4] ;  /* 0x00006900ff027624 */ /* 0x000fe200078e00ff */
[----:B0-----:R-:W-:Y:S01]  /*14460*/  MOV R10, c[0x0][0x1a4] ;  /* 0x00006900000a7a02 */ /* 0x001fe20000000f00 */
[----:B------:R-:W-:Y:S01]  /*14470*/  IMAD.MOV.U32 R11, RZ, RZ, c[0x0][0x1a4] ;  /* 0x00006900ff0b7624 */ /* 0x000fe200078e00ff */
[----:B-1----:R-:W-:-:S03]  /*14480*/  MOV R12, c[0x0][0x1a4] ;  /* 0x00006900000c7a02 */ /* 0x002fc60000000f00 */
[----:B------:R-:W-:Y:S02]  /*14490*/  IMAD R11, R11, 0x2e, RZ ;  /* 0x0000002e0b0b7824 */ /* 0x000fe400078e02ff */
[----:B------:R-:W-:Y:S02]  /*144a0*/  IMAD R10, R10, 0x2f, RZ ;  /* 0x0000002f0a0a7824 */ /* 0x000fe400078e02ff */
[----:B------:R-:W-:Y:S02]  /*144b0*/  IMAD R12, R12, 0x2d, RZ ;  /* 0x0000002d0c0c7824 */ /* 0x000fe400078e02ff */
[----:B------:R-:W-:Y:S02]  /*144c0*/  IMAD R2, R2, 0x30, RZ ;  /* 0x0000003002027824 */ /* 0x000fe400078e02ff */
[----:B------:R-:W-:-:S04]  /*144d0*/  IMAD.WIDE R16, R12, 0x2, R4 ;  /* 0x000000020c107825 */ /* 0x000fc800078e0204 */
[--C-:B------:R-:W-:Y:S01]  /*144e0*/  IMAD.WIDE R12, R11, 0x2, R4.reuse ;  /* 0x000000020b0c7825 */ /* 0x100fe200078e0204 */
[----:B------:R-:W-:Y:S03]  /*144f0*/  STL.64 [R1+0x14f8], R16 ;  /* 0x0014f81001007387 */ /* 0x000fe60000100a00 */
[--C-:B------:R-:W-:Y:S01]  /*14500*/  IMAD.WIDE R14, R10, 0x2, R4.reuse ;  /* 0x000000020a0e7825 */ /* 0x100fe200078e0204 */
[----:B------:R0:W-:Y:S03]  /*14510*/  STL.64 [R1+0x14f0], R12 ;  /* 0x0014f00c01007387 */ /* 0x0001e60000100a00 */
[----:B------:R-:W-:Y:S01]  /*14520*/  IMAD.WIDE R10, R2, 0x2, R4 ;  /* 0x00000002020a7825 */ /* 0x000fe200078e0204 */
[----:B------:R-:W-:Y:S04]  /*14530*/  STL.64 [R1+0x14e8], R14 ;  /* 0x0014e80e01007387 */ /* 0x000fe80000100a00 */
[----:B------:R1:W-:Y:S01]  /*14540*/  STL.64 [R1+0x14e0], R10 ;  /* 0x0014e00a01007387 */ /* 0x0003e20000100a00 */
[----:B------:R-:W-:-:S02]  /*14550*/  IMAD.MOV.U32 R2, RZ, RZ, c[0x0][0x1a4] ;  /* 0x00006900ff027624 */ /* 0x000fc400078e00ff */
[----:B0-----:R-:W-:Y:S01]  /*14560*/  IMAD.WIDE R12, R3, 0x2, R4 ;  /* 0x00000002030c7825 */ /* 0x001fe200078e0204 */
[----:B-1----:R-:W-:-:S03]  /*14570*/  MOV R10, c[0x0][0x1a4] ;  /* 0x00006900000a7a02 */ /* 0x002fc60000000f00 */
[----:B------:R-:W-:Y:S02]  /*14580*/  IMAD.MOV.U32 R3, RZ, RZ, c[0x0][0x1a4] ;  /* 0x00006900ff037624 */ /* 0x000fe400078e00ff */
[----:B------:R-:W-:Y:S02]  /*14590*/  IMAD R10, R10, 0x32, RZ ;  /* 0x000000320a0a7824 */ /* 0x000fe400078e02ff */
[----:B------:R-:W-:Y:S02]  /*145a0*/  IMAD R2, R2, 0x33, RZ ;  /* 0x0000003302027824 */ /* 0x000fe400078e02ff */
[--C-:B------:R-:W-:Y:S01]  /*145b0*/  IMAD.WIDE R10, R10, 0x2, R4.reuse ;  /* 0x000000020a0a7825 */ /* 0x100fe200078e0204 */
[----:B------:R0:W-:Y:S03]  /*145c0*/  STL.64 [R1+0x14d8], R12 ;  /* 0x0014d80c01007387 */ /* 0x0001e60000100a00 */
[----:B------:R-:W-:Y:S01]  /*145d0*/  IMAD R3, R3, 0x35, RZ ;  /* 0x0000003503037824 */ /* 0x000fe200078e02ff */
[----:B------:R2:W-:Y:S01]  /*145e0*/  STL.64 [R1+0x14d0], R10 ;  /* 0x0014d00a01007387 */ /* 0x0005e20000100a00 */
[----:B------:R-:W-:-:S04]  /*145f0*/  IMAD.WIDE R14, R2, 0x2, R4 ;  /* 0x00000002020e7825 */ /* 0x000fc800078e0204 */
[----:B0-----:R-:W-:Y:S01]  /*14600*/  IMAD.WIDE R12, R0, 0x2, R4 ;  /* 0x00000002000c7825 */ /* 0x001fe200078e0204 */
[----:B------:R0:W-:Y:S03]  /*14610*/  STL.64 [R1+0x14c8], R14 ;  /* 0x0014c80e01007387 */ /* 0x0001e60000100a00 */
[----:B--2---:R-:W-:Y:S01]  /*14620*/  IMAD.WIDE R10, R3, 0x2, R28 ;  /* 0x00000002030a7825 */ /* 0x004fe200078e021c */
[----:B------:R-:W-:Y:S01]  /*14630*/  MOV R0, c[0x0][0x1a4] ;  /* 0x0000690000007a02 */ /* 0x000fe20000000f00 */
[----:B------:R-:W-:Y:S04]  /*14640*/  STL.64 [R1+0x14c0], R12 ;  /* 0x0014c00c01007387 */ /* 0x000fe80000100a00 */
[----:B------:R4:W-:Y:S01]  /*14650*/  STL.64 [R1+0x14b8], R10 ;  /* 0x0014b80a01007387 */ /* 0x0009e20000100a00 */
[----:B------:R-:W-:-:S02]  /*14660*/  IMAD R0, R0, 0x36, RZ ;  /* 0x0000003600007824 */ /* 0x000fc400078e02ff */
[----:B0-----:R-:W-:-:S04]  /*14670*/  IMAD.WIDE R14, R3, 0x2, R6 ;  /* 0x00000002030e7825 */ /* 0x001fc800078e0206 */
[----:B----4-:R-:W-:-:S04]  /*14680*/  IMAD.WIDE R10, R3, 0x2, R8 ;  /* 0x00000002030a7825 */ /* 0x010fc800078e0208 */
[----:B------:R-:W-:Y:S01]  /*14690*/  IMAD.WIDE R12, R3, 0x2, R4 ;  /* 0x00000002030c7825 */ /* 0x000fe200078e0204 */
[----:B------:R0:W-:Y:S03]  /*146a0*/  STL.64 [R1+0x14b0], R10 ;  /* 0x0014b00a01007387 */ /* 0x0001e60000100a00 */
[----:B------:R-:W-:Y:S01]  /*146b0*/  IMAD.MOV.U32 R3, RZ, RZ, c[0x0][0x1a4] ;  /* 0x00006900ff037624 */ /* 0x000fe200078e00ff */
[----:B------:R1:W-:Y:S04]  /*146c0*/  STL.64 [R1+0x14a8], R14 ;  /* 0x0014a80e01007387 */ /* 0x0003e80000100a00 */
[----:B------:R2:W-:Y:S01]  /*146d0*/  STL.64 [R1+0x14a0], R12 ;  /* 0x0014a00c01007387 */ /* 0x0005e20000100a00 */
[----:B0-----:R-:W-:-:S05]  /*146e0*/  IMAD.WIDE R10, R0, 0x2, R28 ;  /* 0x00000002000a7825 */ /* 0x001fca00078e021c */
[----:B------:R0:W-:Y:S01]  /*146f0*/  STL.64 [R1+0x1498], R10 ;  /* 0x0014980a01007387 */ /* 0x0001e20000100a00 */
[----:B------:R-:W-:Y:S02]  /*14700*/  IMAD R3, R3, 0x37, RZ ;  /* 0x0000003703037824 */ /* 0x000fe400078e02ff */
[----:B-1----:R-:W-:-:S04]  /*14710*/  IMAD.WIDE R14, R0, 0x2, R6 ;  /* 0x00000002000e7825 */ /* 0x002fc800078e0206 */
[----:B--2---:R-:W-:-:S04]  /*14720*/  IMAD.WIDE R12, R0, 0x2, R4 ;  /* 0x00000002000c7825 */ /* 0x004fc800078e0204 */
[----:B0-----:R-:W-:Y:S01]  /*14730*/  IMAD.WIDE R10, R0, 0x2, R8 ;  /* 0x00000002000a7825 */ /* 0x001fe200078e0208 */
[----:B------:R-:W-:-:S04]  /*14740*/  MOV R0, c[0x0][0x1a4] ;  /* 0x0000690000007a02 */ /* 0x000fc80000000f00 */
[----:B------:R0:W-:Y:S04]  /*14750*/  STL.64 [R1+0x1490], R10 ;  /* 0x0014900a01007387 */ /* 0x0001e80000100a00 */
[----:B------:R1:W-:Y:S04]  /*14760*/  STL.64 [R1+0x1488], R14 ;  /* 0x0014880e01007387 */ /* 0x0003e80000100a00 */
[----:B------:R2:W-:Y:S01]  /*14770*/  STL.64 [R1+0x1480], R12 ;  /* 0x0014800c01007387 */ /* 0x0005e20000100a00 */
[----:B0-----:R-:W-:-:S05]  /*14780*/  IMAD.WIDE R10, R3, 0x2, R28 ;  /* 0x00000002030a7825 */ /* 0x001fca00078e021c */
[----:B------:R0:W-:Y:S01]  /*14790*/  STL.64 [R1+0x1478], R10 ;  /* 0x0014780a01007387 */ /* 0x0001e20000100a00 */
[----:B------:R-:W-:Y:S02]  /*147a0*/  IMAD R0, R0, 0x38, RZ ;  /* 0x0000003800007824 */ /* 0x000fe400078e02ff */
[----:B-1----:R-:W-:-:S04]  /*147b0*/  IMAD.WIDE R14, R3, 0x2, R6 ;  /* 0x00000002030e7825 */ /* 0x002fc800078e0206 */
[----:B--2---:R-:W-:-:S04]  /*147c0*/  IMAD.WIDE R12, R3, 0x2, R4 ;  /* 0x00000002030c7825 */ /* 0x004fc800078e0204 */
[----:B0-----:R-:W-:-:S05]  /*147d0*/  IMAD.WIDE R10, R3, 0x2, R8 ;  /* 0x00000002030a7825 */ /* 0x001fca00078e0208 */
[----:B------:R0:W-:Y:S01]  /*147e0*/  STL.64 [R1+0x1470], R10 ;  /* 0x0014700a01007387 */ /* 0x0001e20000100a00 */
[----:B------:R-:W-:-:S03]  /*147f0*/  IMAD.MOV.U32 R3, RZ, RZ, c[0x0][0x1a4] ;  /* 0x00006900ff037624 */ /* 0x000fc600078e00ff */
        /* <DEDUP_REMOVED lines=69> */
[----:B------:R-:W-:-:S03]  /*14c50*/  IMAD.WIDE R8, R3, 0x2, R8 ;  /* 0x0000000203087825 */ /* 0x000fc600078e0208 */
[----:B------:R1:W-:Y:S01]  /*14c60*/  STL.64 [R1+0x1388], R14 ;  /* 0x0013880e01007387 */ /* 0x0003e20000100a00 */
[----:B------:R-:W-:-:S04]  /*14c70*/  IMAD.WIDE R6, R3, 0x2, R6 ;  /* 0x0000000203067825 */ /* 0x000fc800078e0206 */
[C---:B0-----:R-:W-:Y:S02]  /*14c80*/  IMAD.WIDE R10, R3.reuse, 0x2, R28 ;  /* 0x00000002030a7825 */ /* 0x041fe400078e021c */
[----:B------:R1:W5:Y:S02]  /*14c90*/  LDL.LU.64 R28, [R1+0x1b50] ;  /* 0x001b5000011c7983 */ /* 0x0003640000300a00 */
[----:B------:R-:W-:Y:S02]  /*14ca0*/  IMAD.WIDE R2, R3, 0x2, R4 ;  /* 0x0000000203027825 */ /* 0x000fe400078e0204 */
[----:B------:R1:W-:Y:S04]  /*14cb0*/  STL.64 [R1+0x1380], R12 ;  /* 0x0013800c01007387 */ /* 0x0003e80000100a00 */
[----:B------:R1:W-:Y:S04]  /*14cc0*/  STL.64 [R1+0x1378], R10 ;  /* 0x0013780a01007387 */ /* 0x0003e80000100a00 */
[----:B------:R1:W-:Y:S04]  /*14cd0*/  STL.64 [R1+0x1370], R8 ;  /* 0x0013700801007387 */ /* 0x0003e80000100a00 */
[----:B------:R1:W-:Y:S04]  /*14ce0*/  STL.64 [R1+0x1368], R6 ;  /* 0x0013680601007387 */ /* 0x0003e80000100a00 */
[----:B------:R1:W-:Y:S01]  /*14cf0*/  STL.64 [R1+0x1360], R2 ;  /* 0x0013600201007387 */ /* 0x0003e20000100a00 */
[----:B------:R-:W-:-:S02]  /*14d00*/  UMOV UR4, URZ ;  /* 0x0000003f00047c82 */ /* 0x000fc40008000000 */
[----:B------:R-:W-:Y:S02]  /*14d10*/  UMOV UR5, URZ ;  /* 0x0000003f00057c82 */ /* 0x000fe40008000000 */
.L_x_19:
[----:B------:R-:W2:Y:S04]  /*14d20*/  LDL.64 R4, [R1+0x6c0] ;  /* 0x0006c00001047983 */ /* 0x000ea80000100a00 */
[----:B01----:R-:W3:Y:S04]  /*14d30*/  LDL.64 R2, [R1+0x6b0] ;  /* 0x0006b00001027983 */ /* 0x003ee80000100a00 */
[----:B------:R-:W4:Y:S04]  /*14d40*/  LDL.64 R6, [R1+0x6b8] ;  /* 0x0006b80001067983 */ /* 0x000f280000100a00 */
[----:B------:R-:W4:Y:S04]  /*14d50*/  LDL.64 R18, [R1+0x6a8] ;  /* 0x0006a80001127983 */ /* 0x000f280000100a00 */
[----:B------:R-:W4:Y:S04]  /*14d60*/  LDL.64 R16, [R1+0x1b38] ;  /* 0x001b380001107983 */ /* 0x000f280000100a00 */
[----:B------:R-:W4:Y:S04]  /*14d70*/  LDL.64 R8, [R1+0x1b30] ;  /* 0x001b300001087983 */ /* 0x000f280000100a00 */
[----:B------:R-:W4:Y:S04]  /*14d80*/  LDL.64 R10, [R1+0x1b28] ;  /* 0x001b2800010a7983 */ /* 0x000f280000100a00 */
[----:B-----5:R0:W-:Y:S04]  /*14d90*/  STL [R1+0x1b50], R29 ;  /* 0x001b501d01007387 */ /* 0x0201e80000100800 */
[----:B------:R-:W4:Y:S04]  /*14da0*/  LDL.64 R14, [R1+0x1b20] ;  /* 0x001b2000010e7983 */ /* 0x000f280000100a00 */
[----:B------:R-:W4:Y:S04]  /*14db0*/  LDL.64 R24, [R1+0x1b18] ;  /* 0x001b180001187983 */ /* 0x000f280000100a00 */
[----:B------:R-:W4:Y:S04]  /*14dc0*/  LDL.64 R22, [R1+0x1b08] ;  /* 0x001b080001167983 */ /* 0x000f280000100a00 */
[----:B------:R-:W4:Y:S01]  /*14dd0*/  LDL.64 R12, [R1+0x1b10] ;  /* 0x001b1000010c7983 */ /* 0x000f220000100a00 */
[----:B--2---:R-:W-:-:S04]  /*14de0*/  IMAD.WIDE R4, R28, 0x2, R4 ;  /* 0x000000021c047825 */ /* 0x004fc800078e0204 */
[C---:B---3--:R-:W-:Y:S01]  /*14df0*/  IMAD.WIDE R2, R28.reuse, 0x2, R2 ;  /* 0x000000021c027825 */ /* 0x048fe200078e0202 */
[----:B------:R1:W2:Y:S03]  /*14e00*/  LDG.E.U16 R27, [R4.64] ;  /* 0x00000006041b7981 */ /* 0x0002a6000c1e1500 */
[C---:B----4-:R-:W-:Y:S01]  /*14e10*/  IMAD.WIDE R6, R28.reuse, 0x2, R6 ;  /* 0x000000021c067825 */ /* 0x050fe200078e0206 */
[----:B------:R3:W4:Y:S04]  /*14e20*/  LDG.E.U16 R21, [R2.64] ;  /* 0x0000000602157981 */ /* 0x000728000c1e1500 */
[----:B------:R0:W4:Y:S01]  /*14e30*/  LDG.E.U16 R20, [R6.64] ;  /* 0x0000000606147981 */ /* 0x000122000c1e1500 */
[----:B-1----:R-:W-:-:S03]  /*14e40*/  IMAD.WIDE R4, R28, 0x2, R18 ;  /* 0x000000021c047825 */ /* 0x002fc600078e0212 */
[----:B------:R-:W4:Y:S04]  /*14e50*/  LDL.64 R18, [R1+0x1650] ;  /* 0x0016500001127983 */ /* 0x000f280000100a00 */
[----:B------:R1:W4:Y:S01]  /*14e60*/  LDG.E.U16 R0, [R4.64] ;  /* 0x0000000604007981 */ /* 0x000322000c1e1500 */
[----:B0-----:R-:W-:-:S03]  /*14e70*/  IMAD.WIDE R6, R28, 0x2, R16 ;  /* 0x000000021c067825 */ /* 0x001fc600078e0210 */
[----:B------:R-:W4:Y:S04]  /*14e80*/  LDL.64 R16, [R1+0x1b00] ;  /* 0x001b000001107983 */ /* 0x000f280000100a00 */
[----:B------:R0:W4:Y:S01]  /*14e90*/  LDG.E.U16 R29, [R6.64] ;  /* 0x00000006061d7981 */ /* 0x000122000c1e1500 */
[----:B------:R-:W-:-:S04]  /*14ea0*/  IMAD.WIDE R8, R28, 0x2, R8 ;  /* 0x000000021c087825 */ /* 0x000fc800078e0208 */
[C---:B------:R-:W-:Y:S01]  /*14eb0*/  IMAD.WIDE R10, R28.reuse, 0x2, R10 ;  /* 0x000000021c0a7825 */ /* 0x040fe200078e020a */
[----:B------:R0:W4:Y:S03]  /*14ec0*/  LDG.E.U16 R26, [R8.64] ;  /* 0x00000006081a7981 */ /* 0x000126000c1e1500 */
[----:B---3--:R-:W-:-:S04]  /*14ed0*/  IMAD.WIDE R2, R28, 0x2, R14 ;  /* 0x000000021c027825 */ /* 0x008fc800078e020e */
[----:B-1----:R-:W-:-:S04]  /*14ee0*/  IMAD.WIDE R4, R28, 0x2, R24 ;  /* 0x000000021c047825 */ /* 0x002fc800078e0218 */
[C---:B0-----:R-:W-:Y:S02]  /*14ef0*/  IMAD.WIDE R8, R28.reuse, 0x2, R22 ;  /* 0x000000021c087825 */ /* 0x041fe400078e0216 */
[----:B------:R0:W3:Y:S02]  /*14f00*/  LDG.E.U16 R23, [R2.64] ;  /* 0x0000000602177981 */ /* 0x0000e4000c1e1500 */
[C---:B------:R-:W-:Y:S02]  /*14f10*/  IMAD.WIDE R6, R28.reuse, 0x2, R12 ;  /* 0x000000021c067825 */ /* 0x040fe400078e020c */
[----:B--2---:R1:W-:Y:S04]  /*14f20*/  STL [R1+0x3c4], R27 ;  /* 0x0003c41b01007387 */ /* 0x0043e80000100800 */
[----:B----4-:R-:W-:Y:S04]  /*14f30*/  STL [R1+0x3bc], R21 ;  /* 0x0003bc1501007387 */ /* 0x010fe80000100800 */
[----:B------:R2:W-:Y:S04]  /*14f40*/  STL [R1+0x3c0], R20 ;  /* 0x0003c01401007387 */ /* 0x0005e80000100800 */
[----:B-1----:R1:W4:Y:S04]  /*14f50*/  LDG.E.U16 R27, [R10.64] ;  /* 0x000000060a1b7981 */ /* 0x002328000c1e1500 */
[----:B------:R-:W3:Y:S04]  /*14f60*/  LDL.64 R24, [R1+0x1648] ;  /* 0x0016480001187983 */ /* 0x000ee80000100a00 */
[----:B--2---:R-:W3:Y:S04]  /*14f70*/  LDL.64 R20, [R1+0x1af8] ;  /* 0x001af80001147983 */ /* 0x004ee80000100a00 */
[----:B------:R-:W3:Y:S04]  /*14f80*/  LDL.64 R14, [R1+0x1af0] ;  /* 0x001af000010e7983 */ /* 0x000ee80000100a00 */
[----:B------:R-:W3:Y:S04]  /*14f90*/  LDL.64 R12, [R1+0x1ae8] ;  /* 0x001ae800010c7983 */ /* 0x000ee80000100a00 */
[----:B------:R0:W-:Y:S04]  /*14fa0*/  STL [R1+0x3b8], R0 ;  /* 0x0003b80001007387 */ /* 0x0001e80000100800 */
[----:B------:R1:W-:Y:S04]  /*14fb0*/  STL [R1+0x3b4], R29 ;  /* 0x0003b41d01007387 */ /* 0x0003e80000100800 */
[----:B0-----:R3:W3:Y:S04]  /*14fc0*/  LDG.E.U16 R0, [R4.64] ;  /* 0x0000000604007981 */ /* 0x0016e8000c1e1500 */
[----:B-1----:R0:W3:Y:S01]  /*14fd0*/  LDG.E.U16 R29, [R6.64] ;  /* 0x00000006061d7981 */ /* 0x0020e2000c1e1500 */
[----:B------:R-:W-:-:S03]  /*14fe0*/  IMAD.WIDE R10, R28, 0x2, R18 ;  /* 0x000000021c0a7825 */ /* 0x000fc600078e0212 */
[----:B------:R1:W-:Y:S01]  /*14ff0*/  STL [R1+0x3b0], R26 ;  /* 0x0003b01a01007387 */ /* 0x0003e20000100800 */
[----:B------:R-:W-:-:S03]  /*15000*/  IMAD.WIDE R2, R28, 0x2, R16 ;  /* 0x000000021c027825 */ /* 0x000fc600078e0210 */
[----:B------:R-:W3:Y:S04]  /*15010*/  LDL.64 R18, [R1+0x1ae0] ;  /* 0x001ae00001127983 */ /* 0x000ee80000100a00 */
[----:B-1----:R1:W3:Y:S04]  /*15020*/  LDG.E.U16 R26, [R8.64] ;  /* 0x00000006081a7981 */ /* 0x0022e8000c1e1500 */
[----:B----4-:R4:W-:Y:S04]  /*15030*/  STL [R1+0x3ac], R27 ;  /* 0x0003ac1b01007387 */ /* 0x0109e80000100800 */
[----:B---3--:R3:W-:Y:S01]  /*15040*/  STL [R1+0x3a8], R23 ;  /* 0x0003a81701007387 */ /* 0x0087e20000100800 */
[----:B-1----:R-:W-:-:S03]  /*15050*/  IMAD.WIDE R8, R28, 0x2, R24 ;  /* 0x000000021c087825 */ /* 0x002fc600078e0218 */
[----:B------:R1:W2:Y:S01]  /*15060*/  LDG.E.U16 R25, [R2.64] ;  /* 0x0000000602197981 */ /* 0x0002a2000c1e1500 */
[----:B---3--:R-:W-:-:S03]  /*15070*/  IMAD.WIDE R4, R28, 0x2, R20 ;  /* 0x000000021c047825 */ /* 0x008fc600078e0214 */
[----:B----4-:R3:W4:Y:S04]  /*15080*/  LDG.E.U16 R27, [R10.64] ;  /* 0x000000060a1b7981 */ /* 0x010728000c1e1500 */
[----:B------:R-:W2:Y:S04]  /*15090*/  LDL.64 R22, [R1+0x1ad8] ;  /* 0x001ad80001167983 */ /* 0x000ea80000100a00 */
[----:B------:R-:W2:Y:S01]  /*150a0*/  LDL.64 R20, [R1+0x1ad0] ;  /* 0x001ad00001147983 */ /* 0x000ea20000100a00 */
[----:B0-----:R-:W-:-:S03]  /*150b0*/  IMAD.WIDE R6, R28, 0x2, R14 ;  /* 0x000000021c067825 */ /* 0x001fc600078e020e */
[----:B------:R-:W2:Y:S04]  /*150c0*/  LDL.64 R16, [R1+0x1640] ;  /* 0x0016400001107983 */ /* 0x000ea80000100a00 */
[----:B------:R-:W2:Y:S04]  /*150d0*/  LDL.64 R14, [R1+0x1ac8] ;  /* 0x001ac800010e7983 */ /* 0x000ea80000100a00 */
[----:B------:R0:W-:Y:S04]  /*150e0*/  STL [R1+0x3a4], R0 ;  /* 0x0003a40001007387 */ /* 0x0001e80000100800 */
[----:B------:R1:W-:Y:S04]  /*150f0*/  STL [R1+0x3a0], R29 ;  /* 0x0003a01d01007387 */ /* 0x0003e80000100800 */
[----:B0-----:R0:W2:Y:S04]  /*15100*/  LDG.E.U16 R0, [R4.64] ;  /* 0x0000000604007981 */ /* 0x0010a8000c1e1500 */
[----:B-1----:R1:W2:Y:S01]  /*15110*/  LDG.E.U16 R29, [R6.64] ;  /* 0x00000006061d7981 */ /* 0x0022a2000c1e1500 */
[----:B---3--:R-:W-:-:S03]  /*15120*/  IMAD.WIDE R10, R28, 0x2, R12 ;  /* 0x000000021c0a7825 */ /* 0x008fc600078e020c */
[----:B------:R3:W-:Y:S01]  /*15130*/  STL [R1+0x39c], R26 ;  /* 0x00039c1a01007387 */ /* 0x0007e20000100800 */
[----:B------:R-:W-:-:S03]  /*15140*/  IMAD.WIDE R2, R28, 0x2, R18 ;  /* 0x000000021c027825 */ /* 0x000fc600078e0212 */
[----:B------:R-:W2:Y:S04]  /*15150*/  LDL.64 R12, [R1+0x1ac0] ;  /* 0x001ac000010c7983 */ /* 0x000ea80000100a00 */
[----:B---3--:R3:W2:Y:S04]  /*15160*/  LDG.E.U16 R26, [R8.64] ;  /* 0x00000006081a7981 */ /* 0x0086a8000c1e1500 */
[----:B----4-:R4:W-:Y:S04]  /*15170*/  STL [R1+0x398], R27 ;  /* 0x0003981b01007387 */ /* 0x0109e80000100800 */
[----:B--2---:R4:W-:Y:S01]  /*15180*/  STL [R1+0x394], R25 ;  /* 0x0003941901007387 */ /* 0x0049e20000100800 */
[----:B0-----:R-:W-:-:S03]  /*15190*/  IMAD.WIDE R4, R28, 0x2, R22 ;  /* 0x000000021c047825 */ /* 0x001fc600078e0216 */
[----:B------:R-:W2:Y:S01]  /*151a0*/  LDL.64 R22, [R1+0x1ab0] ;  /* 0x001ab00001167983 */ /* 0x000ea20000100a00 */
[----:B---3--:R-:W-:-:S03]  /*151b0*/  IMAD.WIDE R8, R28, 0x2, R20 ;  /* 0x000000021c087825 */ /* 0x008fc600078e0214 */
[----:B----4-:R0:W3:Y:S04]  /*151c0*/  LDG.E.U16 R27, [R10.64] ;  /* 0x000000060a1b7981 */ /* 0x0100e8000c1e1500 */
[----:B------:R-:W4:Y:S04]  /*151d0*/  LDL.64 R24, [R1+0x1638] ;  /* 0x0016380001187983 */ /* 0x000f280000100a00 */
[----:B------:R0:W4:Y:S01]  /*151e0*/  LDG.E.U16 R21, [R2.64] ;  /* 0x0000000602157981 */ /* 0x000122000c1e1500 */
[----:B-1----:R-:W-:-:S03]  /*151f0*/  IMAD.WIDE R6, R28, 0x2, R16 ;  /* 0x000000021c067825 */ /* 0x002fc600078e0210 */
[----:B------:R-:W4:Y:S04]  /*15200*/  LDL.64 R18, [R1+0x1ab8] ;  /* 0x001ab80001127983 */ /* 0x000f280000100a00 */
[----:B------:R-:W4:Y:S04]  /*15210*/  LDL.64 R16, [R1+0x1aa8] ;  /* 0x001aa80001107983 */ /* 0x000f280000100a00 */
[----:B------:R1:W-:Y:S04]  /*15220*/  STL [R1+0x390], R0 ;  /* 0x0003900001007387 */ /* 0x0003e80000100800 */
[----:B------:R0:W-:Y:S04]  /*15230*/  STL [R1+0x38c], R29 ;  /* 0x00038c1d01007387 */ /* 0x0001e80000100800 */
[----:B-1----:R4:W4:Y:S04]  /*15240*/  LDG.E.U16 R0, [R4.64] ;  /* 0x0000000604007981 */ /* 0x002928000c1e1500 */
[----:B0-----:R0:W4:Y:S01]  /*15250*/  LDG.E.U16 R29, [R6.64] ;  /* 0x00000006061d7981 */ /* 0x001122000c1e1500 */
[----:B------:R-:W-:-:S03]  /*15260*/  IMAD.WIDE R10, R28, 0x2, R14 ;  /* 0x000000021c0a7825 */ /* 0x000fc600078e020e */
[----:B------:R1:W-:Y:S01]  /*15270*/  STL [R1+0x388], R26 ;  /* 0x0003881a01007387 */ /* 0x0003e20000100800 */
[----:B------:R-:W-:-:S03]  /*15280*/  IMAD.WIDE R2, R28, 0x2, R12 ;  /* 0x000000021c027825 */ /* 0x000fc600078e020c */
[----:B------:R-:W4:Y:S04]  /*15290*/  LDL.64 R14, [R1+0x1630] ;  /* 0x00163000010e7983 */ /* 0x000f280000100a00 */
[----:B-1----:R2:W4:Y:S02]  /*152a0*/  LDG.E.U16 R26, [R8.64] ;  /* 0x00000006081a7981 */ /* 0x002524000c1e1500 */
[C---:B--2---:R-:W-:Y:S02]  /*152b0*/  IMAD.WIDE R8, R28.reuse, 0x2, R22 ;  /* 0x000000021c087825 */ /* 0x044fe400078e0216 */
[----:B------:R1:W2:Y:S04]  /*152c0*/  LDG.E.U16 R23, [R2.64] ;  /* 0x0000000602177981 */ /* 0x0002a8000c1e1500 */
[----:B---3--:R3:W-:Y:S01]  /*152d0*/  STL [R1+0x384], R27 ;  /* 0x0003841b01007387 */ /* 0x0087e20000100800 */
[----:B----4-:R-:W-:-:S03]  /*152e0*/  IMAD.WIDE R4, R28, 0x2, R24 ;  /* 0x000000021c047825 */ /* 0x010fc600078e0218 */
[----:B------:R4:W-:Y:S04]  /*152f0*/  STL [R1+0x380], R21 ;  /* 0x0003801501007387 */ /* 0x0009e80000100800 */
[----:B---3--:R3:W2:Y:S04]  /*15300*/  LDG.E.U16 R27, [R10.64] ;  /* 0x000000060a1b7981 */ /* 0x0086a8000c1e1500 */
[----:B------:R-:W2:Y:S04]  /*15310*/  LDL.64 R24, [R1+0x1a90] ;  /* 0x001a900001187983 */ /* 0x000ea80000100a00 */
[----:B----4-:R-:W4:Y:S01]  /*15320*/  LDL.64 R20, [R1+0x1aa0] ;  /* 0x001aa00001147983 */ /* 0x010f220000100a00 */
[----:B0-----:R-:W-:-:S03]  /*15330*/  IMAD.WIDE R6, R28, 0x2, R18 ;  /* 0x000000021c067825 */ /* 0x001fc600078e0212 */
[----:B------:R-:W4:Y:S04]  /*15340*/  LDL.64 R12, [R1+0x1a98] ;  /* 0x001a9800010c7983 */ /* 0x000f280000100a00 */
[----:B------:R-:W4:Y:S04]  /*15350*/  LDL.64 R18, [R1+0x1628] ;  /* 0x0016280001127983 */ /* 0x000f280000100a00 */
[----:B------:R0:W-:Y:S04]  /*15360*/  STL [R1+0x37c], R0 ;  /* 0x00037c0001007387 */ /* 0x0001e80000100800 */
[----:B------:R1:W-:Y:S04]  /*15370*/  STL [R1+0x378], R29 ;  /* 0x0003781d01007387 */ /* 0x0003e80000100800 */
[----:B0-----:R4:W4:Y:S04]  /*15380*/  LDG.E.U16 R0, [R4.64] ;  /* 0x0000000604007981 */ /* 0x001928000c1e1500 */
[----:B-1----:R0:W4:Y:S01]  /*15390*/  LDG.E.U16 R29, [R6.64] ;  /* 0x00000006061d7981 */ /* 0x002122000c1e1500 */
[----:B---3--:R-:W-:-:S03]  /*153a0*/  IMAD.WIDE R10, R28, 0x2, R16 ;  /* 0x000000021c0a7825 */ /* 0x008fc600078e0210 */
[----:B------:R1:W-:Y:S01]  /*153b0*/  STL [R1+0x374], R26 ;  /* 0x0003741a01007387 */ /* 0x0003e20000100800 */
[----:B------:R-:W-:-:S03]  /*153c0*/  IMAD.WIDE R2, R28, 0x2, R14 ;  /* 0x000000021c027825 */ /* 0x000fc600078e020e */
[----:B------:R-:W4:Y:S04]  /*153d0*/  LDL.64 R16, [R1+0x1a88] ;  /* 0x001a880001107983 */ /* 0x000f280000100a00 */
[----:B-1----:R1:W4:Y:S04]  /*153e0*/  LDG.E.U16 R26, [R8.64] ;  /* 0x00000006081a7981 */ /* 0x002328000c1e1500 */
[----:B--2---:R2:W-:Y:S04]  /*153f0*/  STL [R1+0x370], R27 ;  /* 0x0003701b01007387 */ /* 0x0045e80000100800 */
[----:B------:R0:W-:Y:S01]  /*15400*/  STL [R1+0x36c], R23 ;  /* 0x00036c1701007387 */ /* 0x0001e20000100800 */
[----:B-1----:R-:W-:-:S03]  /*15410*/  IMAD.WIDE R8, R28, 0x2, R24 ;  /* 0x000000021c087825 */ /* 0x002fc600078e0218 */
[----:B------:R1:W3:Y:S01]  /*15420*/  LDG.E.U16 R25, [R2.64] ;  /* 0x0000000602197981 */ /* 0x0002e2000c1e1500 */
[----:B----4-:R-:W-:-:S03]  /*15430*/  IMAD.WIDE R4, R28, 0x2, R20 ;  /* 0x000000021c047825 */ /* 0x010fc600078e0214 */
[----:B--2---:R2:W4:Y:S04]  /*15440*/  LDG.E.U16 R27, [R10.64] ;  /* 0x000000060a1b7981 */ /* 0x004528000c1e1500 */
[----:B0-----:R-:W3:Y:S04]  /*15450*/  LDL.64 R22, [R1+0x1a80] ;  /* 0x001a800001167983 */ /* 0x001ee80000100a00 */
[----:B------:R-:W3:Y:S01]  /*15460*/  LDL.64 R20, [R1+0x1620] ;  /* 0x0016200001147983 */ /* 0x000ee20000100a00 */
[----:B------:R-:W-:-:S03]  /*15470*/  IMAD.WIDE R6, R28, 0x2, R12 ;  /* 0x000000021c067825 */ /* 0x000fc600078e020c */
[----:B------:R-:W3:Y:S04]  /*15480*/  LDL.64 R14, [R1+0x1a78] ;  /* 0x001a7800010e7983 */ /* 0x000ee80000100a00 */
[----:B------:R-:W3:Y:S04]  /*15490*/  LDL.64 R12, [R1+0x1a70] ;  /* 0x001a7000010c7983 */ /* 0x000ee80000100a00 */
[----:B------:R0:W-:Y:S04]  /*154a0*/  STL [R1+0x368], R0 ;  /* 0x0003680001007387 */ /* 0x0001e80000100800 */
[----:B------:R1:W-:Y:S04]  /*154b0*/  STL [R1+0x364], R29 ;  /* 0x0003641d01007387 */ /* 0x0003e80000100800 */
[----:B0-----:R0:W3:Y:S04]  /*154c0*/  LDG.E.U16 R0, [R4.64] ;  /* 0x0000000604007981 */ /* 0x0010e8000c1e1500 */
[----:B-1----:R1:W3:Y:S01]  /*154d0*/  LDG.E.U16 R29, [R6.64] ;  /* 0x00000006061d7981 */ /* 0x0022e2000c1e1500 */
[----:B--2---:R-:W-:-:S03]  /*154e0*/  IMAD.WIDE R10, R28, 0x2, R18 ;  /* 0x000000021c0a7825 */ /* 0x004fc600078e0212 */
[----:B------:R2:W-:Y:S01]  /*154f0*/  STL [R1+0x360], R26 ;  /* 0x0003601a01007387 */ /* 0x0005e20000100800 */
[----:B------:R-:W-:-:S03]  /*15500*/  IMAD.WIDE R2, R28, 0x2, R16 ;  /* 0x000000021c027825 */ /* 0x000fc600078e0210 */
[----:B------:R-:W3:Y:S04]  /*15510*/  LDL.64 R18, [R1+0x1a68] ;  /* 0x001a680001127983 */ /* 0x000ee80000100a00 */
[----:B--2---:R2:W3:Y:S04]  /*15520*/  LDG.E.U16 R26, [R8.64] ;  /* 0x00000006081a7981 */ /* 0x0044e8000c1e1500 */
[----:B----4-:R4:W-:Y:S04]  /*15530*/  STL [R1+0x35c], R27 ;  /* 0x00035c1b01007387 */ /* 0x0109e80000100800 */
[----:B---3--:R4:W-:Y:S01]  /*15540*/  STL [R1+0x358], R25 ;  /* 0x0003581901007387 */ /* 0x0089e20000100800 */
[----:B0-----:R-:W-:-:S03]  /*15550*/  IMAD.WIDE R4, R28, 0x2, R22 ;  /* 0x000000021c047825 */ /* 0x001fc600078e0216 */
[----:B------:R-:W3:Y:S01]  /*15560*/  LDL.64 R22, [R1+0x1a58] ;  /* 0x001a580001167983 */ /* 0x000ee20000100a00 */
[----:B--2---:R-:W-:-:S03]  /*15570*/  IMAD.WIDE R8, R28, 0x2, R20 ;  /* 0x000000021c087825 */ /* 0x004fc600078e0214 */
[----:B----4-:R0:W2:Y:S04]  /*15580*/  LDG.E.U16 R27, [R10.64] ;  /* 0x000000060a1b7981 */ /* 0x0100a8000c1e1500 */
        /* <DEDUP_REMOVED lines=14> */
[C---:B---3--:R-:W-:Y:S02]  /*15670*/  IMAD.WIDE R8, R28.reuse, 0x2, R22 ;  /* 0x000000021c087825 */ /* 0x048fe400078e0216 */
[----:B------:R1:W3:Y:S04]  /*15680*/  LDG.E.U16 R23, [R2.64] ;  /* 0x0000000602177981 */ /* 0x0002e8000c1e1500 */
[----:B--2---:R2:W-:Y:S01]  /*15690*/  STL [R1+0x348], R27 ;  /* 0x0003481b01007387 */ /* 0x0045e20000100800 */
[----:B----4-:R-:W-:-:S03]  /*156a0*/  IMAD.WIDE R4, R28, 0x2, R24 ;  /* 0x000000021c047825 */ /* 0x010fc600078e0218 */
[----:B------:R4:W-:Y:S04]  /*156b0*/  STL [R1+0x344], R21 ;  /* 0x0003441501007387 */ /* 0x0009e80000100800 */
[----:B--2---:R2:W3:Y:S04]  /*156c0*/  LDG.E.U16 R27, [R10.64] ;  /* 0x000000060a1b7981 */ /* 0x0044e8000c1e1500 */
[----:B------:R-:W3:Y:S04]  /*156d0*/  LDL.64 R24, [R1+0x1a38] ;  /* 0x001a380001187983 */ /* 0x000ee80000100a00 */
        /* <DEDUP_REMOVED lines=8> */
[----:B--2---:R-:W-:-:S03]  /*15760*/  IMAD.WIDE R10, R28, 0x2, R14 ;  /* 0x000000021c0a7825 */ /* 0x004fc600078e020e */
[----:B------:R1:W-:Y:S01]  /*15770*/  STL [R1+0x338], R26 ;  /* 0x0003381a01007387 */ /* 0x0003e20000100800 */
[----:B------:R-:W-:-:S03]  /*15780*/  IMAD.WIDE R2, R28, 0x2, R12 ;  /* 0x000000021c027825 */ /* 0x000fc600078e020c */
[----:B------:R-:W4:Y:S04]  /*15790*/  LDL.64 R14, [R1+0x1608] ;  /* 0x00160800010e7983 */ /* 0x000f280000100a00 */
[----:B-1----:R1:W4:Y:S04]  /*157a0*/  LDG.E.U16 R26, [R8.64] ;  /* 0x00000006081a7981 */ /* 0x002328000c1e1500 */
[----:B---3--:R3:W-:Y:S04]  /*157b0*/  STL [R1+0x334], R27 ;  /* 0x0003341b01007387 */ /* 0x0087e80000100800 */
[----:B------:R0:W-:Y:S01]  /*157c0*/  STL [R1+0x330], R23 ;  /* 0x0003301701007387 */ /* 0x0001e20000100800 */
[----:B-1----:R-:W-:-:S03]  /*157d0*/  IMAD.WIDE R8, R28, 0x2, R24 ;  /* 0x000000021c087825 */ /* 0x002fc600078e0218 */
[----:B------:R1:W2:Y:S01]  /*157e0*/  LDG.E.U16 R25, [R2.64] ;  /* 0x0000000602197981 */ /* 0x0002a2000c1e1500 */
[----:B----4-:R-:W-:-:S03]  /*157f0*/  IMAD.WIDE R4, R28, 0x2, R20 ;  /* 0x000000021c047825 */ /* 0x010fc600078e0214 */
[----:B---3--:R3:W4:Y:S04]  /*15800*/  LDG.E.U16 R27, [R10.64] ;  /* 0x000000060a1b7981 */ /* 0x008728000c1e1500 */
[----:B0-----:R-:W2:Y:S04]  /*15810*/  LDL.64 R22, [R1+0x1a28] ;  /* 0x001a280001167983 */ /* 0x001ea80000100a00 */
[----:B------:R-:W2:Y:S01]  /*15820*/  LDL.64 R20, [R1+0x1a18] ;  /* 0x001a180001147983 */ /* 0x000ea20000100a00 */
[----:B------:R-:W-:-:S03]  /*15830*/  IMAD.WIDE R6, R28, 0x2, R18 ;  /* 0x000000021c067825 */ /* 0x000fc600078e0212 */
        /* <DEDUP_REMOVED lines=218> */
[----:B------:R-:W3:Y:S01]  /*165e0*/  LDL.64 R18, [R1+0x18d8] ;  /* 0x0018d80001127983 */ /* 0x000ee20000100a00 */
[----:B0-----:R-:W-:-:S03]  /*165f0*/  IMAD.WIDE R6, R28, 0x2, R16 ;  /* 0x000000021c067825 */ /* 0x001fc600078e0210 */
[----:B----4-:R-:W4:Y:S04]  /*16600*/  LDL.64 R20, [R1+0x1598] ;  /* 0x0015980001147983 */ /* 0x010f280000100a00 */
        /* <DEDUP_REMOVED lines=13> */
[----:B------:R1:W2:Y:S04]  /*166e0*/  LDG.E.U16 R25, [R2.64] ;  /* 0x0000000602197981 */ /* 0x0002a8000c1e1500 */
[----:B---3--:R3:W2:Y:S01]  /*166f0*/  LDG.E.U16 R27, [R10.64] ;  /* 0x000000060a1b7981 */ /* 0x0086a2000c1e1500 */
[----:B0-----:R-:W-:-:S03]  /*16700*/  IMAD.WIDE R6, R28, 0x2, R18 ;  /* 0x000000021c067825 */ /* 0x001fc600078e0212 */
[----:B------:R-:W2:Y:S04]  /*16710*/  LDL.64 R22, [R1+0x18c0] ;  /* 0x0018c00001167983 */ /* 0x000ea80000100a00 */
[----:B------:R-:W2:Y:S01]  /*16720*/  LDL.64 R18, [R1+0x1588] ;  /* 0x0015880001127983 */ /* 0x000ea20000100a00 */
[----:B----4-:R-:W-:-:S03]  /*16730*/  IMAD.WIDE R4, R28, 0x2, R20 ;  /* 0x000000021c047825 */ /* 0x010fc600078e0214 */
        /* <DEDUP_REMOVED lines=13> */
[----:B0-----:R-:W-:-:S03]  /*16810*/  IMAD.WIDE R4, R28, 0x2, R22 ;  /* 0x000000021c047825 */ /* 0x001fc600078e0216 */
[----:B------:R-:W3:Y:S04]  /*16820*/  LDL.64 R22, [R1+0x1580] ;  /* 0x0015800001167983 */ /* 0x000ee80000100a00 */
[----:B--2---:R0:W2:Y:S04]  /*16830*/  LDG.E.U16 R27, [R10.64] ;  /* 0x000000060a1b7981 */ /* 0x0040a8000c1e1500 */
[----:B------:R-:W2:Y:S01]  /*16840*/  LDL.64 R14, [R1+0x1898] ;  /* 0x00189800010e7983 */ /* 0x000ea20000100a00 */
[----:B----4-:R-:W-:-:S03]  /*16850*/  IMAD.WIDE R6, R28, 0x2, R12 ;  /* 0x000000021c067825 */ /* 0x010fc600078e020c */
[----:B-1----:R-:W4:Y:S01]  /*16860*/  LDL.64 R24, [R1+0x18a0] ;  /* 0x0018a00001187983 */ /* 0x002f220000100a00 */
[----:B0-----:R-:W-:-:S03]  /*16870*/  IMAD.WIDE R10, R28, 0x2, R18 ;  /* 0x000000021c0a7825 */ /* 0x001fc600078e0212 */
[----:B------:R0:W4:Y:S04]  /*16880*/  LDG.E.U16 R19, [R2.64] ;  /* 0x0000000602137981 */ /* 0x000128000c1e1500 */
        /* <DEDUP_REMOVED lines=9> */
[----:B0-----:R3:W4:Y:S02]  /*16920*/  LDG.E.U16 R26, [R8.64] ;  /* 0x00000006081a7981 */ /* 0x001724000c1e1500 */
[C---:B---3--:R-:W-:Y:S02]  /*16930*/  IMAD.WIDE R8, R28.reuse, 0x2, R22 ;  /* 0x000000021c087825 */ /* 0x048fe400078e0216 */
[----:B------:R0:W3:Y:S04]  /*16940*/  LDG.E.U16 R23, [R2.64] ;  /* 0x0000000602177981 */ /* 0x0000e8000c1e1500 */
[----:B--2---:R2:W-:Y:S01]  /*16950*/  STL [R1+0x1ec], R27 ;  /* 0x0001ec1b01007387 */ /* 0x0045e20000100800 */
[----:B------:R-:W-:-:S03]  /*16960*/  IMAD.WIDE R6, R28, 0x2, R14 ;  /* 0x000000021c067825 */ /* 0x000fc600078e020e */
[----:B--2---:R2:W3:Y:S04]  /*16970*/  LDG.E.U16 R27, [R10.64] ;  /* 0x000000060a1b7981 */ /* 0x0044e8000c1e1500 */
[----:B----4-:R4:W-:Y:S01]  /*16980*/  STL [R1+0x1e8], R19 ;  /* 0x0001e81301007387 */ /* 0x0109e20000100800 */
[----:B-1----:R-:W-:-:S03]  /*16990*/  IMAD.WIDE R4, R28, 0x2, R24 ;  /* 0x000000021c047825 */ /* 0x002fc600078e0218 */
[----:B------:R-:W3:Y:S04]  /*169a0*/  LDL.64 R16, [R1+0x1578] ;  /* 0x0015780001107983 */ /* 0x000ee80000100a00 */
[----:B------:R-:W3:Y:S04]  /*169b0*/  LDL.64 R14, [R1+0x1870] ;  /* 0x00187000010e7983 */ /* 0x000ee80000100a00 */
[----:B----4-:R-:W4:Y:S04]  /*169c0*/  LDL.64 R18, [R1+0x1880] ;  /* 0x0018800001127983 */ /* 0x010f280000100a00 */
[----:B------:R-:W4:Y:S04]  /*169d0*/  LDL.64 R24, [R1+0x1878] ;  /* 0x0018780001187983 */ /* 0x000f280000100a00 */
[----:B------:R1:W-:Y:S04]  /*169e0*/  STL [R1+0x1e4], R0 ;  /* 0x0001e40001007387 */ /* 0x0003e80000100800 */
[----:B------:R0:W-:Y:S04]  /*169f0*/  STL [R1+0x1e0], R29 ;  /* 0x0001e01d01007387 */ /* 0x0001e80000100800 */
[----:B-1----:R4:W4:Y:S04]  /*16a00*/  LDG.E.U16 R0, [R4.64] ;  /* 0x0000000604007981 */ /* 0x002928000c1e1500 */
[----:B0-----:R0:W4:Y:S01]  /*16a10*/  LDG.E.U16 R29, [R6.64] ;  /* 0x00000006061d7981 */ /* 0x001122000c1e1500 */
[----:B--2---:R-:W-:-:S03]  /*16a20*/  IMAD.WIDE R10, R28, 0x2, R12 ;  /* 0x000000021c0a7825 */ /* 0x004fc600078e020c */
[----:B------:R-:W4:Y:S01]  /*16a30*/  LDL.64 R12, [R1+0x1868] ;  /* 0x00186800010c7983 */ /* 0x000f220000100a00 */
[----:B------:R-:W-:-:S03]  /*16a40*/  IMAD.WIDE R2, R28, 0x2, R20 ;  /* 0x000000021c027825 */ /* 0x000fc600078e0214 */
[----:B------:R1:W-:Y:S04]  /*16a50*/  STL [R1+0x1dc], R26 ;  /* 0x0001dc1a01007387 */ /* 0x0003e80000100800 */
[----:B-1----:R1:W4:Y:S04]  /*16a60*/  LDG.E.U16 R26, [R8.64] ;  /* 0x00000006081a7981 */ /* 0x002328000c1e1500 */
[----:B---3--:R3:W-:Y:S04]  /*16a70*/  STL [R1+0x1d8], R27 ;  /* 0x0001d81b01007387 */ /* 0x0087e80000100800 */
[----:B------:R1:W-:Y:S04]  /*16a80*/  STL [R1+0x1d4], R23 ;  /* 0x0001d41701007387 */ /* 0x0003e80000100800 */
[----:B------:R-:W2:Y:S01]  /*16a90*/  LDL.64 R20, [R1+0x1860] ;  /* 0x0018600001147983 */ /* 0x000ea20000100a00 */
[----:B0-----:R-:W-:-:S03]  /*16aa0*/  IMAD.WIDE R6, R28, 0x2, R16 ;  /* 0x000000021c067825 */ /* 0x001fc600078e0210 */
[----:B---3--:R0:W3:Y:S04]  /*16ab0*/  LDG.E.U16 R27, [R10.64] ;  /* 0x000000060a1b7981 */ /* 0x0080e8000c1e1500 */
[----:B-1----:R-:W3:Y:S01]  /*16ac0*/  LDL.64 R22, [R1+0x1570] ;  /* 0x0015700001167983 */ /* 0x002ee20000100a00 */
[----:B----4-:R-:W-:-:S03]  /*16ad0*/  IMAD.WIDE R4, R28, 0x2, R18 ;  /* 0x000000021c047825 */ /* 0x010fc600078e0212 */
[----:B------:R-:W4:Y:S01]  /*16ae0*/  LDL.64 R18, [R1+0x1858] ;  /* 0x0018580001127983 */ /* 0x000f220000100a00 */
[----:B0-----:R-:W-:-:S03]  /*16af0*/  IMAD.WIDE R10, R28, 0x2, R14 ;  /* 0x000000021c0a7825 */ /* 0x001fc600078e020e */
[----:B------:R0:W4:Y:S01]  /*16b00*/  LDG.E.U16 R15, [R2.64] ;  /* 0x00000006020f7981 */ /* 0x000122000c1e1500 */
[----:B------:R-:W-:-:S03]  /*16b10*/  IMAD.WIDE R8, R28, 0x2, R24 ;  /* 0x000000021c087825 */ /* 0x000fc600078e0218 */
[----:B------:R2:W4:Y:S04]  /*16b20*/  LDG.E.U16 R25, [R6.64] ;  /* 0x0000000606197981 */ /* 0x000528000c1e1500 */
[----:B------:R1:W4:Y:S04]  /*16b30*/  LDG.E.U16 R24, [R4.64] ;  /* 0x0000000604187981 */ /* 0x000328000c1e1500 */
[----:B------:R-:W4:Y:S04]  /*16b40*/  LDL.64 R16, [R1+0x1850] ;  /* 0x0018500001107983 */ /* 0x000f280000100a00 */
[----:B------:R0:W-:Y:S04]  /*16b50*/  STL [R1+0x1d0], R0 ;  /* 0x0001d00001007387 */ /* 0x0001e80000100800 */
[----:B------:R1:W-:Y:S04]  /*16b60*/  STL [R1+0x1cc], R29 ;  /* 0x0001cc1d01007387 */ /* 0x0003e80000100800 */
[----:B0-----:R4:W4:Y:S04]  /*16b70*/  LDG.E.U16 R0, [R8.64] ;  /* 0x0000000608007981 */ /* 0x001928000c1e1500 */
[----:B-1----:R0:W4:Y:S01]  /*16b80*/  LDG.E.U16 R29, [R10.64] ;  /* 0x000000060a1d7981 */ /* 0x002122000c1e1500 */
[----:B------:R-:W-:-:S06]  /*16b90*/  IMAD.WIDE R2, R28, 0x2, R12 ;  /* 0x000000021c027825 */ /* 0x000fcc00078e020c */
[----:B------:R-:W4:Y:S01]  /*16ba0*/  LDG.E.U16 R3, [R2.64] ;  /* 0x0000000602037981 */ /* 0x000f22000c1e1500 */
[----:B--2---:R-:W-:-:S03]  /*16bb0*/  IMAD.WIDE R6, R28, 0x2, R20 ;  /* 0x000000021c067825 */ /* 0x004fc600078e0214 */
[----:B---3--:R-:W-:Y:S01]  /*16bc0*/  STL [R1+0x1c4], R27 ;  /* 0x0001c41b01007387 */ /* 0x008fe20000100800 */
[----:B------:R-:W-:-:S03]  /*16bd0*/  IMAD.WIDE R4, R28, 0x2, R22 ;  /* 0x000000021c047825 */ /* 0x000fc600078e0216 */
[----:B------:R1:W-:Y:S04]  /*16be0*/  STL [R1+0x1c8], R26 ;  /* 0x0001c81a01007387 */ /* 0x0003e80000100800 */
[----:B------:R-:W2:Y:S01]  /*16bf0*/  LDG.E.U16 R7, [R6.64] ;  /* 0x0000000606077981 */ /* 0x000ea2000c1e1500 */
[----:B----4-:R-:W-:-:S03]  /*16c00*/  IMAD.WIDE R8, R28, 0x2, R18 ;  /* 0x000000021c087825 */ /* 0x010fc600078e0212 */
[----:B------:R-:W3:Y:S04]  /*16c10*/  LDG.E.U16 R5, [R4.64] ;  /* 0x0000000604057981 */ /* 0x000ee8000c1e1500 */
[----:B-1----:R-:W4:Y:S04]  /*16c20*/  LDL.64 R26, [R1+0x1568] ;  /* 0x00156800011a7983 */ /* 0x002f280000100a00 */
[----:B------:R1:W-:Y:S04]  /*16c30*/  STL [R1+0x1c0], R15 ;  /* 0x0001c00f01007387 */ /* 0x0003e80000100800 */
[----:B------:R-:W2:Y:S01]  /*16c40*/  LDL.64 R12, [R1+0x1840] ;  /* 0x00184000010c7983 */ /* 0x000ea20000100a00 */
[----:B0-----:R-:W-:-:S03]  /*16c50*/  IMAD.WIDE R10, R28, 0x2, R16 ;  /* 0x000000021c0a7825 */ /* 0x001fc600078e0210 */
[----:B-1----:R-:W2:Y:S04]  /*16c60*/  LDL.64 R14, [R1+0x1848] ;  /* 0x00184800010e7983 */ /* 0x002ea80000100a00 */
[----:B------:R-:W-:Y:S04]  /*16c70*/  STL [R1+0x1b8], R25 ;  /* 0x0001b81901007387 */ /* 0x000fe80000100800 */
[----:B------:R0:W-:Y:S04]  /*16c80*/  STL [R1+0x1bc], R24 ;  /* 0x0001bc1801007387 */ /* 0x0001e80000100800 */
[----:B------:R-:W2:Y:S04]  /*16c90*/  LDL.64 R20, [R1+0x1560] ;  /* 0x0015600001147983 */ /* 0x000ea80000100a00 */
[----:B------:R-:W2:Y:S04]  /*16ca0*/  LDL.64 R18, [R1+0x1830] ;  /* 0x0018300001127983 */ /* 0x000ea80000100a00 */
[----:B0-----:R-:W2:Y:S04]  /*16cb0*/  LDL.64 R24, [R1+0x1838] ;  /* 0x0018380001187983 */ /* 0x001ea80000100a00 */
[----:B------:R0:W-:Y:S04]  /*16cc0*/  STL [R1+0x1b4], R0 ;  /* 0x0001b40001007387 */ /* 0x0001e80000100800 */
[----:B------:R1:W-:Y:S04]  /*16cd0*/  STL [R1+0x1b0], R29 ;  /* 0x0001b01d01007387 */ /* 0x0003e80000100800 */
[----:B------:R-:W2:Y:S04]  /*16ce0*/  LDL.64 R22, [R1+0x1828] ;  /* 0x0018280001167983 */ /* 0x000ea80000100a00 */
[----:B0-----:R0:W2:Y:S04]  /*16cf0*/  LDG.E.U16 R0, [R8.64] ;  /* 0x0000000608007981 */ /* 0x0010a8000c1e1500 */
[----:B-1----:R1:W2:Y:S04]  /*16d00*/  LDG.E.U16 R29, [R10.64] ;  /* 0x000000060a1d7981 */ /* 0x0022a8000c1e1500 */
[----:B------:R-:W2:Y:S04]  /*16d10*/  LDL.64 R16, [R1+0x1820] ;  /* 0x0018200001107983 */ /* 0x000ea80000100a00 */
[----:B------:R4:W-:Y:S04]  /*16d20*/  STL [R1+0x1ac], R3 ;  /* 0x0001ac0301007387 */ /* 0x0009e80000100800 */
[----:B---3--:R-:W-:Y:S01]  /*16d30*/  STL [R1+0x1a8], R5 ;  /* 0x0001a80501007387 */ /* 0x008fe20000100800 */
[----:B----4-:R-:W-:-:S03]  /*16d40*/  IMAD.WIDE R2, R28, 0x2, R26 ;  /* 0x000000021c027825 */ /* 0x010fc600078e021a */
[----:B--2---:R2:W-:Y:S02]  /*16d50*/  STL [R1+0x1a4], R7 ;  /* 0x0001a40701007387 */ /* 0x0045e40000100800 */
[C---:B--2---:R-:W-:Y:S02]  /*16d60*/  IMAD.WIDE R6, R28.reuse, 0x2, R12 ;  /* 0x000000021c067825 */ /* 0x044fe400078e020c */
[----:B------:R-:W2:Y:S02]  /*16d70*/  LDL.64 R12, [R1+0x1818] ;  /* 0x00181800010c7983 */ /* 0x000ea40000100a00 */
[C---:B------:R-:W-:Y:S02]  /*16d80*/  IMAD.WIDE R4, R28.reuse, 0x2, R14 ;  /* 0x000000021c047825 */ /* 0x040fe400078e020e */
[----:B------:R-:W3:Y:S02]  /*16d90*/  LDL.64 R14, [R1+0x1558] ;  /* 0x00155800010e7983 */ /* 0x000ee40000100a00 */
[----:B-1----:R-:W-:-:S04]  /*16da0*/  IMAD.WIDE R10, R28, 0x2, R20 ;  /* 0x000000021c0a7825 */ /* 0x002fc800078e0214 */
[C---:B0-----:R-:W-:Y:S02]  /*16db0*/  IMAD.WIDE R8, R28.reuse, 0x2, R24 ;  /* 0x000000021c087825 */ /* 0x041fe400078e0218 */
[----:B------:R0:W4:Y:S04]  /*16dc0*/  LDG.E.U16 R25, [R2.64] ;  /* 0x0000000602197981 */ /* 0x000128000c1e1500 */
[----:B0-----:R0:W2:Y:S04]  /*16dd0*/  LDG.E.U16 R3, [R6.64] ;  /* 0x0000000606037981 */ /* 0x0010a8000c1e1500 */
[----:B------:R3:W2:Y:S04]  /*16de0*/  LDG.E.U16 R2, [R4.64] ;  /* 0x0000000604027981 */ /* 0x0006a8000c1e1500 */
[----:B------:R1:W-:Y:S04]  /*16df0*/  STL [R1+0x1a0], R0 ;  /* 0x0001a00001007387 */ /* 0x0003e80000100800 */
[----:B------:R1:W-:Y:S01]  /*16e00*/  STL [R1+0x19c], R29 ;  /* 0x00019c1d01007387 */ /* 0x0003e20000100800 */
[----:B0-----:R-:W-:-:S03]  /*16e10*/  IMAD.WIDE R6, R28, 0x2, R16 ;  /* 0x000000021c067825 */ /* 0x001fc600078e0210 */
[----:B------:R-:W2:Y:S04]  /*16e20*/  LDL.64 R20, [R1+0x1810] ;  /* 0x0018100001147983 */ /* 0x000ea80000100a00 */
[----:B-1----:R0:W2:Y:S04]  /*16e30*/  LDG.E.U16 R0, [R8.64] ;  /* 0x0000000608007981 */ /* 0x0020a8000c1e1500 */
[----:B------:R1:W2:Y:S04]  /*16e40*/  LDG.E.U16 R29, [R10.64] ;  /* 0x000000060a1d7981 */ /* 0x0002a8000c1e1500 */
[----:B------:R-:W2:Y:S01]  /*16e50*/  LDL.64 R26, [R1+0x1550] ;  /* 0x00155000011a7983 */ /* 0x000ea20000100a00 */
[----:B0-----:R-:W-:-:S03]  /*16e60*/  IMAD.WIDE R8, R28, 0x2, R22 ;  /* 0x000000021c087825 */ /* 0x001fc600078e0216 */
[----:B------:R-:W2:Y:S01]  /*16e70*/  LDG.E.U16 R7, [R6.64] ;  /* 0x0000000606077981 */ /* 0x000ea2000c1e1500 */
[----:B-1----:R-:W-:-:S03]  /*16e80*/  IMAD.WIDE R10, R28, 0x2, R18 ;  /* 0x000000021c0a7825 */ /* 0x002fc600078e0212 */
[----:B------:R-:W2:Y:S04]  /*16e90*/  LDG.E.U16 R9, [R8.64] ;  /* 0x0000000608097981 */ /* 0x000ea8000c1e1500 */
[----:B------:R-:W2:Y:S04]  /*16ea0*/  LDG.E.U16 R11, [R10.64] ;  /* 0x000000060a0b7981 */ /* 0x000ea8000c1e1500 */
[----:B------:R-:W2:Y:S01]  /*16eb0*/  LDL.64 R18, [R1+0x1808] ;  /* 0x0018080001127983 */ /* 0x000ea20000100a00 */
[----:B---3--:R-:W-:-:S03]  /*16ec0*/  IMAD.WIDE R4, R28, 0x2, R14 ;  /* 0x000000021c047825 */ /* 0x008fc600078e020e */
[----:B----4-:R0:W-:Y:S04]  /*16ed0*/  STL [R1+0x198], R25 ;  /* 0x0001981901007387 */ /* 0x0101e80000100800 */
[----:B------:R-:W3:Y:S04]  /*16ee0*/  LDL.64 R16, [R1+0x17f8] ;  /* 0x0017f80001107983 */ /* 0x000ee80000100a00 */
[----:B0-----:R-:W4:Y:S04]  /*16ef0*/  LDL.64 R24, [R1+0x1800] ;  /* 0x0018000001187983 */ /* 0x001f280000100a00 */
[----:B--2---:R-:W-:Y:S04]  /*16f00*/  STL [R1+0x190], R3 ;  /* 0x0001900301007387 */ /* 0x004fe80000100800 */
[----:B------:R0:W-:Y:S04]  /*16f10*/  STL [R1+0x194], R2 ;  /* 0x0001940201007387 */ /* 0x0001e80000100800 */
[----:B------:R1:W-:Y:S01]  /*16f20*/  STL [R1+0x18c], R0 ;  /* 0x00018c0001007387 */ /* 0x0003e20000100800 */
[----:B0-----:R-:W-:-:S03]  /*16f30*/  IMAD.WIDE R2, R28, 0x2, R12 ;  /* 0x000000021c027825 */ /* 0x001fc600078e020c */
[----:B------:R-:W2:Y:S04]  /*16f40*/  LDL.64 R22, [R1+0x17f0] ;  /* 0x0017f00001167983 */ /* 0x000ea80000100a00 */
[----:B------:R-:W2:Y:S04]  /*16f50*/  LDL.64 R14, [R1+0x1548] ;  /* 0x00154800010e7983 */ /* 0x000ea80000100a00 */
[----:B-1----:R4:W2:Y:S04]  /*16f60*/  LDG.E.U16 R0, [R4.64] ;  /* 0x0000000604007981 */ /* 0x0028a8000c1e1500 */
[----:B------:R-:W2:Y:S04]  /*16f70*/  LDL.64 R12, [R1+0x17e8] ;  /* 0x0017e800010c7983 */ /* 0x000ea80000100a00 */
[----:B------:R0:W-:Y:S04]  /*16f80*/  STL [R1+0x188], R29 ;  /* 0x0001881d01007387 */ /* 0x0001e80000100800 */
[----:B------:R-:W-:Y:S04]  /*16f90*/  STL [R1+0x184], R11 ;  /* 0x0001840b01007387 */ /* 0x000fe80000100800 */
[----:B------:R1:W-:Y:S04]  /*16fa0*/  STL [R1+0x180], R9 ;  /* 0x0001800901007387 */ /* 0x0003e80000100800 */
[----:B0-----:R3:W2:Y:S01]  /*16fb0*/  LDG.E.U16 R29, [R2.64] ;  /* 0x00000006021d7981 */ /* 0x0016a2000c1e1500 */
[----:B-1----:R-:W-:-:S03]  /*16fc0*/  IMAD.WIDE R8, R28, 0x2, R18 ;  /* 0x000000021c087825 */ /* 0x002fc600078e0212 */
[----:B------:R-:W2:Y:S01]  /*16fd0*/  LDL.64 R18, [R1+0x17d8] ;  /* 0x0017d80001127983 */ /* 0x000ea20000100a00 */
[----:B------:R-:W-:-:S03]  /*16fe0*/  IMAD.WIDE R10, R28, 0x2, R20 ;  /* 0x000000021c0a7825 */ /* 0x000fc600078e0214 */
[----:B------:R-:W2:Y:S04]  /*16ff0*/  LDL.64 R20, [R1+0x17e0] ;  /* 0x0017e00001147983 */ /* 0x000ea80000100a00 */
[----:B------:R0:W-:Y:S02]  /*17000*/  STL [R1+0x17c], R7 ;  /* 0x00017c0701007387 */ /* 0x0001e40000100800 */
[C---:B0-----:R-:W-:Y:S02]  /*17010*/  IMAD.WIDE R6, R28.reuse, 0x2, R26 ;  /* 0x000000021c067825 */ /* 0x041fe400078e021a */
[----:B------:R0:W2:Y:S04]  /*17020*/  LDG.E.U16 R26, [R8.64] ;  /* 0x00000006081a7981 */ /* 0x0000a8000c1e1500 */
[----:B------:R1:W2:Y:S01]  /*17030*/  LDG.E.U16 R27, [R6.64] ;  /* 0x00000006061b7981 */ /* 0x0002a2000c1e1500 */
[----:B---3--:R-:W-:-:S04]  /*17040*/  IMAD.WIDE R2, R28, 0x2, R16 ;  /* 0x000000021c027825 */ /* 0x008fc800078e0210 */
[C---:B----4-:R-:W-:Y:S02]  /*17050*/  IMAD.WIDE R4, R28.reuse, 0x2, R24 ;  /* 0x000000021c047825 */ /* 0x050fe400078e0218 */
[----:B------:R3:W4:Y:S04]  /*17060*/  LDG.E.U16 R25, [R2.64] ;  /* 0x0000000602197981 */ /* 0x000728000c1e1500 */
[----:B------:R0:W4:Y:S04]  /*17070*/  LDG.E.U16 R24, [R4.64] ;  /* 0x0000000604187981 */ /* 0x000128000c1e1500 */
[----:B--2---:R2:W-:Y:S01]  /*17080*/  STL [R1+0x178], R0 ;  /* 0x0001780001007387 */ /* 0x0045e20000100800 */
[----:B0-----:R-:W-:-:S03]  /*17090*/  IMAD.WIDE R8, R28, 0x2, R14 ;  /* 0x000000021c087825 */ /* 0x001fc600078e020e */
[----:B------:R-:W4:Y:S01]  /*170a0*/  LDL.64 R16, [R1+0x1540] ;  /* 0x0015400001107983 */ /* 0x000f220000100a00 */
[----:B-1----:R-:W-:-:S03]  /*170b0*/  IMAD.WIDE R6, R28, 0x2, R12 ;  /* 0x000000021c067825 */ /* 0x002fc600078e020c */
[----:B------:R-:W4:Y:S04]  /*170c0*/  LDL.64 R14, [R1+0x17c0] ;  /* 0x0017c000010e7983 */ /* 0x000f280000100a00 */
[----:B--2---:R0:W2:Y:S04]  /*170d0*/  LDG.E.U16 R0, [R10.64] ;  /* 0x000000060a007981 */ /* 0x0040a8000c1e1500 */
[----:B------:R-:W2:Y:S04]  /*170e0*/  LDG.E.U16 R7, [R6.64] ;  /* 0x0000000606077981 */ /* 0x000ea8000c1e1500 */
[----:B------:R-:W2:Y:S01]  /*170f0*/  LDL.64 R12, [R1+0x1538] ;  /* 0x00153800010c7983 */ /* 0x000ea20000100a00 */
[----:B---3--:R-:W-:-:S03]  /*17100*/  IMAD.WIDE R2, R28, 0x2, R18 ;  /* 0x000000021c027825 */ /* 0x008fc600078e0212 */
[----:B------:R1:W3:Y:S04]  /*17110*/  LDG.E.U16 R19, [R8.64] ;  /* 0x0000000608137981 */ /* 0x0002e8000c1e1500 */
[----:B-1----:R-:W3:Y:S01]  /*17120*/  LDL.64 R8, [R1+0x17d0] ;  /* 0x0017d00001087983 */ /* 0x002ee20000100a00 */
[----:B0-----:R-:W-:-:S03]  /*17130*/  IMAD.WIDE R10, R28, 0x2, R22 ;  /* 0x000000021c0a7825 */ /* 0x001fc600078e0216 */
[----:B------:R-:W3:Y:S04]  /*17140*/  LDL.64 R22, [R1+0x17c8] ;  /* 0x0017c80001167983 */ /* 0x000ee80000100a00 */
[----:B------:R4:W3:Y:S01]  /*17150*/  LDG.E.U16 R18, [R10.64] ;  /* 0x000000060a127981 */ /* 0x0008e2000c1e1500 */
[----:B------:R-:W-:-:S03]  /*17160*/  IMAD.WIDE R4, R28, 0x2, R20 ;  /* 0x000000021c047825 */ /* 0x000fc600078e0214 */
[----:B------:R0:W-:Y:S04]  /*17170*/  STL [R1+0x174], R29 ;  /* 0x0001741d01007387 */ /* 0x0001e80000100800 */
[----:B0-----:R0:W3:Y:S01]  /*17180*/  LDG.E.U16 R29, [R4.64] ;  /* 0x00000006041d7981 */ /* 0x0010e2000c1e1500 */
[----:B----4-:R-:W-:-:S06]  /*17190*/  IMAD.WIDE R10, R28, 0x2, R16 ;  /* 0x000000021c0a7825 */ /* 0x010fcc00078e0210 */
[----:B------:R-:W4:Y:S04]  /*171a0*/  LDG.E.U16 R11, [R10.64] ;  /* 0x000000060a0b7981 */ /* 0x000f28000c1e1500 */
[----:B--2---:R1:W-:Y:S04]  /*171b0*/  STL [R1+0x170], R0 ;  /* 0x0001700001007387 */ /* 0x0043e80000100800 */
[----:B-1----:R1:W2:Y:S04]  /*171c0*/  LDG.E.U16 R0, [R2.64] ;  /* 0x0000000602007981 */ /* 0x0022a8000c1e1500 */
[----:B------:R-:W-:Y:S04]  /*171d0*/  STL [R1+0x168], R27 ;  /* 0x0001681b01007387 */ /* 0x000fe80000100800 */
[----:B------:R0:W-:Y:S01]  /*171e0*/  STL [R1+0x16c], R26 ;  /* 0x00016c1a01007387 */ /* 0x0001e20000100800 */
[----:B---3--:R-:W-:-:S03]  /*171f0*/  IMAD.WIDE R8, R28, 0x2, R8 ;  /* 0x000000021c087825 */ /* 0x008fc600078e0208 */
[----:B0-----:R-:W3:Y:S04]  /*17200*/  LDL.64 R26, [R1+0x17b8] ;  /* 0x0017b800011a7983 */ /* 0x001ee80000100a00 */
[----:B------:R-:W-:Y:S04]  /*17210*/  STL [R1+0x160], R25 ;  /* 0x0001601901007387 */ /* 0x000fe80000100800 */
[----:B------:R0:W-:Y:S04]  /*17220*/  STL [R1+0x164], R24 ;  /* 0x0001641801007387 */ /* 0x0001e80000100800 */
[----:B------:R-:W3:Y:S04]  /*17230*/  LDG.E.U16 R9, [R8.64] ;  /* 0x0000000608097981 */ /* 0x000ee8000c1e1500 */
[----:B------:R-:W3:Y:S04]  /*17240*/  LDL.64 R20, [R1+0x17a8] ;  /* 0x0017a80001147983 */ /* 0x000ee80000100a00 */
[----:B0-----:R-:W3:Y:S04]  /*17250*/  LDL.64 R24, [R1+0x17b0] ;  /* 0x0017b00001187983 */ /* 0x001ee80000100a00 */
[----:B------:R-:W-:Y:S04]  /*17260*/  STL [R1+0x158], R19 ;  /* 0x0001581301007387 */ /* 0x000fe80000100800 */
[----:B------:R0:W-:Y:S04]  /*17270*/  STL [R1+0x15c], R18 ;  /* 0x00015c1201007387 */ /* 0x0001e80000100800 */
[----:B------:R-:W3:Y:S04]  /*17280*/  LDL.64 R16, [R1+0x17a0] ;  /* 0x0017a00001107983 */ /* 0x000ee80000100a00 */
[----:B0-----:R-:W3:Y:S04]  /*17290*/  LDL.64 R18, [R1+0x1530] ;  /* 0x0015300001127983 */ /* 0x001ee80000100a00 */
[----:B------:R0:W-:Y:S01]  /*172a0*/  STL [R1+0x154], R7 ;  /* 0x0001540701007387 */ /* 0x0001e20000100800 */
[----:B------:R-:W-:-:S04]  /*172b0*/  IMAD.WIDE R4, R28, 0x2, R14 ;  /* 0x000000021c047825 */ /* 0x000fc800078e020e */
[C---:B0-----:R-:W-:Y:S01]  /*172c0*/  IMAD.WIDE R6, R28.reuse, 0x2, R22 ;  /* 0x000000021c067825 */ /* 0x041fe200078e0216 */
[----:B------:R0:W-:Y:S05]  /*172d0*/  STL [R1+0x150], R29 ;  /* 0x0001501d01007387 */ /* 0x0001ea0000100800 */
[----:B------:R-:W3:Y:S01]  /*172e0*/  LDG.E.U16 R7, [R6.64] ;  /* 0x0000000606077981 */ /* 0x000ee2000c1e1500 */
[----:B-1----:R-:W-:-:S03]  /*172f0*/  IMAD.WIDE R2, R28, 0x2, R12 ;  /* 0x000000021c027825 */ /* 0x002fc600078e020c */
[----:B------:R-:W3:Y:S04]  /*17300*/  LDL.64 R12, [R1+0x1798] ;  /* 0x00179800010c7983 */ /* 0x000ee80000100a00 */
[----:B0-----:R0:W3:Y:S04]  /*17310*/  LDG.E.U16 R29, [R4.64] ;  /* 0x00000006041d7981 */ /* 0x0010e8000c1e1500 */
[----:B--2---:R1:W-:Y:S04]  /*17320*/  STL [R1+0x14c], R0 ;  /* 0x00014c0001007387 */ /* 0x0043e80000100800 */
[----:B------:R-:W2:Y:S04]  /*17330*/  LDL.64 R14, [R1+0x1528] ;  /* 0x00152800010e7983 */ /* 0x000ea80000100a00 */
[----:B------:R-:W2:Y:S04]  /*17340*/  LDL.64 R22, [R1+0x1790] ;  /* 0x0017900001167983 */ /* 0x000ea80000100a00 */
[----:B-1----:R1:W2:Y:S04]  /*17350*/  LDG.E.U16 R0, [R2.64] ;  /* 0x0000000602007981 */ /* 0x0022a8000c1e1500 */
[----:B----4-:R3:W-:Y:S02]  /*17360*/  STL [R1+0x148], R11 ;  /* 0x0001480b01007387 */ /* 0x0107e40000100800 */
[----:B---3--:R-:W-:-:S02]  /*17370*/  IMAD.WIDE R10, R28, 0x2, R26 ;  /* 0x000000021c0a7825 */ /* 0x008fc400078e021a */
[----:B------:R3:W-:Y:S02]  /*17380*/  STL [R1+0x144], R9 ;  /* 0x0001440901007387 */ /* 0x0007e40000100800 */
[C---:B---3--:R-:W-:Y:S02]  /*17390*/  IMAD.WIDE R8, R28.reuse, 0x2, R24 ;  /* 0x000000021c087825 */ /* 0x048fe400078e0218 */
[----:B------:R3:W2:Y:S04]  /*173a0*/  LDG.E.U16 R24, [R10.64] ;  /* 0x000000060a187981 */ /* 0x0006a8000c1e1500 */
[----:B------:R-:W2:Y:S01]  /*173b0*/  LDG.E.U16 R9, [R8.64] ;  /* 0x0000000608097981 */ /* 0x000ea2000c1e1500 */
[----:B-1----:R-:W-:-:S04]  /*173c0*/  IMAD.WIDE R2, R28, 0x2, R16 ;  /* 0x000000021c027825 */ /* 0x002fc800078e0210 */
[----:B0-----:R-:W-:-:S05]  /*173d0*/  IMAD.WIDE R4, R28, 0x2, R18 ;  /* 0x000000021c047825 */ /* 0x001fca00078e0212 */
[----:B------:R0:W2:Y:S04]  /*173e0*/  LDG.E.U16 R27, [R4.64] ;  /* 0x00000006041b7981 */ /* 0x0000a8000c1e1500 */
[----:B------:R1:W-:Y:S04]  /*173f0*/  STL [R1+0x140], R7 ;  /* 0x0001400701007387 */ /* 0x0003e80000100800 */
[----:B------:R-:W2:Y:S01]  /*17400*/  LDL.64 R18, [R1+0x1780] ;  /* 0x0017800001127983 */ /* 0x000ea20000100a00 */
[----:B-1----:R-:W-:-:S03]  /*17410*/  IMAD.WIDE R6, R28, 0x2, R20 ;  /* 0x000000021c067825 */ /* 0x002fc600078e0214 */
[----:B------:R-:W2:Y:S04]  /*17420*/  LDL.64 R20, [R1+0x1788] ;  /* 0x0017880001147983 */ /* 0x000ea80000100a00 */
[----:B------:R1:W-:Y:S04]  /*17430*/  STL [R1+0x13c], R29 ;  /* 0x00013c1d01007387 */ /* 0x0003e80000100800 */
[----:B------:R-:W2:Y:S04]  /*17440*/  LDL.64 R16, [R1+0x1778] ;  /* 0x0017780001107983 */ /* 0x000ea80000100a00 */
[----:B-1----:R1:W2:Y:S02]  /*17450*/  LDG.E.U16 R29, [R6.64] ;  /* 0x00000006061d7981 */ /* 0x0022a4000c1e1500 */
[----:B-1----:R-:W-:-:S05]  /*17460*/  IMAD.WIDE R6, R28, 0x2, R12 ;  /* 0x000000021c067825 */ /* 0x002fca00078e020c */
[----:B------:R1:W2:Y:S04]  /*17470*/  LDG.E.U16 R26, [R6.64] ;  /* 0x00000006061a7981 */ /* 0x0002a8000c1e1500 */
[----:B--2---:R2:W-:Y:S04]  /*17480*/  STL [R1+0x138], R0 ;  /* 0x0001380001007387 */ /* 0x0045e80000100800 */
[----:B------:R-:W4:Y:S04]  /*17490*/  LDL.64 R12, [R1+0x1520] ;  /* 0x00152000010c7983 */ /* 0x000f280000100a00 */
[----:B---3--:R-:W3:Y:S04]  /*174a0*/  LDL.64 R10, [R1+0x1768] ;  /* 0x00176800010a7983 */ /* 0x008ee80000100a00 */
[----:B--2---:R2:W3:Y:S02]  /*174b0*/  LDG.E.U16 R0, [R2.64] ;  /* 0x0000000602007981 */ /* 0x0044e4000c1e1500 */
[----:B--2---:R-:W-:-:S02]  /*174c0*/  IMAD.WIDE R2, R28, 0x2, R14 ;  /* 0x000000021c027825 */ /* 0x004fc400078e020e */
[----:B------:R-:W2:Y:S04]  /*174d0*/  LDL.64 R14, [R1+0x1770] ;  /* 0x00177000010e7983 */ /* 0x000ea80000100a00 */
[----:B------:R0:W-:Y:S04]  /*174e0*/  STL [R1+0x134], R24 ;  /* 0x0001341801007387 */ /* 0x0001e80000100800 */
[----:B-1----:R-:W3:Y:S04]  /*174f0*/  LDL.64 R6, [R1+0x1760] ;  /* 0x0017600001067983 */ /* 0x002ee80000100a00 */
[----:B------:R1:W-:Y:S01]  /*17500*/  STL [R1+0x130], R9 ;  /* 0x0001300901007387 */ /* 0x0003e20000100800 */
[----:B0-----:R-:W-:-:S03]  /*17510*/  IMAD.WIDE R4, R28, 0x2, R22 ;  /* 0x000000021c047825 */ /* 0x001fc600078e0216 */
[----:B------:R0:W3:Y:S04]  /*17520*/  LDG.E.U16 R24, [R2.64] ;  /* 0x0000000602187981 */ /* 0x0000e8000c1e1500 */
[----:B------:R0:W3:Y:S04]  /*17530*/  LDG.E.U16 R25, [R4.64] ;  /* 0x0000000604197981 */ /* 0x0000e8000c1e1500 */
[----:B-1----:R-:W3:Y:S01]  /*17540*/  LDL.64 R8, [R1+0x1518] ;  /* 0x0015180001087983 */ /* 0x002ee20000100a00 */
[----:B0-----:R-:W-:-:S05]  /*17550*/  IMAD.WIDE R2, R28, 0x2, R18 ;  /* 0x000000021c027825 */ /* 0x001fca00078e0212 */
[----:B------:R0:W3:Y:S01]  /*17560*/  LDG.E.U16 R19, [R2.64] ;  /* 0x0000000602137981 */ /* 0x0000e2000c1e1500 */
[----:B------:R-:W-:-:S05]  /*17570*/  IMAD.WIDE R4, R28, 0x2, R20 ;  /* 0x000000021c047825 */ /* 0x000fca00078e0214 */
[----:B------:R1:W3:Y:S01]  /*17580*/  LDG.E.U16 R20, [R4.64] ;  /* 0x0000000604147981 */ /* 0x0002e2000c1e1500 */
[----:B0-----:R-:W-:-:S05]  /*17590*/  IMAD.WIDE R2, R28, 0x2, R16 ;  /* 0x000000021c027825 */ /* 0x001fca00078e0210 */
[----:B------:R4:W3:Y:S04]  /*175a0*/  LDG.E.U16 R17, [R2.64] ;  /* 0x0000000602117981 */ /* 0x0008e8000c1e1500 */
[----:B-1----:R-:W3:Y:S01]  /*175b0*/  LDL.64 R4, [R1+0x1758] ;  /* 0x0017580001047983 */ /* 0x002ee20000100a00 */
[----:B----4-:R-:W-:-:S03]  /*175c0*/  IMAD.WIDE R2, R28, 0x2, R12 ;  /* 0x000000021c027825 */ /* 0x010fc600078e020c */
[----:B------:R-:W4:Y:S04]  /*175d0*/  LDL.64 R12, [R1+0x1750] ;  /* 0x00175000010c7983 */ /* 0x000f280000100a00 */
[----:B------:R2:W4:Y:S02]  /*175e0*/  LDG.E.U16 R16, [R2.64] ;  /* 0x0000000602107981 */ /* 0x000524000c1e1500 */
[C---:B--2---:R-:W-:Y:S02]  /*175f0*/  IMAD.WIDE R2, R28.reuse, 0x2, R14 ;  /* 0x000000021c027825 */ /* 0x044fe400078e020e */
[----:B------:R-:W2:Y:S04]  /*17600*/  LDL.64 R14, [R1+0x1748] ;  /* 0x00174800010e7983 */ /* 0x000ea80000100a00 */
[----:B------:R3:W2:Y:S02]  /*17610*/  LDG.E.U16 R18, [R2.64] ;  /* 0x0000000602127981 */ /* 0x0006a4000c1e1500 */
[----:B---3--:R-:W-:-:S02]  /*17620*/  IMAD.WIDE R2, R28, 0x2, R10 ;  /* 0x000000021c027825 */ /* 0x008fc400078e020a */
[----:B------:R-:W3:Y:S04]  /*17630*/  LDL.64 R10, [R1+0x1510] ;  /* 0x00151000010a7983 */ /* 0x000ee80000100a00 */
[----:B------:R0:W3:Y:S04]  /*17640*/  LDG.E.U16 R23, [R2.64] ;  /* 0x0000000602177981 */ /* 0x0000e8000c1e1500 */
[----:B------:R-:W-:Y:S04]  /*17650*/  STL [R1+0x12c], R29 ;  /* 0x00012c1d01007387 */ /* 0x000fe80000100800 */
[----:B------:R-:W-:Y:S01]  /*17660*/  STL [R1+0x128], R27 ;  /* 0x0001281b01007387 */ /* 0x000fe20000100800 */
[----:B0-----:R-:W-:-:S03]  /*17670*/  IMAD.WIDE R2, R28, 0x2, R6 ;  /* 0x000000021c027825 */ /* 0x001fc600078e0206 */
[----:B------:R-:W3:Y:S04]  /*17680*/  LDL.64 R6, [R1+0x1740] ;  /* 0x0017400001067983 */ /* 0x000ee80000100a00 */
[----:B------:R0:W3:Y:S04]  /*17690*/  LDG.E.U16 R22, [R2.64] ;  /* 0x0000000602167981 */ /* 0x0000e8000c1e1500 */
[----:B------:R1:W-:Y:S01]  /*176a0*/  STL [R1+0x124], R0 ;  /* 0x0001240001007387 */ /* 0x0003e20000100800 */
[----:B0-----:R-:W-:-:S03]  /*176b0*/  IMAD.WIDE R2, R28, 0x2, R8 ;  /* 0x000000021c027825 */ /* 0x001fc600078e0208 */
[----:B------:R-:W3:Y:S04]  /*176c0*/  LDL.64 R8, [R1+0x1738] ;  /* 0x0017380001087983 */ /* 0x000ee80000100a00 */
[----:B------:R0:W3:Y:S02]  /*176d0*/  LDG.E.U16 R21, [R2.64] ;  /* 0x0000000602157981 */ /* 0x0000e4000c1e1500 */
[C---:B0-----:R-:W-:Y:S02]  /*176e0*/  IMAD.WIDE R2, R28.reuse, 0x2, R4 ;  /* 0x000000021c027825 */ /* 0x041fe400078e0204 */
[----:B------:R-:W3:Y:S04]  /*176f0*/  LDL.64 R4, [R1+0x1730] ;  /* 0x0017300001047983 */ /* 0x000ee80000100a00 */
[----:B-1----:R4:W3:Y:S04]  /*17700*/  LDG.E.U16 R0, [R2.64] ;  /* 0x0000000602007981 */ /* 0x0028e8000c1e1500 */
[----:B------:R-:W-:Y:S04]  /*17710*/  STL [R1+0x120], R26 ;  /* 0x0001201a01007387 */ /* 0x000fe80000100800 */
[----:B------:R0:W-:Y:S01]  /*17720*/  STL [R1+0x11c], R25 ;  /* 0x00011c1901007387 */ /* 0x0001e20000100800 */
[----:B----4-:R-:W-:-:S03]  /*17730*/  IMAD.WIDE R2, R28, 0x2, R12 ;  /* 0x000000021c027825 */ /* 0x010fc600078e020c */
[----:B------:R-:W4:Y:S04]  /*17740*/  LDL.64 R12, [R1+0x1508] ;  /* 0x00150800010c7983 */ /* 0x000f280000100a00 */
[----:B0-----:R2:W4:Y:S04]  /*17750*/  LDG.E.U16 R25, [R2.64] ;  /* 0x0000000602197981 */ /* 0x001528000c1e1500 */
[----:B------:R0:W-:Y:S01]  /*17760*/  STL [R1+0x118], R24 ;  /* 0x0001181801007387 */ /* 0x0001e20000100800 */
[----:B--2---:R-:W-:-:S03]  /*17770*/  IMAD.WIDE R2, R28, 0x2, R14 ;  /* 0x000000021c027825 */ /* 0x004fc600078e020e */
[----:B------:R-:W2:Y:S04]  /*17780*/  LDL.64 R14, [R1+0x1728] ;  /* 0x00172800010e7983 */ /* 0x000ea80000100a00 */
[----:B0-----:R3:W2:Y:S04]  /*17790*/  LDG.E.U16 R24, [R2.64] ;  /* 0x0000000602187981 */ /* 0x0016a8000c1e1500 */
[----:B------:R0:W-:Y:S01]  /*177a0*/  STL [R1+0x114], R20 ;  /* 0x0001141401007387 */ /* 0x0001e20000100800 */
[----:B---3--:R-:W-:-:S03]  /*177b0*/  IMAD.WIDE R2, R28, 0x2, R10 ;  /* 0x000000021c027825 */ /* 0x008fc600078e020a */
[----:B------:R-:W3:Y:S04]  /*177c0*/  LDL.64 R10, [R1+0x1720] ;  /* 0x00172000010a7983 */ /* 0x000ee80000100a00 */
[----:B0-----:R0:W3:Y:S04]  /*177d0*/  LDG.E.U16 R20, [R2.64] ;  /* 0x0000000602147981 */ /* 0x0010e8000c1e1500 */
[----:B------:R1:W-:Y:S01]  /*177e0*/  STL [R1+0x110], R19 ;  /* 0x0001101301007387 */ /* 0x0003e20000100800 */
[----:B0-----:R-:W-:-:S03]  /*177f0*/  IMAD.WIDE R2, R28, 0x2, R6 ;  /* 0x000000021c027825 */ /* 0x001fc600078e0206 */
[----:B------:R-:W3:Y:S04]  /*17800*/  LDL.64 R6, [R1+0x1718] ;  /* 0x0017180001067983 */ /* 0x000ee80000100a00 */
[----:B-1----:R0:W3:Y:S04]  /*17810*/  LDG.E.U16 R19, [R2.64] ;  /* 0x0000000602137981 */ /* 0x0020e8000c1e1500 */
        /* <DEDUP_REMOVED lines=67> */
[----:B0-----:R0:W2:Y:S04]  /*17c50*/  LDG.E.U16 R21, [R2.64] ;  /* 0x0000000602157981 */ /* 0x0010a8000c1e1500 */
[----:B------:R1:W-:Y:S01]  /*17c60*/  STL [R1+0xc8], R0 ;  /* 0x0000c80001007387 */ /* 0x0003e20000100800 */
[----:B0-----:R-:W-:-:S03]  /*17c70*/  IMAD.WIDE R2, R28, 0x2, R6 ;  /* 0x000000021c027825 */ /* 0x001fc600078e0206 */
[----:B------:R-:W2:Y:S04]  /*17c80*/  LDL.64 R6, [R1+0x16b0] ;  /* 0x0016b00001067983 */ /* 0x000ea80000100a00 */
[----:B-1----:R0:W2:Y:S02]  /*17c90*/  LDG.E.U16 R0, [R2.64] ;  /* 0x0000000602007981 */ /* 0x0020a4000c1e1500 */
[----:B0-----:R-:W-:-:S05]  /*17ca0*/  IMAD.WIDE R2, R28, 0x2, R8 ;  /* 0x000000021c027825 */ /* 0x001fca00078e0208 */
[----:B------:R0:W2:Y:S04]  /*17cb0*/  LDG.E.U16 R29, [R2.64] ;  /* 0x00000006021d7981 */ /* 0x0000a8000c1e1500 */
[----:B------:R-:W-:Y:S04]  /*17cc0*/  STL [R1+0xc4], R25 ;  /* 0x0000c41901007387 */ /* 0x000fe80000100800 */
[----:B------:R-:W3:Y:S04]  /*17cd0*/  LDL.64 R8, [R1+0x16a8] ;  /* 0x0016a80001087983 */ /* 0x000ee80000100a00 */
[----:B------:R-:W-:Y:S01]  /*17ce0*/  STL [R1+0xc0], R24 ;  /* 0x0000c01801007387 */ /* 0x000fe20000100800 */
[----:B0-----:R-:W-:-:S03]  /*17cf0*/  IMAD.WIDE R2, R28, 0x2, R4 ;  /* 0x000000021c027825 */ /* 0x001fc600078e0204 */
[----:B--2---:R-:W-:Y:S04]  /*17d00*/  STL [R1+0x2d78], R29 ;  /* 0x002d781d01007387 */ /* 0x004fe80000100800 */
[----:B------:R-:W2:Y:S04]  /*17d10*/  LDL.64 R4, [R1+0x16a0] ;  /* 0x0016a00001047983 */ /* 0x000ea80000100a00 */
[----:B------:R0:W-:Y:S04]  /*17d20*/  STL [R1+0xbc], R20 ;  /* 0x0000bc1401007387 */ /* 0x0001e80000100800 */
[----:B0-----:R4:W2:Y:S02]  /*17d30*/  LDG.E.U16 R20, [R2.64] ;  /* 0x0000000602147981 */ /* 0x0018a4000c1e1500 */
[----:B----4-:R-:W-:-:S02]  /*17d40*/  IMAD.WIDE R2, R28, 0x2, R12 ;  /* 0x000000021c027825 */ /* 0x010fc400078e020c */
[----:B------:R-:W4:Y:S04]  /*17d50*/  LDL.64 R12, [R1+0x14d8] ;  /* 0x0014d800010c7983 */ /* 0x000f280000100a00 */
[----:B------:R0:W-:Y:S04]  /*17d60*/  STL [R1+0xb8], R19 ;  /* 0x0000b81301007387 */ /* 0x0001e80000100800 */
[----:B0-----:R0:W4:Y:S02]  /*17d70*/  LDG.E.U16 R19, [R2.64] ;  /* 0x0000000602137981 */ /* 0x001124000c1e1500 */
[----:B0-----:R-:W-:-:S02]  /*17d80*/  IMAD.WIDE R2, R28, 0x2, R14 ;  /* 0x000000021c027825 */ /* 0x001fc400078e020e */
[----:B------:R-:W4:Y:S04]  /*17d90*/  LDL.64 R14, [R1+0x1698] ;  /* 0x00169800010e7983 */ /* 0x000f280000100a00 */
[----:B------:R0:W-:Y:S04]  /*17da0*/  STL [R1+0xb4], R17 ;  /* 0x0000b41101007387 */ /* 0x0001e80000100800 */
[----:B0-----:R3:W4:Y:S02]  /*17db0*/  LDG.E.U16 R17, [R2.64] ;  /* 0x0000000602117981 */ /* 0x001724000c1e1500 */
[----:B---3--:R-:W-:-:S02]  /*17dc0*/  IMAD.WIDE R2, R28, 0x2, R10 ;  /* 0x000000021c027825 */ /* 0x008fc400078e020a */
[----:B------:R-:W3:Y:S04]  /*17dd0*/  LDL.64 R10, [R1+0x1690] ;  /* 0x00169000010a7983 */ /* 0x000ee80000100a00 */
[----:B------:R0:W-:Y:S04]  /*17de0*/  STL [R1+0xb0], R16 ;  /* 0x0000b01001007387 */ /* 0x0001e80000100800 */
[----:B0-----:R0:W3:Y:S02]  /*17df0*/  LDG.E.U16 R16, [R2.64] ;  /* 0x0000000602107981 */ /* 0x0010e4000c1e1500 */
[----:B0-----:R-:W-:-:S02]  /*17e00*/  IMAD.WIDE R2, R28, 0x2, R6 ;  /* 0x000000021c027825 */ /* 0x001fc400078e0206 */
[----:B------:R-:W3:Y:S04]  /*17e10*/  LDL.64 R6, [R1+0x1688] ;  /* 0x0016880001067983 */ /* 0x000ee80000100a00 */
[----:B------:R0:W-:Y:S04]  /*17e20*/  STL [R1+0xac], R18 ;  /* 0x0000ac1201007387 */ /* 0x0001e80000100800 */
[----:B0-----:R0:W3:Y:S02]  /*17e30*/  LDG.E.U16 R18, [R2.64] ;  /* 0x0000000602127981 */ /* 0x0010e4000c1e1500 */
[----:B0-----:R-:W-:-:S02]  /*17e40*/  IMAD.WIDE R2, R28, 0x2, R8 ;  /* 0x000000021c027825 */ /* 0x001fc400078e0208 */
[----:B------:R-:W3:Y:S04]  /*17e50*/  LDL.64 R8, [R1+0x14d0] ;  /* 0x0014d00001087983 */ /* 0x000ee80000100a00 */
[----:B------:R0:W-:Y:S04]  /*17e60*/  STL [R1+0xa8], R23 ;  /* 0x0000a81701007387 */ /* 0x0001e80000100800 */
[----:B0-----:R2:W3:Y:S02]  /*17e70*/  LDG.E.U16 R23, [R2.64] ;  /* 0x0000000602177981 */ /* 0x0014e4000c1e1500 */
[----:B--2---:R-:W-:-:S02]  /*17e80*/  IMAD.WIDE R2, R28, 0x2, R4 ;  /* 0x000000021c027825 */ /* 0x004fc400078e0204 */
        /* <DEDUP_REMOVED lines=9> */
[----:B------:R3:W4:Y:S04]  /*17f20*/  LDG.E.U16 R27, [R2.64] ;  /* 0x00000006021b7981 */ /* 0x000728000c1e1500 */
[----:B------:R0:W-:Y:S01]  /*17f30*/  STL [R1+0x9c], R0 ;  /* 0x00009c0001007387 */ /* 0x0001e20000100800 */
[----:B---3--:R-:W-:-:S03]  /*17f40*/  IMAD.WIDE R2, R28, 0x2, R10 ;  /* 0x000000021c027825 */ /* 0x008fc600078e020a */
[----:B------:R-:W3:Y:S04]  /*17f50*/  LDL.64 R10, [R1+0x14c8] ;  /* 0x0014c800010a7983 */ /* 0x000ee80000100a00 */
[----:B------:R1:W3:Y:S02]  /*17f60*/  LDG.E.U16 R26, [R2.64] ;  /* 0x00000006021a7981 */ /* 0x0002e4000c1e1500 */
[C---:B-1----:R-:W-:Y:S02]  /*17f70*/  IMAD.WIDE R2, R28.reuse, 0x2, R6 ;  /* 0x000000021c027825 */ /* 0x042fe400078e0206 */
[----:B------:R-:W3:Y:S04]  /*17f80*/  LDL.64 R6, [R1+0x1668] ;  /* 0x0016680001067983 */ /* 0x000ee80000100a00 */
[----:B0-----:R0:W3:Y:S04]  /*17f90*/  LDG.E.U16 R0, [R2.64] ;  /* 0x0000000602007981 */ /* 0x0010e8000c1e1500 */
[----:B------:R1:W-:Y:S01]  /*17fa0*/  STL [R1+0x94], R20 ;  /* 0x0000941401007387 */ /* 0x0003e20000100800 */
[----:B0-----:R-:W-:-:S03]  /*17fb0*/  IMAD.WIDE R2, R28, 0x2, R8 ;  /* 0x000000021c027825 */ /* 0x001fc600078e0208 */
[----:B------:R-:W3:Y:S04]  /*17fc0*/  LDL.64 R8, [R1+0x1660] ;  /* 0x0016600001087983 */ /* 0x000ee80000100a00 */
[----:B------:R2:W3:Y:S04]  /*17fd0*/  LDG.E.U16 R25, [R2.64] ;  /* 0x0000000602197981 */ /* 0x0004e8000c1e1500 */
[----:B------:R-:W-:Y:S01]  /*17fe0*/  STL [R1+0x90], R19 ;  /* 0x0000901301007387 */ /* 0x000fe20000100800 */
[----:B--2---:R-:W-:-:S03]  /*17ff0*/  IMAD.WIDE R2, R28, 0x2, R4 ;  /* 0x000000021c027825 */ /* 0x004fc600078e0204 */
[----:B------:R-:W2:Y:S04]  /*18000*/  LDL.64 R4, [R1+0x1658] ;  /* 0x0016580001047983 */ /* 0x000ea80000100a00 */
[----:B------:R4:W2:Y:S04]  /*18010*/  LDG.E.U16 R24, [R2.64] ;  /* 0x0000000602187981 */ /* 0x0008a8000c1e1500 */
[----:B------:R-:W-:Y:S01]  /*18020*/  STL [R1+0x8c], R17 ;  /* 0x00008c1101007387 */ /* 0x000fe20000100800 */
[----:B----4-:R-:W-:-:S03]  /*18030*/  IMAD.WIDE R2, R28, 0x2, R12 ;  /* 0x000000021c027825 */ /* 0x010fc600078e020c */
[----:B------:R-:W4:Y:S04]  /*18040*/  LDL.64 R12, [R1+0x14c0] ;  /* 0x0014c000010c7983 */ /* 0x000f280000100a00 */
[----:B-1----:R0:W4:Y:S04]  /*18050*/  LDG.E.U16 R20, [R2.64] ;  /* 0x0000000602147981 */ /* 0x002128000c1e1500 */
[----:B------:R1:W-:Y:S04]  /*18060*/  STL [R1+0x88], R16 ;  /* 0x0000881001007387 */ /* 0x0003e80000100800 */
[----:B-1----:R-:W4:Y:S01]  /*18070*/  LDL.64 R16, [R1+0x14b8] ;  /* 0x0014b80001107983 */ /* 0x002f220000100a00 */
[----:B0-----:R-:W-:-:S03]  /*18080*/  IMAD.WIDE R2, R28, 0x2, R14 ;  /* 0x000000021c027825 */ /* 0x001fc600078e020e */
[----:B------:R0:W-:Y:S04]  /*18090*/  STL [R1+0x84], R18 ;  /* 0x0000841201007387 */ /* 0x0001e80000100800 */
[----:B------:R3:W4:Y:S02]  /*180a0*/  LDG.E.U16 R19, [R2.64] ;  /* 0x0000000602137981 */ /* 0x000724000c1e1500 */
[C---:B---3--:R-:W-:Y:S02]  /*180b0*/  IMAD.WIDE R2, R28.reuse, 0x2, R10 ;  /* 0x000000021c027825 */ /* 0x048fe400078e020a */
        /* <DEDUP_REMOVED lines=11> */
[----:B--2---:R-:W-:-:S03]  /*18170*/  IMAD.WIDE R2, R28, 0x2, R4 ;  /* 0x000000021c027825 */ /* 0x004fc600078e0204 */
[----:B------:R-:W2:Y:S04]  /*18180*/  LDL.64 R4, [R1+0x1448] ;  /* 0x0014480001047983 */ /* 0x000ea80000100a00 */
[----:B0-----:R4:W2:Y:S04]  /*18190*/  LDG.E.U16 R21, [R2.64] ;  /* 0x0000000602157981 */ /* 0x0018a8000c1e1500 */
[----:B------:R0:W-:Y:S04]  /*181a0*/  STL [R1+0x74], R27 ;  /* 0x0000741b01007387 */ /* 0x0001e80000100800 */
[----:B------:R-:W2:Y:S04]  /*181b0*/  LDL.64 R14, [R1+0x1440] ;  /* 0x00144000010e7983 */ /* 0x000ea80000100a00 */
[----:B------:R1:W-:Y:S01]  /*181c0*/  STL [R1+0x70], R26 ;  /* 0x0000701a01007387 */ /* 0x0003e20000100800 */
[----:B----4-:R-:W-:-:S03]  /*181d0*/  IMAD.WIDE R2, R28, 0x2, R12 ;  /* 0x000000021c027825 */ /* 0x010fc600078e020c */
[----:B------:R-:W4:Y:S04]  /*181e0*/  LDL.64 R12, [R1+0x14a8] ;  /* 0x0014a800010c7983 */ /* 0x000f280000100a00 */
[----:B0-----:R0:W4:Y:S04]  /*181f0*/  LDG.E.U16 R27, [R2.64] ;  /* 0x00000006021b7981 */ /* 0x001128000c1e1500 */
[----:B------:R1:W-:Y:S01]  /*18200*/  STL [R1+0x6c], R0 ;  /* 0x00006c0001007387 */ /* 0x0003e20000100800 */
[----:B0-----:R-:W-:-:S05]  /*18210*/  IMAD.WIDE R2, R28, 0x2, R16 ;  /* 0x000000021c027825 */ /* 0x001fca00078e0210 */
[----:B-1----:R3:W4:Y:S02]  /*18220*/  LDG.E.U16 R26, [R2.64] ;  /* 0x00000006021a7981 */ /* 0x002724000c1e1500 */
[C---:B---3--:R-:W-:Y:S02]  /*18230*/  IMAD.WIDE R2, R28.reuse, 0x2, R10 ;  /* 0x000000021c027825 */ /* 0x048fe400078e020a */
[----:B------:R-:W3:Y:S04]  /*18240*/  LDL.64 R10, [R1+0x14a0] ;  /* 0x0014a000010a7983 */ /* 0x000ee80000100a00 */
[----:B------:R0:W3:Y:S04]  /*18250*/  LDG.E.U16 R0, [R2.64] ;  /* 0x0000000602007981 */ /* 0x0000e8000c1e1500 */
[----:B------:R-:W-:Y:S01]  /*18260*/  STL [R1+0x68], R25 ;  /* 0x0000681901007387 */ /* 0x000fe20000100800 */
[----:B0-----:R-:W-:-:S03]  /*18270*/  IMAD.WIDE R2, R28, 0x2, R6 ;  /* 0x000000021c027825 */ /* 0x001fc600078e0206 */
[----:B------:R-:W3:Y:S04]  /*18280*/  LDL.64 R6, [R1+0x1438] ;  /* 0x0014380001067983 */ /* 0x000ee80000100a00 */
[----:B------:R0:W3:Y:S04]  /*18290*/  LDG.E.U16 R29, [R2.64] ;  /* 0x00000006021d7981 */ /* 0x0000e8000c1e1500 */
[----:B------:R1:W-:Y:S01]  /*182a0*/  STL [R1+0x64], R24 ;  /* 0x0000641801007387 */ /* 0x0003e20000100800 */
[----:B0-----:R-:W-:-:S03]  /*182b0*/  IMAD.WIDE R2, R28, 0x2, R8 ;  /* 0x000000021c027825 */ /* 0x001fc600078e0208 */
[----:B------:R-:W3:Y:S04]  /*182c0*/  LDL.64 R8, [R1+0x1430] ;  /* 0x0014300001087983 */ /* 0x000ee80000100a00 */
[----:B-1----:R2:W3:Y:S04]  /*182d0*/  LDG.E.U16 R24, [R2.64] ;  /* 0x0000000602187981 */ /* 0x0024e8000c1e1500 */
[----:B------:R0:W-:Y:S04]  /*182e0*/  STL [R1+0x60], R20 ;  /* 0x0000601401007387 */ /* 0x0001e80000100800 */
[----:B------:R-:W-:Y:S01]  /*182f0*/  STL [R1+0x5c], R19 ;  /* 0x00005c1301007387 */ /* 0x000fe20000100800 */
[----:B--2---:R-:W-:-:S03]  /*18300*/  IMAD.WIDE R2, R28, 0x2, R4 ;  /* 0x000000021c027825 */ /* 0x004fc600078e0204 */
[----:B------:R-:W2:Y:S04]  /*18310*/  LDL.64 R4, [R1+0x1428] ;  /* 0x0014280001047983 */ /* 0x000ea80000100a00 */
[----:B------:R1:W-:Y:S04]  /*18320*/  STL [R1+0x58], R18 ;  /* 0x0000581201007387 */ /* 0x0003e80000100800 */
[----:B0-----:R0:W2:Y:S04]  /*18330*/  LDG.E.U16 R20, [R2.64] ;  /* 0x0000000602147981 */ /* 0x0010a8000c1e1500 */
[----:B-1----:R-:W2:Y:S04]  /*18340*/  LDL.64 R18, [R1+0x1420] ;  /* 0x0014200001127983 */ /* 0x002ea80000100a00 */
[----:B------:R1:W-:Y:S04]  /*18350*/  STL [R1+0x54], R23 ;  /* 0x0000541701007387 */ /* 0x0003e80000100800 */
[----:B------:R-:W2:Y:S01]  /*18360*/  LDL.64 R16, [R1+0x1498] ;  /* 0x0014980001107983 */ /* 0x000ea20000100a00 */
[----:B0-----:R-:W-:-:S03]  /*18370*/  IMAD.WIDE R2, R28, 0x2, R14 ;  /* 0x000000021c027825 */ /* 0x001fc600078e020e */
[----:B------:R-:W2:Y:S04]  /*18380*/  LDL.64 R14, [R1+0x1418] ;  /* 0x00141800010e7983 */ /* 0x000ea80000100a00 */
[----:B------:R4:W2:Y:S02]  /*18390*/  LDG.E.U16 R25, [R2.64] ;  /* 0x0000000602197981 */ /* 0x0008a4000c1e1500 */
[----:B----4-:R-:W-:-:S05]  /*183a0*/  IMAD.WIDE R2, R28, 0x2, R12 ;  /* 0x000000021c027825 */ /* 0x010fca00078e020c */
[----:B-1----:R3:W4:Y:S04]  /*183b0*/  LDG.E.U16 R23, [R2.64] ;  /* 0x0000000602177981 */ /* 0x002728000c1e1500 */
[----:B------:R0:W-:Y:S04]  /*183c0*/  STL [R1+0x50], R22 ;  /* 0x0000501601007387 */ /* 0x0001e80000100800 */
[----:B------:R-:W4:Y:S01]  /*183d0*/  LDL.64 R12, [R1+0x1410] ;  /* 0x00141000010c7983 */ /* 0x000f220000100a00 */
[----:B---3--:R-:W-:-:S05]  /*183e0*/  IMAD.WIDE R2, R28, 0x2, R10 ;  /* 0x000000021c027825 */ /* 0x008fca00078e020a */
[----:B0-----:R0:W3:Y:S02]  /*183f0*/  LDG.E.U16 R22, [R2.64] ;  /* 0x0000000602167981 */ /* 0x0010e4000c1e1500 */
[C---:B0-----:R-:W-:Y:S02]  /*18400*/  IMAD.WIDE R2, R28.reuse, 0x2, R6 ;  /* 0x000000021c027825 */ /* 0x041fe400078e0206 */
[----:B------:R-:W3:Y:S04]  /*18410*/  LDL.64 R6, [R1+0x1408] ;  /* 0x0014080001067983 */ /* 0x000ee80000100a00 */
[----:B------:R0:W-:Y:S04]  /*18420*/  STL [R1+0x4c], R21 ;  /* 0x00004c1501007387 */ /* 0x0001e80000100800 */
[----:B------:R-:W3:Y:S04]  /*18430*/  LDL.64 R10, [R1+0x1400] ;  /* 0x00140000010a7983 */ /* 0x000ee80000100a00 */
[----:B0-----:R0:W3:Y:S04]  /*18440*/  LDG.E.U16 R21, [R2.64] ;  /* 0x0000000602157981 */ /* 0x0010e8000c1e1500 */
        /* <DEDUP_REMOVED lines=8> */
[----:B------:R1:W-:Y:S01]  /*184d0*/  STL [R1+0x40], R0 ;  /* 0x0000400001007387 */ /* 0x0003e20000100800 */
[----:B0-----:R-:W-:-:S05]  /*184e0*/  IMAD.WIDE R2, R28, 0x2, R18 ;  /* 0x000000021c027825 */ /* 0x001fca00078e0212 */
[----:B-1----:R0:W2:Y:S04]  /*184f0*/  LDG.E.U16 R0, [R2.64] ;  /* 0x0000000602007981 */ /* 0x0020a8000c1e1500 */
[----:B------:R1:W-:Y:S01]  /*18500*/  STL [R1+0x30], R29 ;  /* 0x0000301d01007387 */ /* 0x0003e20000100800 */
[----:B0-----:R-:W-:-:S05]  /*18510*/  IMAD.WIDE R2, R28, 0x2, R16 ;  /* 0x000000021c027825 */ /* 0x001fca00078e0210 */
[----:B-1----:R0:W2:Y:S02]  /*18520*/  LDG.E.U16 R29, [R2.64] ;  /* 0x00000006021d7981 */ /* 0x0020a4000c1e1500 */
[C---:B0-----:R-:W-:Y:S02]  /*18530*/  IMAD.WIDE R2, R28.reuse, 0x2, R14 ;  /* 0x000000021c027825 */ /* 0x041fe400078e020e */
[----:B--2---:R-:W-:Y:S04]  /*18540*/  STL [R1+0x2d8c], R29 ;  /* 0x002d8c1d01007387 */ /* 0x004fe80000100800 */
[----:B------:R0:W-:Y:S04]  /*18550*/  STL [R1+0x2c], R24 ;  /* 0x00002c1801007387 */ /* 0x0001e80000100800 */
[----:B------:R1:W-:Y:S04]  /*18560*/  STL [R1+0x28], R20 ;  /* 0x0000281401007387 */ /* 0x0003e80000100800 */
[----:B0-----:R4:W2:Y:S02]  /*18570*/  LDG.E.U16 R24, [R2.64] ;  /* 0x0000000602187981 */ /* 0x0018a4000c1e1500 */
[----:B----4-:R-:W-:-:S05]  /*18580*/  IMAD.WIDE R2, R28, 0x2, R12 ;  /* 0x000000021c027825 */ /* 0x010fca00078e020c */
[----:B-1----:R3:W4:Y:S02]  /*18590*/  LDG.E.U16 R20, [R2.64] ;  /* 0x0000000602147981 */ /* 0x002724000c1e1500 */
[C---:B---3--:R-:W-:Y:S02]  /*185a0*/  IMAD.WIDE R2, R28.reuse, 0x2, R6 ;  /* 0x000000021c027825 */ /* 0x048fe400078e0206 */
[----:B------:R-:W3:Y:S04]  /*185b0*/  LDL.64 R6, [R1+0x13f0] ;  /* 0x0013f00001067983 */ /* 0x000ee80000100a00 */
[----:B------:R0:W-:Y:S04]  /*185c0*/  STL [R1+0x20], R25 ;  /* 0x0000201901007387 */ /* 0x0001e80000100800 */
[----:B0-----:R0:W2:Y:S02]  /*185d0*/  LDG.E.U16 R25, [R2.64] ;  /* 0x0000000602197981 */ /* 0x0010a4000c1e1500 */
[----:B0-----:R-:W-:-:S02]  /*185e0*/  IMAD.WIDE R2, R28, 0x2, R10 ;  /* 0x000000021c027825 */ /* 0x001fc400078e020a */
[----:B--2---:R-:W-:Y:S04]  /*185f0*/  STL [R1+0x2df4], R25 ;  /* 0x002df41901007387 */ /* 0x004fe80000100800 */
[----:B------:R-:W2:Y:S04]  /*18600*/  LDL.64 R14, [R1+0x13e8] ;  /* 0x0013e800010e7983 */ /* 0x000ea80000100a00 */
[----:B------:R0:W-:Y:S04]  /*18610*/  STL [R1+0x3c], R23 ;  /* 0x00003c1701007387 */ /* 0x0001e80000100800 */
[----:B0-----:R0:W2:Y:S02]  /*18620*/  LDG.E.U16 R23, [R2.64] ;  /* 0x0000000602177981 */ /* 0x0010a4000c1e1500 */
[----:B0-----:R-:W-:-:S05]  /*18630*/  IMAD.WIDE R2, R28, 0x2, R8 ;  /* 0x000000021c027825 */ /* 0x001fca00078e0208 */
[----:B------:R0:W3:Y:S02]  /*18640*/  LDG.E.U16 R18, [R2.64] ;  /* 0x0000000602127981 */ /* 0x0000e4000c1e1500 */
[C---:B0-----:R-:W-:Y:S02]  /*18650*/  IMAD.WIDE R2, R28.reuse, 0x2, R4 ;  /* 0x000000021c027825 */ /* 0x041fe400078e0204 */
[----:B--2---:R-:W-:Y:S04]  /*18660*/  STL [R1+0x2df8], R23 ;  /* 0x002df81701007387 */ /* 0x004fe80000100800 */
[----:B------:R0:W-:Y:S04]  /*18670*/  STL [R1+0x38], R22 ;  /* 0x0000381601007387 */ /* 0x0001e80000100800 */
[----:B------:R-:W2:Y:S04]  /*18680*/  LDL.64 R16, [R1+0x1488] ;  /* 0x0014880001107983 */ /* 0x000ea80000100a00 */
[----:B------:R-:W2:Y:S04]  /*18690*/  LDL.64 R12, [R1+0x1480] ;  /* 0x00148000010c7983 */ /* 0x000ea80000100a00 */
[----:B0-----:R-:W2:Y:S04]  /*186a0*/  LDL.64 R22, [R1+0x13e0] ;  /* 0x0013e00001167983 */ /* 0x001ea80000100a00 */
[----:B------:R0:W-:Y:S04]  /*186b0*/  STL [R1+0x1c], R21 ;  /* 0x00001c1501007387 */ /* 0x0001e80000100800 */
[----:B------:R-:W4:Y:S04]  /*186c0*/  LDL.64 R8, [R1+0x13d8] ;  /* 0x0013d80001087983 */ /* 0x000f280000100a00 */
[----:B------:R-:W4:Y:S04]  /*186d0*/  LDL.64 R4, [R1+0x13d0] ;  /* 0x0013d00001047983 */ /* 0x000f280000100a00 */
[----:B0-----:R3:W4:Y:S02]  /*186e0*/  LDG.E.U16 R21, [R2.64] ;  /* 0x0000000602157981 */ /* 0x001724000c1e1500 */
[----:B---3--:R-:W-:-:S05]  /*186f0*/  IMAD.WIDE R2, R28, 0x2, R6 ;  /* 0x000000021c027825 */ /* 0x008fca00078e0206 */
[----:B------:R0:W3:Y:S04]  /*18700*/  LDG.E.U16 R19, [R2.64] ;  /* 0x0000000602137981 */ /* 0x0000e8000c1e1500 */
[----:B------:R-:W-:Y:S01]  /*18710*/  STL [R1+0x18], R27 ;  /* 0x0000181b01007387 */ /* 0x000fe20000100800 */
[----:B0-----:R-:W-:-:S05]  /*18720*/  IMAD.WIDE R2, R28, 0x2, R14 ;  /* 0x000000021c027825 */ /* 0x001fca00078e020e */
[----:B------:R2:W3:Y:S02]  /*18730*/  LDG.E.U16 R14, [R2.64] ;  /* 0x00000006020e7981 */ /* 0x0004e4000c1e1500 */
[C---:B--2---:R-:W-:Y:S02]  /*18740*/  IMAD.WIDE R2, R28.reuse, 0x2, R22 ;  /* 0x000000021c027825 */ /* 0x044fe400078e0216 */
[----:B----4-:R-:W-:Y:S04]  /*18750*/  STL [R1+0x2dd8], R21 ;  /* 0x002dd81501007387 */ /* 0x010fe80000100800 */
[----:B------:R-:W2:Y:S04]  /*18760*/  LDL.64 R10, [R1+0x13c8] ;  /* 0x0013c800010a7983 */ /* 0x000ea80000100a00 */
[----:B------:R-:W-:Y:S04]  /*18770*/  STL [R1+0xc], R26 ;  /* 0x00000c1a01007387 */ /* 0x000fe80000100800 */
[----:B------:R-:W4:Y:S04]  /*18780*/  LDL.64 R6, [R1+0x13c0] ;  /* 0x0013c00001067983 */ /* 0x000f280000100a00 */
[----:B---3--:R-:W-:Y:S04]  /*18790*/  STL [R1+0x2ddc], R19 ;  /* 0x002ddc1301007387 */ /* 0x008fe80000100800 */
[----:B------:R0:W-:Y:S04]  /*187a0*/  STL [R1+0x8], R0 ;  /* 0x0000080001007387 */ /* 0x0001e80000100800 */
[----:B0-----:R0:W3:Y:S04]  /*187b0*/  LDG.E.U16 R0, [R2.64] ;  /* 0x0000000602007981 */ /* 0x0010e8000c1e1500 */
[----:B------:R1:W-:Y:S04]  /*187c0*/  STL [R1+0x2de0], R14 ;  /* 0x002de00e01007387 */ /* 0x0003e80000100800 */
[----:B------:R-:W-:Y:S01]  /*187d0*/  STL [R1+0x4], R24 ;  /* 0x0000041801007387 */ /* 0x000fe20000100800 */
[----:B0-----:R-:W-:-:S03]  /*187e0*/  IMAD.WIDE R2, R28, 0x2, R16 ;  /* 0x000000021c027825 */ /* 0x001fc600078e0210 */
[----:B---3--:R-:W-:Y:S04]  /*187f0*/  STL [R1+0x2de4], R0 ;  /* 0x002de40001007387 */ /* 0x008fe80000100800 */
[----:B------:R0:W-:Y:S01]  /*18800*/  STL [R1], R20 ;  /* 0x0000001401007387 */ /* 0x0001e20000100800 */
[----:B------:R-:W-:-:S03]  /*18810*/  IMAD.WIDE R4, R28, 0x2, R4 ;  /* 0x000000021c047825 */ /* 0x000fc600078e0204 */
[----:B-1----:R-:W3:Y:S04]  /*18820*/  LDL.64 R14, [R1+0x1478] ;  /* 0x00147800010e7983 */ /* 0x002ee80000100a00 */
[----:B0-----:R0:W3:Y:S02]  /*18830*/  LDG.E.U16 R20, [R2.64] ;  /* 0x0000000602147981 */ /* 0x0010e4000c1e1500 */
[----:B0-----:R-:W-:-:S05]  /*18840*/  IMAD.WIDE R2, R28, 0x2, R12 ;  /* 0x000000021c027825 */ /* 0x001fca00078e020c */
[----:B------:R0:W3:Y:S02]  /*18850*/  LDG.E.U16 R0, [R2.64] ;  /* 0x0000000602007981 */ /* 0x0000e4000c1e1500 */
[----:B0-----:R-:W-:-:S06]  /*18860*/  IMAD.WIDE R2, R28, 0x2, R8 ;  /* 0x000000021c027825 */ /* 0x001fcc00078e0208 */
[----:B------:R0:W3:Y:S04]  /*18870*/  LDG.E.U16 R2, [R2.64] ;  /* 0x0000000602027981 */ /* 0x0000e8000c1e1500 */
[----:B0-----:R2:W4:Y:S02]  /*18880*/  LDG.E.U16 R3, [R4.64] ;  /* 0x0000000604037981 */ /* 0x001524000c1e1500 */
[----:B--2---:R-:W-:-:S06]  /*18890*/  IMAD.WIDE R4, R28, 0x2, R10 ;  /* 0x000000021c047825 */ /* 0x004fcc00078e020a */
[----:B------:R0:W2:Y:S04]  /*188a0*/  LDG.E.U16 R4, [R4.64] ;  /* 0x0000000604047981 */ /* 0x0000a8000c1e1500 */
[----:B---3--:R-:W-:Y:S04]  /*188b0*/  STL [R1+0x2dbc], R2 ;  /* 0x002dbc0201007387 */ /* 0x008fe80000100800 */
[----:B------:R-:W3:Y:S01]  /*188c0*/  LDL.64 R12, [R1+0x13b8] ;  /* 0x0013b800010c7983 */ /* 0x000ee20000100a00 */
[----:B----4-:R-:W-:-:S03]  /*188d0*/  IMAD.WIDE R6, R28, 0x2, R6 ;  /* 0x000000021c067825 */ /* 0x010fc600078e0206 */
[----:B------:R-:W4:Y:S04]  /*188e0*/  LDL.64 R8, [R1+0x13b0] ;  /* 0x0013b00001087983 */ /* 0x000f280000100a00 */
[----:B0-----:R0:W4:Y:S02]  /*188f0*/  LDG.E.U16 R5, [R6.64] ;  /* 0x0000000606057981 */ /* 0x001124000c1e1500 */
[----:B0-----:R-:W-:-:S05]  /*18900*/  IMAD.WIDE R6, R28, 0x2, R14 ;  /* 0x000000021c067825 */ /* 0x001fca00078e020e */
[----:B------:R3:W4:Y:S04]  /*18910*/  LDG.E.U16 R27, [R6.64] ;  /* 0x00000006061b7981 */ /* 0x000728000c1e1500 */
[----:B------:R0:W-:Y:S04]  /*18920*/  STL [R1+0x24], R18 ;  /* 0x0000241201007387 */ /* 0x0001e80000100800 */
[----:B------:R1:W-:Y:S04]  /*18930*/  STL [R1+0x2dc0], R3 ;  /* 0x002dc00301007387 */ /* 0x0003e80000100800 */
[----:B--2---:R-:W-:Y:S04]  /*18940*/  STL [R1+0x2dc4], R4 ;  /* 0x002dc40401007387 */ /* 0x004fe80000100800 */
[----:B0-----:R-:W2:Y:S04]  /*18950*/  LDL.64 R18, [R1+0x13a8] ;  /* 0x0013a80001127983 */ /* 0x001ea80000100a00 */
[----:B------:R-:W2:Y:S04]  /*18960*/  LDL.64 R10, [R1+0x13a0] ;  /* 0x0013a000010a7983 */ /* 0x000ea80000100a00 */
[----:B------:R-:W2:Y:S01]  /*18970*/  LDL.64 R16, [R1+0x1470] ;  /* 0x0014700001107983 */ /* 0x000ea20000100a00 */
[----:B---3--:R-:W-:-:S06]  /*18980*/  IMAD.WIDE R6, R28, 0x2, R12 ;  /* 0x000000021c067825 */ /* 0x008fcc00078e020c */
[----:B------:R0:W3:Y:S04]  /*18990*/  LDG.E.U16 R6, [R6.64] ;  /* 0x0000000606067981 */ /* 0x0000e8000c1e1500 */
[----:B----4-:R4:W-:Y:S04]  /*189a0*/  STL [R1+0x2dc8], R5 ;  /* 0x002dc80501007387 */ /* 0x0109e80000100800 */
[----:B------:R-:W4:Y:S01]  /*189b0*/  LDL.64 R14, [R1+0x1398] ;  /* 0x00139800010e7983 */ /* 0x000f220000100a00 */
[----:B------:R-:W-:-:S05]  /*189c0*/  IMAD.WIDE R8, R28, 0x2, R8 ;  /* 0x000000021c087825 */ /* 0x000fca00078e0208 */
[----:B0-----:R2:W4:Y:S04]  /*189d0*/  LDG.E.U16 R7, [R8.64] ;  /* 0x0000000608077981 */ /* 0x001528000c1e1500 */
[----:B------:R-:W-:Y:S04]  /*189e0*/  STL [R1+0x2d7c], R27 ;  /* 0x002d7c1b01007387 */ /* 0x000fe80000100800 */
[----:B------:R-:W4:Y:S01]  /*189f0*/  LDL.64 R12, [R1+0x1390] ;  /* 0x00139000010c7983 */ /* 0x000f220000100a00 */
[----:B--2---:R-:W-:-:S04]  /*18a00*/  IMAD.WIDE R8, R28, 0x2, R18 ;  /* 0x000000021c087825 */ /* 0x004fc800078e0212 */
[C---:B------:R-:W-:Y:S02]  /*18a10*/  IMAD.WIDE R10, R28.reuse, 0x2, R10 ;  /* 0x000000021c0a7825 */ /* 0x040fe400078e020a */
[----:B------:R0:W2:Y:S04]  /*18a20*/  LDG.E.U16 R8, [R8.64] ;  /* 0x0000000608087981 */ /* 0x0000a8000c1e1500 */
[----:B0-----:R0:W2:Y:S04]  /*18a30*/  LDG.E.U16 R9, [R10.64] ;  /* 0x000000060a097981 */ /* 0x0010a8000c1e1500 */
[----:B---3--:R-:W-:Y:S04]  /*18a40*/  STL [R1+0x2da8], R6 ;  /* 0x002da80601007387 */ /* 0x008fe80000100800 */
[----:B-1----:R-:W3:Y:S01]  /*18a50*/  LDL.64 R2, [R1+0x1388] ;  /* 0x0013880001027983 */ /* 0x002ee20000100a00 */
[----:B0-----:R-:W-:-:S05]  /*18a60*/  IMAD.WIDE R10, R28, 0x2, R16 ;  /* 0x000000021c0a7825 */ /* 0x001fca00078e0210 */
[----:B------:R4:W3:Y:S02]  /*18a70*/  LDG.E.U16 R16, [R10.64] ;  /* 0x000000060a107981 */ /* 0x0008e4000c1e1500 */
[----:B----4-:R-:W-:-:S06]  /*18a80*/  IMAD.WIDE R10, R28, 0x2, R14 ;  /* 0x000000021c0a7825 */ /* 0x010fcc00078e020e */
[----:B------:R0:W4:Y:S01]  /*18a90*/  LDG.E.U16 R10, [R10.64] ;  /* 0x000000060a0a7981 */ /* 0x000122000c1e1500 */
[----:B------:R-:W-:-:S05]  /*18aa0*/  IMAD.WIDE R12, R28, 0x2, R12 ;  /* 0x000000021c0c7825 */ /* 0x000fca00078e020c */
[----:B0-----:R3:W4:Y:S04]  /*18ab0*/  LDG.E.U16 R11, [R12.64] ;  /* 0x000000060c0b7981 */ /* 0x001728000c1e1500 */
[----:B------:R0:W-:Y:S04]  /*18ac0*/  STL [R1+0x14], R20 ;  /* 0x0000141401007387 */ /* 0x0001e80000100800 */
[----:B------:R-:W-:Y:S04]  /*18ad0*/  STL [R1+0x2dac], R7 ;  /* 0x002dac0701007387 */ /* 0x000fe80000100800 */
[----:B------:R-:W-:Y:S04]  /*18ae0*/  STL [R1+0x10], R0 ;  /* 0x0000100001007387 */ /* 0x000fe80000100800 */
[----:B--2---:R-:W-:Y:S04]  /*18af0*/  STL [R1+0x2db0], R8 ;  /* 0x002db00801007387 */ /* 0x004fe80000100800 */
[----:B------:R1:W-:Y:S04]  /*18b00*/  STL [R1+0x2db4], R9 ;  /* 0x002db40901007387 */ /* 0x0003e80000100800 */
[----:B------:R-:W2:Y:S01]  /*18b10*/  LDL.64 R4, [R1+0x1380] ;  /* 0x0013800001047983 */ /* 0x000ea20000100a00 */
[----:B---3--:R-:W-:-:S05]  /*18b20*/  IMAD.WIDE R12, R28, 0x2, R2 ;  /* 0x000000021c0c7825 */ /* 0x008fca00078e0202 */
[----:B------:R2:W3:Y:S04]  /*18b30*/  LDG.E.U16 R15, [R12.64] ;  /* 0x000000060c0f7981 */ /* 0x0004e8000c1e1500 */
[----:B------:R-:W-:Y:S04]  /*18b40*/  STL [R1+0x2d80], R16 ;  /* 0x002d801001007387 */ /* 0x000fe80000100800 */
[----:B------:R-:W3:Y:S04]  /*18b50*/  LDL.64 R18, [R1+0x1468] ;  /* 0x0014680001127983 */ /* 0x000ee80000100a00 */
[----:B----4-:R-:W-:Y:S04]  /*18b60*/  STL [R1+0x2d90], R10 ;  /* 0x002d900a01007387 */ /* 0x010fe80000100800 */
[----:B0-----:R-:W4:Y:S04]  /*18b70*/  LDL.64 R20, [R1+0x1460] ;  /* 0x0014600001147983 */ /* 0x001f280000100a00 */
[----:B-1----:R-:W4:Y:S04]  /*18b80*/  LDL.64 R8, [R1+0x1378] ;  /* 0x0013780001087983 */ /* 0x002f280000100a00 */
[----:B------:R-:W-:Y:S04]  /*18b90*/  STL [R1+0x2d94], R11 ;  /* 0x002d940b01007387 */ /* 0x000fe80000100800 */
[----:B------:R-:W4:Y:S04]  /*18ba0*/  LDL.64 R2, [R1+0x1370] ;  /* 0x0013700001027983 */ /* 0x000f280000100a00 */
[----:B------:R-:W4:Y:S01]  /*18bb0*/  LDL.LU R23, [R1+0x3c4] ;  /* 0x0003c40001177983 */ /* 0x000f220000300800 */
[----:B--2---:R-:W-:-:S05]  /*18bc0*/  IMAD.WIDE R12, R28, 0x2, R4 ;  /* 0x000000021c0c7825 */ /* 0x004fca00078e0204 */
[----:B------:R0:W2:Y:S04]  /*18bd0*/  LDG.E.U16 R17, [R12.64] ;  /* 0x000000060c117981 */ /* 0x0000a8000c1e1500 */
[----:B---3--:R-:W-:Y:S04]  /*18be0*/  STL [R1+0x2d98], R15 ;  /* 0x002d980f01007387 */ /* 0x008fe80000100800 */
[----:B------:R-:W3:Y:S04]  /*18bf0*/  LDL.64 R6, [R1+0x1368] ;  /* 0x0013680001067983 */ /* 0x000ee80000100a00 */
[----:B------:R-:W2:Y:S01]  /*18c00*/  LDL.64 R4, [R1+0x1360] ;  /* 0x0013600001047983 */ /* 0x000ea20000100a00 */
[----:B0-----:R-:W-:-:S05]  /*18c10*/  IMAD.WIDE R12, R28, 0x2, R18 ;  /* 0x000000021c0c7825 */ /* 0x001fca00078e0212 */
[----:B------:R4:W2:Y:S02]  /*18c20*/  LDG.E.U16 R18, [R12.64] ;  /* 0x000000060c127981 */ /* 0x0008a4000c1e1500 */
[----:B----4-:R-:W-:-:S05]  /*18c30*/  IMAD.WIDE R12, R28, 0x2, R20 ;  /* 0x000000021c0c7825 */ /* 0x010fca00078e0214 */
[----:B------:R0:W4:Y:S02]  /*18c40*/  LDG.E.U16 R20, [R12.64] ;  /* 0x000000060c147981 */ /* 0x000124000c1e1500 */
[----:B0-----:R-:W-:-:S05]  /*18c50*/  IMAD.WIDE R12, R28, 0x2, R8 ;  /* 0x000000021c0c7825 */ /* 0x001fca00078e0208 */
[----:B------:R0:W4:Y:S02]  /*18c60*/  LDG.E.U16 R22, [R12.64] ;  /* 0x000000060c167981 */ /* 0x000124000c1e1500 */
[----:B0-----:R-:W-:-:S05]  /*18c70*/  IMAD.WIDE R12, R28, 0x2, R2 ;  /* 0x000000021c0c7825 */ /* 0x001fca00078e0202 */
[----:B------:R3:W4:Y:S02]  /*18c80*/  LDG.E.U16 R24, [R12.64] ;  /* 0x000000060c187981 */ /* 0x000724000c1e1500 */
[----:B---3--:R-:W-:-:S05]  /*18c90*/  IMAD.WIDE R12, R28, 0x2, R6 ;  /* 0x000000021c0c7825 */ /* 0x008fca00078e0206 */
[----:B------:R2:W3:Y:S02]  /*18ca0*/  LDG.E.U16 R26, [R12.64] ;  /* 0x000000060c1a7981 */ /* 0x0004e4000c1e1500 */
[----:B--2---:R-:W-:-:S06]  /*18cb0*/  IMAD.WIDE R12, R28, 0x2, R4 ;  /* 0x000000021c0c7825 */ /* 0x004fcc00078e0204 */
[----:B------:R-:W2:Y:S04]  /*18cc0*/  LDG.E.U16 R12, [R12.64] ;  /* 0x000000060c0c7981 */ /* 0x000ea8000c1e1500 */
[----:B------:R-:W0:Y:S04]  /*18cd0*/  S2R R2, SR_TID.X ;  /* 0x0000000000027919 */ /* 0x000e280000002100 */
[----:B------:R-:W-:Y:S04]  /*18ce0*/  STL [R1+0x2d9c], R17 ;  /* 0x002d9c1101007387 */ /* 0x000fe80000100800 */
[----:B------:R-:W-:Y:S04]  /*18cf0*/  STL [R1+0x2d84], R18 ;  /* 0x002d841201007387 */ /* 0x000fe80000100800 */
[----:B----4-:R-:W-:Y:S04]  /*18d00*/  STL [R1+0x2d88], R20 ;  /* 0x002d881401007387 */ /* 0x010fe80000100800 */
[----:B------:R-:W-:Y:S01]  /*18d10*/  STL [R1+0x2da0], R22 ;  /* 0x002da01601007387 */ /* 0x000fe20000100800 */
[----:B0-----:R-:W-:-:S03]  /*18d20*/  LOP3.LUT R29, R2, 0x7f, RZ, 0xc0, !PT ;  /* 0x0000007f021d7812 */ /* 0x001fc600078ec0ff */
[----:B------:R-:W-:Y:S04]  /*18d30*/  STL [R1+0x2da4], R24 ;  /* 0x002da41801007387 */ /* 0x000fe80000100800 */
[----:B------:R-:W4:Y:S04]  /*18d40*/  LDL.LU R25, [R1+0x3c0] ;  /* 0x0003c00001197983 */ /* 0x000f280000300800 */
[----:B------:R-:W-:Y:S04]  /*18d50*/  STL [R1+0x2dfc], R2 ;  /* 0x002dfc0201007387 */ /* 0x000fe80000100800 */
[----:B------:R-:W-:Y:S06]  /*18d60*/  BAR.SYNC.DEFER_BLOCKING 0x0 ;  /* 0x0000000000007b1d */ /* 0x000fec0000010000 */
[----:B---3--:R-:W-:Y:S04]  /*18d70*/  STL [R1+0x2db8], R26 ;  /* 0x002db81a01007387 */ /* 0x008fe80000100800 */
[----:B------:R-:W-:Y:S04]  /*18d80*/  STL [R1+0x2de8], R29 ;  /* 0x002de81d01007387 */ /* 0x000fe80000100800 */
[----:B------:R-:W-:Y:S04]  /*18d90*/  STL [R1+0x1b54], R28 ;  /* 0x001b541c01007387 */ /* 0x000fe80000100800 */
[----:B--2---:R0:W-:Y:S04]  /*18da0*/  STL [R1+0x2dcc], R12 ;  /* 0x002dcc0c01007387 */ /* 0x0041e80000100800 */
[----:B0-----:R-:W2:Y:S04]  /*18db0*/  LDL.LU R12, [R1+0x344] ;  /* 0x00034400010c7983 */ /* 0x001ea80000300800 */
[----:B--2---:R0:W-:Y:S04]  /*18dc0*/  STL [R1+0x2e14], R12 ;  /* 0x002e140c01007387 */ /* 0x0041e80000100800 */
[----:B0-----:R-:W2:Y:S01]  /*18dd0*/  LDL.LU R12, [R1+0x3b8] ;  /* 0x0003b800010c7983 */ /* 0x001ea20000300800 */
[----:B------:R-:W-:-:S05]  /*18de0*/  SHF.L.U32 R10, R29, 0x1, RZ ;  /* 0x000000011d0a7819 */ /* 0x000fca00000006ff */
[----:B------:R-:W-:Y:S04]  /*18df0*/  STS.U16 [R10+0x10000], R23 ;  /* 0x010000170a007388 */ /* 0x000fe80000000400 */
[----:B--2---:R0:W-:Y:S04]  /*18e00*/  STL [R1+0x2e18], R12 ;  /* 0x002e180c01007387 */ /* 0x0041e80000100800 */
[----:B0-----:R-:W2:Y:S04]  /*18e10*/  LDL.LU R12, [R1+0x3bc] ;  /* 0x0003bc00010c7983 */ /* 0x001ea80000300800 */
        /* <DEDUP_REMOVED lines=25> */
[----:B----4-:R0:W-:Y:S04]  /*18fb0*/  STS.U16 [R10+0x10100], R25 ;  /* 0x010100190a007388 */ /* 0x0101e80000000400 */
[----:B------:R-:W4:Y:S04]  /*18fc0*/  LDL.LU R21, [R1+0x28] ;  /* 0x0000280001157983 */ /* 0x000f280000300800 */
[----:B0-----:R-:W3:Y:S04]  /*18fd0*/  LDL.LU R25, [R1+0x20] ;  /* 0x0000200001197983 */ /* 0x001ee80000300800 */
        /* <DEDUP_REMOVED lines=8> */
[----:B---3--:R-:W-:Y:S04]  /*19060*/  STS.U16 [R10+0x12100], R13 ;  /* 0x0121000d0a007388 */ /* 0x008fe80000000400 */
        /* <DEDUP_REMOVED lines=10> */
[----:B--2---:R0:W-:Y:S04]  /*19110*/  STL [R1+0x2e10], R12 ;  /* 0x002e100c01007387 */ /* 0x0041e80000100800 */
[----:B0-----:R-:W2:Y:S04]  /*19120*/  LDL.LU R12, [R1+0x3b4] ;  /* 0x0003b400010c7983 */ /* 0x001ea80000300800 */
[----:B------:R-:W-:Y:S04]  /*19130*/  STS.U16 [R10+0x18000], R11 ;  /* 0x0180000b0a007388 */ /* 0x000fe80000000400 */
[----:B------:R-:W-:Y:S04]  /*19140*/  STS.U16 [R10+0x18100], R16 ;  /* 0x018100100a007388 */ /* 0x000fe80000000400 */
[----:B------:R-:W-:Y:S04]  /*19150*/  STS.U16 [R10+0x18200], R9 ;  /* 0x018200090a007388 */ /* 0x000fe80000000400 */
[----:B------:R-:W-:Y:S04]  /*19160*/  STS.U16 [R10+0x18300], R8 ;  /* 0x018300080a007388 */ /* 0x000fe80000000400 */
[----:B------:R-:W-:Y:S04]  /*19170*/  STS.U16 [R10+0x1a000], R7 ;  /* 0x01a000070a007388 */ /* 0x000fe80000000400 */
[----:B------:R0:W-:Y:S04]  /*19180*/  STS.U16 [R10+0x1a100], R23 ;  /* 0x01a100170a007388 */ /* 0x0001e80000000400 */
[----:B------:R-:W3:Y:S04]  /*19190*/  LDL.LU R13, [R1+0x334] ;  /* 0x00033400010d7983 */ /* 0x000ee80000300800 */
[----:B------:R-:W3:Y:S04]  /*191a0*/  LDL.LU R28, [R1+0x330] ;  /* 0x00033000011c7983 */ /* 0x000ee80000300800 */
[----:B0-----:R-:W0:Y:S04]  /*191b0*/  S2R R23, SR_TID.X ;  /* 0x0000000000177919 */ /* 0x001e280000002100 */
[----:B------:R-:W3:Y:S04]  /*191c0*/  LDL.LU R29, [R1+0x32c] ;  /* 0x00032c00011d7983 */ /* 0x000ee80000300800 */
[----:B------:R-:W3:Y:S04]  /*191d0*/  LDL.LU R26, [R1+0x328] ;  /* 0x00032800011a7983 */ /* 0x000ee80000300800 */
[----:B------:R-:W3:Y:S04]  /*191e0*/  LDL.LU R2, [R1+0x284] ;  /* 0x0002840001027983 */ /* 0x000ee80000300800 */
[----:B------:R-:W3:Y:S04]  /*191f0*/  LDL.LU R24, [R1+0x280] ;  /* 0x0002800001187983 */ /* 0x000ee80000300800 */
[----:B------:R-:W3:Y:S04]  /*19200*/  LDL.LU R22, [R1+0x27c] ;  /* 0x00027c0001167983 */ /* 0x000ee80000300800 */
[----:B------:R1:W-:Y:S04]  /*19210*/  STS.U16 [R10+0x1a200], R6 ;  /* 0x01a200060a007388 */ /* 0x0003e80000000400 */
[----:B------:R-:W3:Y:S04]  /*19220*/  LDL.LU R20, [R1+0x278] ;  /* 0x0002780001147983 */ /* 0x000ee80000300800 */
[----:B------:R-:W-:Y:S04]  /*19230*/  STS.U16 [R10+0x1a300], R27 ;  /* 0x01a3001b0a007388 */ /* 0x000fe80000000400 */
[----:B------:R-:W3:Y:S01]  /*19240*/  LDL.LU R18, [R1+0x204] ;  /* 0x0002040001127983 */ /* 0x000ee20000300800 */
[----:B0-----:R-:W-:-:S03]  /*19250*/  LOP3.LUT R23, R23, 0x7f, RZ, 0xc0, !PT ;  /* 0x0000007f17177812 */ /* 0x001fc600078ec0ff */
[----:B------:R-:W-:Y:S04]  /*19260*/  STS.U16 [R10+0x1c000], R5 ;  /* 0x01c000050a007388 */ /* 0x000fe80000000400 */
[----:B------:R-:W3:Y:S04]  /*19270*/  LDL.LU R17, [R1+0x200] ;  /* 0x0002000001117983 */ /* 0x000ee80000300800 */
[----:B------:R-:W-:Y:S04]  /*19280*/  STS.U16 [R10+0x1c100], R4 ;  /* 0x01c100040a007388 */ /* 0x000fe80000000400 */
[----:B------:R-:W3:Y:S04]  /*19290*/  LDL.LU R15, [R1+0x1fc] ;  /* 0x0001fc00010f7983 */ /* 0x000ee80000300800 */
[----:B------:R-:W-:Y:S04]  /*192a0*/  STS.U16 [R10+0x1c200], R3 ;  /* 0x01c200030a007388 */ /* 0x000fe80000000400 */
[----:B------:R-:W3:Y:S04]  /*192b0*/  LDL.LU R11, [R1+0x1f8] ;  /* 0x0001f800010b7983 */ /* 0x000ee80000300800 */
[----:B------:R0:W-:Y:S04]  /*192c0*/  STS.U16 [R10+0x1c300], R0 ;  /* 0x01c300000a007388 */ /* 0x0001e80000000400 */
[----:B------:R-:W3:Y:S04]  /*192d0*/  LDL.LU R16, [R1+0x184] ;  /* 0x0001840001107983 */ /* 0x000ee80000300800 */
[----:B------:R-:W-:Y:S04]  /*192e0*/  STS.U16 [R10+0x1e000], R14 ;  /* 0x01e0000e0a007388 */ /* 0x000fe80000000400 */
[----:B------:R-:W3:Y:S01]  /*192f0*/  LDL.LU R9, [R1+0x180] ;  /* 0x0001800001097983 */ /* 0x000ee20000300800 */
[----:B------:R-:W-:-:S03]  /*19300*/  IMAD.SHL.U32 R23, R23, 0x2, RZ ;  /* 0x0000000217177824 */ /* 0x000fc600078e00ff */
[----:B------:R-:W-:Y:S04]  /*19310*/  STS.U16 [R10+0x1e100], R19 ;  /* 0x01e100130a007388 */ /* 0x000fe80000000400 */
[----:B------:R-:W3:Y:S04]  /*19320*/  LDL.LU R8, [R1+0x17c] ;  /* 0x00017c0001087983 */ /* 0x000ee80000300800 */
[----:B----4-:R-:W-:Y:S04]  /*19330*/  STS.U16 [R10+0x1e200], R21 ;  /* 0x01e200150a007388 */ /* 0x010fe80000000400 */
[----:B------:R-:W4:Y:S04]  /*19340*/  LDL.LU R7, [R1+0x178] ;  /* 0x0001780001077983 */ /* 0x000f280000300800 */
[----:B------:R0:W-:Y:S04]  /*19350*/  STS.U16 [R10+0x1e300], R25 ;  /* 0x01e300190a007388 */ /* 0x0001e80000000400 */
[----:B-1----:R-:W3:Y:S01]  /*19360*/  LDL.LU R6, [R1+0x104] ;  /* 0x0001040001067983 */ /* 0x002ee20000300800 */
[----:B0-----:R-:W-:-:S03]  /*19370*/  LOP3.LUT R0, R23, 0x10, RZ, 0x3c, !PT ;  /* 0x0000001017007812 */ /* 0x001fc600078e3cff */
        /* <DEDUP_REMOVED lines=9> */
[----:B------:R0:W-:Y:S04]  /*19410*/  STL [R1+0x2dec], R10 ;  /* 0x002dec0a01007387 */ /* 0x0001e80000100800 */
[----:B0-----:R-:W3:Y:S04]  /*19420*/  LDL.LU R10, [R1+0x3ac] ;  /* 0x0003ac00010a7983 */ /* 0x001ee80000300800 */
[----:B--2---:R0:W-:Y:S04]  /*19430*/  STS.U16 [R0+0x10400], R12 ;  /* 0x0104000c00007388 */ /* 0x0041e80000000400 */
[----:B0-----:R-:W2:Y:S04]  /*19440*/  LDL.LU R12, [R1+0x2e10] ;  /* 0x002e1000010c7983 */ /* 0x001ea80000300800 */
[----:B--2---:R0:W-:Y:S04]  /*19450*/  STS.U16 [R0+0x10500], R12 ;  /* 0x0105000c00007388 */ /* 0x0041e80000000400 */
[----:B0-----:R-:W2:Y:S04]  /*19460*/  LDL.LU R12, [R1+0x2e0c] ;  /* 0x002e0c00010c7983 */ /* 0x001ea80000300800 */
[----:B---3--:R-:W-:Y:S04]  /*19470*/  STS.U16 [R0+0x10600], R10 ;  /* 0x0106000a00007388 */ /* 0x008fe80000000400 */
        /* <DEDUP_REMOVED lines=16> */
[----:B----4-:R-:W-:Y:S04]  /*19580*/  STS.U16 [R0+0x18700], R7 ;  /* 0x0187000700007388 */ /* 0x010fe80000000400 */
[----:B------:R-:W-:Y:S04]  /*19590*/  STS.U16 [R0+0x1a400], R6 ;  /* 0x01a4000600007388 */ /* 0x000fe80000000400 */
[----:B------:R0:W-:Y:S04]  /*195a0*/  STS.U16 [R0+0x1a500], R25 ;  /* 0x01a5001900007388 */ /* 0x0001e80000000400 */
[----:B0-----:R-:W0:Y:S04]  /*195b0*/  S2R R25, SR_TID.X ;  /* 0x0000000000197919 */ /* 0x001e280000002100 */
[----:B------:R-:W-:Y:S04]  /*195c0*/  STS.U16 [R0+0x1a600], R27 ;  /* 0x01a6001b00007388 */ /* 0x000fe80000000400 */
[----:B------:R-:W-:Y:S04]  /*195d0*/  STS.U16 [R0+0x1a700], R5 ;  /* 0x01a7000500007388 */ /* 0x000fe80000000400 */
[----:B------:R-:W-:Y:S04]  /*195e0*/  STS.U16 [R0+0x1c400], R4 ;  /* 0x01c4000400007388 */ /* 0x000fe80000000400 */
[----:B------:R-:W-:Y:S04]  /*195f0*/  STS.U16 [R0+0x1c500], R3 ;  /* 0x01c5000300007388 */ /* 0x000fe80000000400 */
[----:B------:R-:W-:Y:S01]  /*19600*/  STS.U16 [R0+0x1c600], R14 ;  /* 0x01c6000e00007388 */ /* 0x000fe20000000400 */
[----:B0-----:R-:W-:-:S03]  /*19610*/  LOP3.LUT R25, R25, 0x7f, RZ, 0xc0, !PT ;  /* 0x0000007f19197812 */ /* 0x001fc600078ec0ff */
[----:B------:R-:W-:Y:S01]  /*19620*/  STS.U16 [R0+0x1c700], R19 ;  /* 0x01c7001300007388 */ /* 0x000fe20000000400 */
[----:B------:R-:W-:-:S03]  /*19630*/  SHF.L.U32 R25, R25, 0x1, RZ ;  /* 0x0000000119197819 */ /* 0x000fc600000006ff */
[----:B------:R0:W-:Y:S04]  /*19640*/  STS.U16 [R0+0x1e400], R21 ;  /* 0x01e4001500007388 */ /* 0x0001e80000000400 */
[----:B------:R1:W-:Y:S04]  /*19650*/  STS.U16 [R0+0x1e500], R23 ;  /* 0x01e5001700007388 */ /* 0x0003e80000000400 */
[----:B0-----:R-:W2:Y:S01]  /*19660*/  LDL.LU R21, [R1+0xc] ;  /* 0x00000c0001157983 */ /* 0x001ea20000300800 */
[----:B-1----:R-:W-:-:S05]  /*19670*/  LOP3.LUT R0, R25, 0x20, RZ, 0x3c, !PT ;  /* 0x0000002019007812 */ /* 0x002fca00078e3cff */
[----:B------:R0:W-:Y:S04]  /*19680*/  STL [R1+0x2e04], R0 ;  /* 0x002e040001007387 */ /* 0x0001e80000100800 */
[----:B0-----:R-:W3:Y:S04]  /*19690*/  LDL.LU R0, [R1+0x8] ;  /* 0x0000080001007983 */ /* 0x001ee80000300800 */
[----:B------:R-:W4:Y:S04]  /*196a0*/  LDL.LU R2, [R1+0x3a0] ;  /* 0x0003a00001027983 */ /* 0x000f280000300800 */
[----:B----4-:R0:W-:Y:S04]  /*196b0*/  STL [R1+0x2e00], R2 ;  /* 0x002e000201007387 */ /* 0x0101e80000100800 */
[----:B0-----:R-:W4:Y:S04]  /*196c0*/  LDL.LU R2, [R1+0x3a4] ;  /* 0x0003a40001027983 */ /* 0x001f280000300800 */
[----:B----4-:R0:W-:Y:S04]  /*196d0*/  STL [R1+0x2e08], R2 ;  /* 0x002e080201007387 */ /* 0x0101e80000100800 */
        /* <DEDUP_REMOVED lines=16> */
[----:B------:R-:W4:Y:S01]  /*197e0*/  LDL.LU R8, [R1+0x16c] ;  /* 0x00016c0001087983 */ /* 0x000f220000300800 */
[----:B0-----:R-:W-:-:S03]  /*197f0*/  LOP3.LUT R2, R25, 0x10, RZ, 0x3c, !PT ;  /* 0x0000001019027812 */ /* 0x001fc600078e3cff */
        /* <DEDUP_REMOVED lines=9> */
[----:B--2---:R0:W-:Y:S04]  /*19890*/  STS.U16 [R2+0x1e600], R21 ;  /* 0x01e6001502007388 */ /* 0x0041e80000000400 */
[----:B---3--:R1:W-:Y:S04]  /*198a0*/  STS.U16 [R2+0x1e700], R0 ;  /* 0x01e7000002007388 */ /* 0x0083e80000000400 */
[----:B0-----:R-:W2:Y:S04]  /*198b0*/  LDL.LU R21, [R1+0x4] ;  /* 0x0000040001157983 */ /* 0x001ea80000300800 */
[----:B-1----:R-:W3:Y:S04]  /*198c0*/  LDL.LU R2, [R1+0x2e08] ;  /* 0x002e080001027983 */ /* 0x002ee80000300800 */
[----:B------:R-:W3:Y:S04]  /*198d0*/  LDL.LU R0, [R1+0x2e04] ;  /* 0x002e040001007983 */ /* 0x000ee80000300800 */
[----:B---3--:R0:W-:Y:S04]  /*198e0*/  STS.U16 [R0+0x10800], R2 ;  /* 0x0108000200007388 */ /* 0x0081e80000000400 */
[----:B0-----:R-:W3:Y:S04]  /*198f0*/  LDL.LU R2, [R1+0x2e00] ;  /* 0x002e000001027983 */ /* 0x001ee80000300800 */
[----:B---3--:R0:W-:Y:S04]  /*19900*/  STS.U16 [R0+0x10900], R2 ;  /* 0x0109000200007388 */ /* 0x0081e80000000400 */
[----:B----4-:R1:W-:Y:S04]  /*19910*/  STS.U16 [R0+0x10a00], R23 ;  /* 0x010a001700007388 */ /* 0x0103e80000000400 */
        /* <DEDUP_REMOVED lines=23> */
[----:B0-----:R-:W3:Y:S04]  /*19a90*/  LDL.LU R2, [R1+0x2dfc] ;  /* 0x002dfc0001027983 */ /* 0x001ee80000300800 */
[----:B------:R-:W-:Y:S04]  /*19aa0*/  STS.U16 [R0+0x1ca00], R19 ;  /* 0x01ca001300007388 */ /* 0x000fe80000000400 */
[----:B-1----:R-:W4:Y:S04]  /*19ab0*/  LDL.LU R23, [R1+0x2df8] ;  /* 0x002df80001177983 */ /* 0x002f280000300800 */
[----:B------:R0:W-:Y:S04]  /*19ac0*/  STS.U16 [R0+0x1cb00], R25 ;  /* 0x01cb001900007388 */ /* 0x0001e80000000400 */
[----:B0-----:R-:W4:Y:S04]  /*19ad0*/  LDL.LU R25, [R1] ;  /* 0x0000000001197983 */ /* 0x001f280000300800 */
[----:B------:R-:W4:Y:S04]  /*19ae0*/  LDL.LU R10, [R1+0x394] ;  /* 0x00039400010a7983 */ /* 0x000f280000300800 */
[----:B--2---:R0:W-:Y:S01]  /*19af0*/  STS.U16 [R0+0x1e800], R21 ;  /* 0x01e8001500007388 */ /* 0x0041e20000000400 */
[----:B---3--:R-:W-:-:S05]  /*19b00*/  LOP3.LUT R2, R2, 0x7f, RZ, 0xc0, !PT ;  /* 0x0000007f02027812 */ /* 0x008fca00078ec0ff */
[----:B------:R-:W-:Y:S01]  /*19b10*/  IMAD.SHL.U32 R3, R2, 0x2, RZ ;  /* 0x0000000202037824 */ /* 0x000fe200078e00ff */
[----:B----4-:R1:W-:Y:S04]  /*19b20*/  STL [R1+0x2df0], R10 ;  /* 0x002df00a01007387 */ /* 0x0103e80000100800 */
[----:B------:R-:W2:Y:S04]  /*19b30*/  LDL.LU R29, [R1+0x390] ;  /* 0x00039000011d7983 */ /* 0x000ea80000300800 */
[----:B0-----:R-:W3:Y:S04]  /*19b40*/  LDL.LU R0, [R1+0x38c] ;  /* 0x00038c0001007983 */ /* 0x001ee80000300800 */
[----:B------:R-:W4:Y:S04]  /*19b50*/  LDL.LU R14, [R1+0x388] ;  /* 0x00038800010e7983 */ /* 0x000f280000300800 */
[----:B------:R-:W2:Y:S04]  /*19b60*/  LDL.LU R19, [R1+0x314] ;  /* 0x0003140001137983 */ /* 0x000ea80000300800 */
        /* <DEDUP_REMOVED lines=11> */
[----:B------:R-:W2:Y:S01]  /*19c20*/  LDL.LU R11, [R1+0x15c] ;  /* 0x00015c00010b7983 */ /* 0x000ea20000300800 */
[----:B-1----:R-:W-:-:S03]  /*19c30*/  LOP3.LUT R10, R3, 0x20, RZ, 0x3c, !PT ;  /* 0x00000020030a7812 */ /* 0x002fc600078e3cff */
        /* <DEDUP_REMOVED lines=10> */
[----:B0-----:R-:W2:Y:S01]  /*19ce0*/  LDL.LU R25, [R1+0x2df4] ;  /* 0x002df40001197983 */ /* 0x001ea20000300800 */
[----:B------:R-:W-:-:S03]  /*19cf0*/  LOP3.LUT R3, R3, 0x30, RZ, 0x3c, !PT ;  /* 0x0000003003037812 */ /* 0x000fc600078e3cff */
[----:B--2---:R0:W-:Y:S04]  /*19d00*/  STS.U16 [R10+0x1ea00], R25 ;  /* 0x01ea00190a007388 */ /* 0x0041e80000000400 */
[----:B------:R1:W-:Y:S04]  /*19d10*/  STS.U16 [R10+0x1eb00], R23 ;  /* 0x01eb00170a007388 */ /* 0x0003e80000000400 */
[----:B0-----:R-:W2:Y:S04]  /*19d20*/  LDL.LU R25, [R1+0x2d8] ;  /* 0x0002d80001197983 */ /* 0x001ea80000300800 */
[----:B-1----:R-:W2:Y:S04]  /*19d30*/  LDL.LU R10, [R1+0x2df0] ;  /* 0x002df000010a7983 */ /* 0x002ea80000300800 */
[----:B------:R-:W3:Y:S04]  /*19d40*/  LDL.LU R23, [R1+0x2dc] ;  /* 0x0002dc0001177983 */ /* 0x000ee80000300800 */
[----:B--2---:R0:W-:Y:S04]  /*19d50*/  STS.U16 [R3+0x10c00], R10 ;  /* 0x010c000a03007388 */ /* 0x0041e80000000400 */
[----:B------:R1:W-:Y:S04]  /*19d60*/  STS.U16 [R3+0x10d00], R29 ;  /* 0x010d001d03007388 */ /* 0x0003e80000000400 */
[----:B---3--:R2:W-:Y:S04]  /*19d70*/  STS.U16 [R3+0x10e00], R0 ;  /* 0x010e000003007388 */ /* 0x0085e80000000400 */
[----:B0-----:R-:W3:Y:S04]  /*19d80*/  LDL.LU R10, [R1+0x2dec] ;  /* 0x002dec00010a7983 */ /* 0x001ee80000300800 */
[----:B----4-:R0:W-:Y:S04]  /*19d90*/  STS.U16 [R3+0x10f00], R14 ;  /* 0x010f000e03007388 */ /* 0x0101e80000000400 */
[----:B-1----:R-:W4:Y:S04]  /*19da0*/  LDL.LU R29, [R1+0x2de8] ;  /* 0x002de800011d7983 */ /* 0x002f280000300800 */
[----:B------:R1:W-:Y:S04]  /*19db0*/  STS.U16 [R3+0x12c00], R19 ;  /* 0x012c001303007388 */ /* 0x0003e80000000400 */
[----:B--2---:R-:W2:Y:S04]  /*19dc0*/  LDL.LU R0, [R1+0x2de4] ;  /* 0x002de40001007983 */ /* 0x004ea80000300800 */
[----:B------:R1:W-:Y:S04]  /*19dd0*/  STS.U16 [R3+0x12d00], R21 ;  /* 0x012d001503007388 */ /* 0x0003e80000000400 */
[----:B0-----:R-:W2:Y:S04]  /*19de0*/  LDL.LU R14, [R1+0x2de0] ;  /* 0x002de000010e7983 */ /* 0x001ea80000300800 */
[----:B------:R-:W-:Y:S04]  /*19df0*/  STS.U16 [R3+0x12e00], R23 ;  /* 0x012e001703007388 */ /* 0x000fe80000000400 */
[----:B-1----:R-:W2:Y:S04]  /*19e00*/  LDL.LU R19, [R1+0x2ddc] ;  /* 0x002ddc0001137983 */ /* 0x002ea80000300800 */
[----:B------:R-:W-:Y:S04]  /*19e10*/  STS.U16 [R3+0x12f00], R25 ;  /* 0x012f001903007388 */ /* 0x000fe80000000400 */
[----:B------:R-:W2:Y:S04]  /*19e20*/  LDL.LU R21, [R1+0x2dd8] ;  /* 0x002dd80001157983 */ /* 0x000ea80000300800 */
[----:B------:R0:W-:Y:S04]  /*19e30*/  STS.U16 [R3+0x14c00], R12 ;  /* 0x014c000c03007388 */ /* 0x0001e80000000400 */
[----:B0-----:R-:W2:Y:S04]  /*19e40*/  LDL.LU R12, [R1+0x380] ;  /* 0x00038000010c7983 */ /* 0x001ea80000300800 */
        /* <DEDUP_REMOVED lines=18> */
[----:B------:R0:W-:Y:S04]  /*19f70*/  STS.U16 [R3+0x1cd00], R5 ;  /* 0x01cd000503007388 */ /* 0x0001e80000000400 */
[----:B------:R1:W-:Y:S04]  /*19f80*/  STS.U16 [R3+0x1ce00], R4 ;  /* 0x01ce000403007388 */ /* 0x0003e80000000400 */
[----:B------:R0:W-:Y:S01]  /*19f90*/  STS.U16 [R3+0x1cf00], R2 ;  /* 0x01cf000203007388 */ /* 0x0001e20000000400 */
[----:B----4-:R-:W-:-:S03]  /*19fa0*/  SHF.L.U32 R29, R29, 0x1, RZ ;  /* 0x000000011d1d7819 */ /* 0x010fc600000006ff */
[----:B--2---:R2:W-:Y:S04]  /*19fb0*/  STL [R1+0x2dd4], R12 ;  /* 0x002dd40c01007387 */ /* 0x0045e80000100800 */
[----:B0-----:R-:W4:Y:S04]  /*19fc0*/  LDL.LU R5, [R1+0x37c] ;  /* 0x00037c0001057983 */ /* 0x001f280000300800 */
[----:B-1----:R-:W4:Y:S04]  /*19fd0*/  LDL.LU R4, [R1+0x378] ;  /* 0x0003780001047983 */ /* 0x002f280000300800 */
        /* <DEDUP_REMOVED lines=11> */
[----:B--2---:R-:W-:-:S03]  /*1a090*/  LOP3.LUT R12, R29, 0x30, RZ, 0x3c, !PT ;  /* 0x000000301d0c7812 */ /* 0x004fc600078e3cff */
        /* <DEDUP_REMOVED lines=10> */
[----:B------:R1:W-:Y:S04]  /*1a140*/  STS.U16 [R12+0x1ed00], R19 ;  /* 0x01ed00130c007388 */ /* 0x0003e80000000400 */
[----:B------:R3:W-:Y:S04]  /*1a150*/  STS.U16 [R12+0x1ee00], R14 ;  /* 0x01ee000e0c007388 */ /* 0x0007e80000000400 */
[----:B0-----:R-:W2:Y:S04]  /*1a160*/  LDL.LU R21, [R1+0x250] ;  /* 0x0002500001157983 */ /* 0x001ea80000300800 */
[----:B-1----:R-:W2:Y:S04]  /*1a170*/  LDL.LU R19, [R1+0x254] ;  /* 0x0002540001137983 */ /* 0x002ea80000300800 */
[----:B---3--:R-:W3:Y:S04]  /*1a180*/  LDL.LU R14, [R1+0x2c8] ;  /* 0x0002c800010e7983 */ /* 0x008ee80000300800 */
[----:B------:R0:W-:Y:S04]  /*1a190*/  STS.U16 [R12+0x1ef00], R0 ;  /* 0x01ef00000c007388 */ /* 0x0001e80000000400 */
[----:B0-----:R-:W2:Y:S01]  /*1a1a0*/  LDL.LU R12, [R1+0x2dd4] ;  /* 0x002dd400010c7983 */ /* 0x001ea20000300800 */
[----:B------:R-:W-:-:S03]  /*1a1b0*/  LOP3.LUT R26, R10, 0x40, RZ, 0x3c, !PT ;  /* 0x000000400a1a7812 */ /* 0x000fc600078e3cff */
[----:B------:R-:W3:Y:S04]  /*1a1c0*/  LDL.LU R0, [R1+0x2cc] ;  /* 0x0002cc0001007983 */ /* 0x000ee80000300800 */
[----:B--2---:R0:W-:Y:S04]  /*1a1d0*/  STS.U16 [R26+0x11000], R12 ;  /* 0x0110000c1a007388 */ /* 0x0041e80000000400 */
[----:B0-----:R-:W2:Y:S04]  /*1a1e0*/  LDL.LU R12, [R1+0x2dd0] ;  /* 0x002dd000010c7983 */ /* 0x001ea80000300800 */
[----:B--2---:R0:W-:Y:S04]  /*1a1f0*/  STS.U16 [R26+0x11100], R12 ;  /* 0x0111000c1a007388 */ /* 0x0041e80000000400 */
[----:B----4-:R1:W-:Y:S04]  /*1a200*/  STS.U16 [R26+0x11200], R5 ;  /* 0x011200051a007388 */ /* 0x0103e80000000400 */
[----:B------:R2:W-:Y:S04]  /*1a210*/  STS.U16 [R26+0x11300], R4 ;  /* 0x011300041a007388 */ /* 0x0005e80000000400 */
[----:B0-----:R-:W4:Y:S04]  /*1a220*/  LDL.LU R12, [R1+0x2dcc] ;  /* 0x002dcc00010c7983 */ /* 0x001f280000300800 */
[----:B-1----:R-:W4:Y:S04]  /*1a230*/  LDL.LU R5, [R1+0x2dc8] ;  /* 0x002dc80001057983 */ /* 0x002f280000300800 */
[----:B--2---:R-:W2:Y:S04]  /*1a240*/  LDL.LU R4, [R1+0x2dc4] ;  /* 0x002dc40001047983 */ /* 0x004ea80000300800 */
[----:B------:R0:W-:Y:S04]  /*1a250*/  STS.U16 [R26+0x13000], R3 ;  /* 0x013000031a007388 */ /* 0x0001e80000000400 */
[----:B------:R1:W-:Y:S04]  /*1a260*/  STS.U16 [R26+0x13100], R2 ;  /* 0x013100021a007388 */ /* 0x0003e80000000400 */
[----:B0-----:R-:W2:Y:S04]  /*1a270*/  LDL.LU R3, [R1+0x2dc0] ;  /* 0x002dc00001037983 */ /* 0x001ea80000300800 */
[----:B-1----:R-:W2:Y:S04]  /*1a280*/  LDL.LU R2, [R1+0x2dbc] ;  /* 0x002dbc0001027983 */ /* 0x002ea80000300800 */
        /* <DEDUP_REMOVED lines=18> */
[----:B------:R3:W-:Y:S04]  /*1a3b0*/  STS.U16 [R26+0x1d000], R7 ;  /* 0x01d000071a007388 */ /* 0x0007e80000000400 */
[----:B0-----:R-:W4:Y:S04]  /*1a3c0*/  LDL.LU R9, [R1+0x374] ;  /* 0x0003740001097983 */ /* 0x001f280000300800 */
[----:B-1----:R-:W4:Y:S04]  /*1a3d0*/  LDL.LU R8, [R1+0x370] ;  /* 0x0003700001087983 */ /* 0x002f280000300800 */
[----:B------:R0:W-:Y:S04]  /*1a3e0*/  STS.U16 [R26+0x1d100], R6 ;  /* 0x01d100061a007388 */ /* 0x0001e80000000400 */
[----:B---3--:R-:W3:Y:S04]  /*1a3f0*/  LDL.LU R7, [R1+0x36c] ;  /* 0x00036c0001077983 */ /* 0x008ee80000300800 */
[----:B------:R1:W-:Y:S04]  /*1a400*/  STS.U16 [R26+0x1d200], R27 ;  /* 0x01d2001b1a007388 */ /* 0x0003e80000000400 */
[----:B0-----:R-:W3:Y:S04]  /*1a410*/  LDL.LU R6, [R1+0x368] ;  /* 0x0003680001067983 */ /* 0x001ee80000300800 */
[----:B------:R-:W-:Y:S04]  /*1a420*/  STS.U16 [R26+0x1d300], R29 ;  /* 0x01d3001d1a007388 */ /* 0x000fe80000000400 */
[----:B------:R-:W3:Y:S04]  /*1a430*/  LDL.LU R16, [R1+0x2c0] ;  /* 0x0002c00001107983 */ /* 0x000ee80000300800 */
[----:B-1----:R-:W3:Y:S01]  /*1a440*/  LDL.LU R27, [R1+0x2b8] ;  /* 0x0002b800011b7983 */ /* 0x002ee20000300800 */
[----:B------:R-:W-:-:S03]  /*1a450*/  LOP3.LUT R24, R10, 0x50, RZ, 0x3c, !PT ;  /* 0x000000500a187812 */ /* 0x000fc600078e3cff */
[----:B--2---:R0:W-:Y:S04]  /*1a460*/  STS.U16 [R26+0x1f000], R2 ;  /* 0x01f000021a007388 */ /* 0x0041e80000000400 */
        /* <DEDUP_REMOVED lines=19> */
[----:B----4-:R4:W-:Y:S04]  /*1a5a0*/  STS.U16 [R26+0x1f300], R5 ;  /* 0x01f300051a007388 */ /* 0x0109e80000000400 */
[----:B0-----:R-:W2:Y:S04]  /*1a5b0*/  LDL.LU R3, [R1+0x244] ;  /* 0x0002440001037983 */ /* 0x001ea80000300800 */
[----:B-1----:R-:W2:Y:S04]  /*1a5c0*/  LDL.LU R4, [R1+0x2bc] ;  /* 0x0002bc0001047983 */ /* 0x002ea80000300800 */
[----:B----4-:R-:W4:Y:S04]  /*1a5d0*/  LDL.LU R26, [R1+0x2db8] ;  /* 0x002db800011a7983 */ /* 0x010f280000300800 */
[----:B------:R-:W2:Y:S04]  /*1a5e0*/  LDL.LU R5, [R1+0x2c4] ;  /* 0x0002c40001057983 */ /* 0x000ea80000300800 */
[----:B------:R0:W-:Y:S04]  /*1a5f0*/  STS.U16 [R24+0x11400], R9 ;  /* 0x0114000918007388 */ /* 0x0001e80000000400 */
[----:B------:R1:W-:Y:S04]  /*1a600*/  STS.U16 [R24+0x11500], R8 ;  /* 0x0115000818007388 */ /* 0x0003e80000000400 */
[----:B---3--:R3:W-:Y:S04]  /*1a610*/  STS.U16 [R24+0x11600], R7 ;  /* 0x0116000718007388 */ /* 0x0087e80000000400 */
[----:B0-----:R-:W4:Y:S04]  /*1a620*/  LDL.LU R9, [R1+0x2db4] ;  /* 0x002db40001097983 */ /* 0x001f280000300800 */
[----:B------:R0:W-:Y:S04]  /*1a630*/  STS.U16 [R24+0x11700], R6 ;  /* 0x0117000618007388 */ /* 0x0001e80000000400 */
[----:B-1----:R-:W4:Y:S04]  /*1a640*/  LDL.LU R8, [R1+0x2db0] ;  /* 0x002db00001087983 */ /* 0x002f280000300800 */
[----:B---3--:R-:W3:Y:S04]  /*1a650*/  LDL.LU R7, [R1+0x2dac] ;  /* 0x002dac0001077983 */ /* 0x008ee80000300800 */
[----:B0-----:R-:W3:Y:S04]  /*1a660*/  LDL.LU R6, [R1+0x2da8] ;  /* 0x002da80001067983 */ /* 0x001ee80000300800 */
[----:B--2---:R-:W-:Y:S04]  /*1a670*/  STS.U16 [R24+0x13400], R5 ;  /* 0x0134000518007388 */ /* 0x004fe80000000400 */
[----:B------:R0:W-:Y:S04]  /*1a680*/  STS.U16 [R24+0x13500], R16 ;  /* 0x0135001018007388 */ /* 0x0001e80000000400 */
[----:B------:R-:W-:Y:S04]  /*1a690*/  STS.U16 [R24+0x13600], R4 ;  /* 0x0136000418007388 */ /* 0x000fe80000000400 */
[----:B------:R1:W-:Y:S04]  /*1a6a0*/  STS.U16 [R24+0x13700], R27 ;  /* 0x0137001b18007388 */ /* 0x0003e80000000400 */
[----:B0-----:R-:W2:Y:S04]  /*1a6b0*/  LDL.LU R16, [R1+0x3c] ;  /* 0x00003c0001107983 */ /* 0x001ea80000300800 */
[----:B-1----:R-:W3:Y:S04]  /*1a6c0*/  LDL.LU R27, [R1+0x38] ;  /* 0x00003800011b7983 */ /* 0x002ee80000300800 */
        /* <DEDUP_REMOVED lines=12> */
[----:B0-----:R-:W4:Y:S04]  /*1a790*/  LDL.LU R22, [R1+0x364] ;  /* 0x0003640001167983 */ /* 0x001f280000300800 */
[----:B-1----:R-:W0:Y:S04]  /*1a7a0*/  S2R R29, SR_TID.X ;  /* 0x00000000001d7919 */ /* 0x002e280000002100 */
[----:B------:R-:W-:Y:S04]  /*1a7b0*/  STS.U16 [R24+0x1b400], R20 ;  /* 0x01b4001418007388 */ /* 0x000fe80000000400 */
[----:B------:R-:W-:Y:S04]  /*1a7c0*/  STS.U16 [R24+0x1b500], R18 ;  /* 0x01b5001218007388 */ /* 0x000fe80000000400 */
[----:B------:R1:W-:Y:S04]  /*1a7d0*/  STS.U16 [R24+0x1b600], R17 ;  /* 0x01b6001118007388 */ /* 0x0003e80000000400 */
[----:B------:R1:W-:Y:S04]  /*1a7e0*/  STS.U16 [R24+0x1b700], R15 ;  /* 0x01b7000f18007388 */ /* 0x0003e80000000400 */
[----:B------:R1:W-:Y:S01]  /*1a7f0*/  STS.U16 [R24+0x1d400], R11 ;  /* 0x01d4000b18007388 */ /* 0x0003e20000000400 */
[----:B0-----:R-:W-:-:S03]  /*1a800*/  LOP3.LUT R29, R29, 0x7f, RZ, 0xc0, !PT ;  /* 0x0000007f1d1d7812 */ /* 0x001fc600078ec0ff */
[----:B-1----:R-:W4:Y:S04]  /*1a810*/  LDL.LU R17, [R1+0x360] ;  /* 0x0003600001117983 */ /* 0x002f280000300800 */
[----:B------:R-:W4:Y:S01]  /*1a820*/  LDL.LU R15, [R1+0x35c] ;  /* 0x00035c00010f7983 */ /* 0x000f220000300800 */
[----:B------:R-:W-:-:S03]  /*1a830*/  IMAD.SHL.U32 R4, R29, 0x2, RZ ;  /* 0x000000021d047824 */ /* 0x000fc600078e00ff */
[----:B------:R0:W-:Y:S04]  /*1a840*/  STS.U16 [R24+0x1d500], R10 ;  /* 0x01d5000a18007388 */ /* 0x0001e80000000400 */
[----:B------:R-:W4:Y:S04]  /*1a850*/  LDL.LU R11, [R1+0x358] ;  /* 0x00035800010b7983 */ /* 0x000f280000300800 */
        /* <DEDUP_REMOVED lines=17> */
[----:B------:R0:W-:Y:S04]  /*1a970*/  STS.U16 [R24+0x1f400], R6 ;  /* 0x01f4000618007388 */ /* 0x0001e80000000400 */
[----:B-1----:R-:W3:Y:S04]  /*1a980*/  LDL.LU R27, [R1+0xa8] ;  /* 0x0000a800011b7983 */ /* 0x002ee80000300800 */
[----:B------:R1:W-:Y:S04]  /*1a990*/  STS.U16 [R24+0x1f500], R7 ;  /* 0x01f5000718007388 */ /* 0x0003e80000000400 */
[----:B0-----:R-:W2:Y:S04]  /*1a9a0*/  LDL.LU R6, [R1+0x230] ;  /* 0x0002300001067983 */ /* 0x001ea80000300800 */
[----:B----4-:R0:W-:Y:S04]  /*1a9b0*/  STS.U16 [R24+0x1f600], R8 ;  /* 0x01f6000818007388 */ /* 0x0101e80000000400 */
[----:B-1----:R-:W4:Y:S04]  /*1a9c0*/  LDL.LU R7, [R1+0x234] ;  /* 0x0002340001077983 */ /* 0x002f280000300800 */
[----:B------:R1:W-:Y:S04]  /*1a9d0*/  STS.U16 [R24+0x1f700], R9 ;  /* 0x01f7000918007388 */ /* 0x0003e80000000400 */
[----:B0-----:R-:W2:Y:S04]  /*1a9e0*/  LDL.LU R8, [R1+0x2a8] ;  /* 0x0002a80001087983 */ /* 0x001ea80000300800 */
[----:B-1----:R-:W2:Y:S04]  /*1a9f0*/  LDL.LU R24, [R1+0x2da4] ;  /* 0x002da40001187983 */ /* 0x002ea80000300800 */
[----:B------:R-:W2:Y:S01]  /*1aa00*/  LDL.LU R9, [R1+0x2ac] ;  /* 0x0002ac0001097983 */ /* 0x000ea20000300800 */
[----:B------:R-:W-:-:S05]  /*1aa10*/  LOP3.LUT R20, R4, 0x60, RZ, 0x3c, !PT ;  /* 0x0000006004147812 */ /* 0x000fca00078e3cff */
[----:B------:R0:W-:Y:S04]  /*1aa20*/  STS.U16 [R20+0x11800], R22 ;  /* 0x0118001614007388 */ /* 0x0001e80000000400 */
[----:B0-----:R-:W3:Y:S04]  /*1aa30*/  LDL.LU R22, [R1+0x2da0] ;  /* 0x002da00001167983 */ /* 0x001ee80000300800 */
[----:B------:R0:W-:Y:S04]  /*1aa40*/  STS.U16 [R20+0x11900], R17 ;  /* 0x0119001114007388 */ /* 0x0001e80000000400 */
[----:B------:R1:W-:Y:S04]  /*1aa50*/  STS.U16 [R20+0x11a00], R15 ;  /* 0x011a000f14007388 */ /* 0x0003e80000000400 */
[----:B0-----:R-:W3:Y:S04]  /*1aa60*/  LDL.LU R17, [R1+0x2d9c] ;  /* 0x002d9c0001117983 */ /* 0x001ee80000300800 */
[----:B-1----:R-:W3:Y:S04]  /*1aa70*/  LDL.LU R15, [R1+0x2d98] ;  /* 0x002d9800010f7983 */ /* 0x002ee80000300800 */
[----:B------:R0:W-:Y:S04]  /*1aa80*/  STS.U16 [R20+0x11b00], R11 ;  /* 0x011b000b14007388 */ /* 0x0001e80000000400 */
[----:B------:R1:W-:Y:S04]  /*1aa90*/  STS.U16 [R20+0x13800], R10 ;  /* 0x0138000a14007388 */ /* 0x0003e80000000400 */
[----:B------:R1:W-:Y:S04]  /*1aaa0*/  STS.U16 [R20+0x13900], R29 ;  /* 0x0139001d14007388 */ /* 0x0003e80000000400 */
[----:B0-----:R-:W3:Y:S04]  /*1aab0*/  LDL.LU R11, [R1+0x2d94] ;  /* 0x002d9400010b7983 */ /* 0x001ee80000300800 */
[----:B-1----:R-:W3:Y:S04]  /*1aac0*/  LDL.LU R10, [R1+0x2d90] ;  /* 0x002d9000010a7983 */ /* 0x002ee80000300800 */
[----:B------:R-:W3:Y:S04]  /*1aad0*/  LDL.LU R29, [R1+0x2d8c] ;  /* 0x002d8c00011d7983 */ /* 0x000ee80000300800 */
[----:B--2---:R-:W-:Y:S04]  /*1aae0*/  STS.U16 [R20+0x13a00], R9 ;  /* 0x013a000914007388 */ /* 0x004fe80000000400 */
[----:B------:R-:W-:Y:S04]  /*1aaf0*/  STS.U16 [R20+0x13b00], R8 ;  /* 0x013b000814007388 */ /* 0x000fe80000000400 */
[----:B----4-:R-:W-:Y:S04]  /*1ab00*/  STS.U16 [R20+0x15800], R7 ;  /* 0x0158000714007388 */ /* 0x010fe80000000400 */
[----:B------:R-:W-:Y:S04]  /*1ab10*/  STS.U16 [R20+0x15900], R6 ;  /* 0x0159000614007388 */ /* 0x000fe80000000400 */
[----:B------:R-:W-:Y:S04]  /*1ab20*/  STS.U16 [R20+0x15a00], R5 ;  /* 0x015a000514007388 */ /* 0x000fe80000000400 */
[----:B------:R0:W-:Y:S04]  /*1ab30*/  STS.U16 [R20+0x15b00], R25 ;  /* 0x015b001914007388 */ /* 0x0001e80000000400 */
[----:B------:R-:W-:Y:S04]  /*1ab40*/  STS.U16 [R20+0x17800], R3 ;  /* 0x0178000314007388 */ /* 0x000fe80000000400 */
[----:B------:R1:W-:Y:S04]  /*1ab50*/  STS.U16 [R20+0x17900], R28 ;  /* 0x0179001c14007388 */ /* 0x0003e80000000400 */
[----:B0-----:R-:W2:Y:S04]  /*1ab60*/  LDL.LU R25, [R1+0x24] ;  /* 0x0000240001197983 */ /* 0x001ea80000300800 */
[----:B------:R0:W-:Y:S04]  /*1ab70*/  STS.U16 [R20+0x17a00], R13 ;  /* 0x017a000d14007388 */ /* 0x0001e80000000400 */
[----:B-1----:R-:W4:Y:S04]  /*1ab80*/  LDL.LU R28, [R1+0x14] ;  /* 0x00001400011c7983 */ /* 0x002f280000300800 */
[----:B0-----:R-:W4:Y:S04]  /*1ab90*/  LDL.LU R13, [R1+0x10] ;  /* 0x00001000010d7983 */ /* 0x001f280000300800 */
        /* <DEDUP_REMOVED lines=8> */
[----:B---3--:R3:W-:Y:S04]  /*1ac20*/  STS.U16 [R20+0x1bb00], R27 ;  /* 0x01bb001b14007388 */ /* 0x0087e80000000400 */
[----:B0-----:R-:W4:Y:S04]  /*1ac30*/  LDL.LU R18, [R1+0x354] ;  /* 0x0003540001127983 */ /* 0x001f280000300800 */
[----:B-1----:R-:W4:Y:S04]  /*1ac40*/  LDL.LU R16, [R1+0x350] ;  /* 0x0003500001107983 */ /* 0x002f280000300800 */
[----:B------:R0:W-:Y:S04]  /*1ac50*/  STS.U16 [R20+0x1d800], R29 ;  /* 0x01d8001d14007388 */ /* 0x0001e80000000400 */
[----:B---3--:R-:W3:Y:S04]  /*1ac60*/  LDL.LU R27, [R1+0x34c] ;  /* 0x00034c00011b7983 */ /* 0x008ee80000300800 */
[----:B0-----:R-:W3:Y:S04]  /*1ac70*/  LDL.LU R29, [R1+0x348] ;  /* 0x00034800011d7983 */ /* 0x001ee80000300800 */
        /* <DEDUP_REMOVED lines=12> */
[----:B--2---:R0:W-:Y:S04]  /*1ad40*/  STS.U16 [R20+0x1d900], R25 ;  /* 0x01d9001914007388 */ /* 0x0041e80000000400 */
[----:B----4-:R1:W-:Y:S04]  /*1ad50*/  STS.U16 [R20+0x1da00], R28 ;  /* 0x01da001c14007388 */ /* 0x0103e80000000400 */
[----:B0-----:R-:W2:Y:S04]  /*1ad60*/  LDL.LU R25, [R1+0xa4] ;  /* 0x0000a40001197983 */ /* 0x001ea80000300800 */
[----:B------:R0:W-:Y:S04]  /*1ad70*/  STS.U16 [R20+0x1db00], R13 ;  /* 0x01db000d14007388 */ /* 0x0001e80000000400 */
[----:B-1----:R-:W4:Y:S04]  /*1ad80*/  LDL.LU R28, [R1+0xa0] ;  /* 0x0000a000011c7983 */ /* 0x002f280000300800 */
        /* <DEDUP_REMOVED lines=8> */
[----:B0-----:R-:W2:Y:S04]  /*1ae10*/  LDL.LU R20, [R1+0x2d88] ;  /* 0x002d880001147983 */ /* 0x001ea80000300800 */
[----:B------:R-:W2:Y:S01]  /*1ae20*/  LDL.LU R17, [R1+0x2a4] ;  /* 0x0002a40001117983 */ /* 0x000ea20000300800 */
[----:B------:R-:W-:-:S05]  /*1ae30*/  LOP3.LUT R4, R4, 0x70, RZ, 0x3c, !PT ;  /* 0x0000007004047812 */ /* 0x000fca00078e3cff */
[----:B------:R0:W-:Y:S04]  /*1ae40*/  STS.U16 [R4+0x11c00], R18 ;  /* 0x011c001204007388 */ /* 0x0001e80000000400 */
[----:B------:R1:W-:Y:S04]  /*1ae50*/  STS.U16 [R4+0x11d00], R16 ;  /* 0x011d001004007388 */ /* 0x0003e80000000400 */
[----:B---3--:R3:W-:Y:S04]  /*1ae60*/  STS.U16 [R4+0x11e00], R27 ;  /* 0x011e001b04007388 */ /* 0x0087e80000000400 */
[----:B0-----:R-:W4:Y:S04]  /*1ae70*/  LDL.LU R18, [R1+0x2d84] ;  /* 0x002d840001127983 */ /* 0x001f280000300800 */
[----:B-1----:R-:W4:Y:S04]  /*1ae80*/  LDL.LU R16, [R1+0x2d80] ;  /* 0x002d800001107983 */ /* 0x002f280000300800 */
[----:B---3--:R-:W3:Y:S04]  /*1ae90*/  LDL.LU R27, [R1+0x2d7c] ;  /* 0x002d7c00011b7983 */ /* 0x008ee80000300800 */
[----:B------:R0:W-:Y:S04]  /*1aea0*/  STS.U16 [R4+0x11f00], R29 ;  /* 0x011f001d04007388 */ /* 0x0001e80000000400 */
[----:B0-----:R-:W3:Y:S04]  /*1aeb0*/  LDL.LU R29, [R1+0x2d78] ;  /* 0x002d7800011d7983 */ /* 0x001ee80000300800 */
        /* <DEDUP_REMOVED lines=11> */
[----:B0-----:R-:W2:Y:S04]  /*1af70*/  LDL R3, [R1+0xae4] ;  /* 0x000ae40001037983 */ /* 0x001ea80000100800 */
[----:B-1----:R-:W2:Y:S04]  /*1af80*/  LDL R2, [R1+0x444] ;  /* 0x0004440001027983 */ /* 0x002ea80000100800 */
[----:B------:R0:W-:Y:S04]  /*1af90*/  STS.U16 [R4+0x17f00], R0 ;  /* 0x017f000004007388 */ /* 0x0001e80000000400 */
[----:B0-----:R-:W2:Y:S04]  /*1afa0*/  LDL R0, [R1+0x12ec] ;  /* 0x0012ec0001007983 */ /* 0x001ea80000100800 */
[----:B------:R-:W-:Y:S04]  /*1afb0*/  STS.U16 [R4+0x19c00], R14 ;  /* 0x019c000e04007388 */ /* 0x000fe80000000400 */
[----:B------:R-:W-:Y:S04]  /*1afc0*/  STS.U16 [R4+0x19d00], R19 ;  /* 0x019d001304007388 */ /* 0x000fe80000000400 */
[----:B------:R-:W-:Y:S04]  /*1afd0*/  STS.U16 [R4+0x19e00], R21 ;  /* 0x019e001504007388 */ /* 0x000fe80000000400 */
[----:B------:R-:W-:Y:S04]  /*1afe0*/  STS.U16 [R4+0x19f00], R23 ;  /* 0x019f001704007388 */ /* 0x000fe80000000400 */
[----:B------:R-:W-:Y:S04]  /*1aff0*/  STS.U16 [R4+0x1bc00], R25 ;  /* 0x01bc001904007388 */ /* 0x000fe80000000400 */
[----:B----4-:R0:W-:Y:S04]  /*1b000*/  STS.U16 [R4+0x1bd00], R28 ;  /* 0x01bd001c04007388 */ /* 0x0101e80000000400 */
[----:B0-----:R-:W4:Y:S04]  /*1b010*/  LDL R28, [R1+0x12e8] ;  /* 0x0012e800011c7983 */ /* 0x001f280000100800 */
[----:B------:R0:W-:Y:S04]  /*1b020*/  STS.U16 [R4+0x1be00], R13 ;  /* 0x01be000d04007388 */ /* 0x0001e80000000400 */
[----:B---3--:R1:W-:Y:S04]  /*1b030*/  STS.U16 [R4+0x1bf00], R29 ;  /* 0x01bf001d04007388 */ /* 0x0083e80000000400 */
[----:B0-----:R-:W0:Y:S04]  /*1b040*/  S2R R13, SR_TID.X ;  /* 0x00000000000d7919 */ /* 0x001e280000002100 */
[----:B-1----:R-:W1:Y:S04]  /*1b050*/  S2R R29, SR_TID.X ;  /* 0x00000000001d7919 */ /* 0x002e680000002100 */
        /* <DEDUP_REMOVED lines=8> */
[----:B------:R-:W-:Y:S01]  /*1b0e0*/  BAR.SYNC.DEFER_BLOCKING 0x0 ;  /* 0x0000000000007b1d */ /* 0x000fe20000010000 */
[----:B0-----:R-:W-:-:S02]  /*1b0f0*/  LOP3.LUT R5, R13, 0x7, RZ, 0xc0, !PT ;  /* 0x000000070d057812 */ /* 0x001fc400078ec0ff */
[----:B-1----:R-:W-:Y:S02]  /*1b100*/  SHF.L.U32 R25, R29, 0x1, RZ ;  /* 0x000000011d197819 */ /* 0x002fe400000006ff */
[----:B------:R-:W-:Y:S01]  /*1b110*/  LOP3.LUT R29, R13, 0x60, RZ, 0xc0, !PT ;  /* 0x000000600d1d7812 */ /* 0x000fe200078ec0ff */
[----:B------:R-:W-:Y:S01]  /*1b120*/  IMAD.SHL.U32 R5, R5, 0x10, RZ ;  /* 0x0000001005057824 */ /* 0x000fe200078e00ff */
[----:B---3--:R-:W-:-:S04]  /*1b130*/  LOP3.LUT R4, R13, 0x7, RZ, 0xc0, !PT ;  /* 0x000000070d047812 */ /* 0x008fc800078ec0ff */
[----:B------:R-:W-:Y:S02]  /*1b140*/  LOP3.LUT R5, R5, 0x30, R25, 0x78, !PT ;  /* 0x0000003005057812 */ /* 0x000fe400078e7819 */
[----:B------:R-:W-:Y:S02]  /*1b150*/  LEA R4, R4, R29, 0x2 ;  /* 0x0000001d04047211 */ /* 0x000fe400078e10ff */
[----:B------:R-:W3:Y:S03]  /*1b160*/  LDL R29, [R1+0x1334] ;  /* 0x00133400011d7983 */ /* 0x000ee60000100800 */
[----:B------:R-:W-:-:S05]  /*1b170*/  IMAD.U32 R4, R4, 0x100, R5 ;  /* 0x0000010004047824 */ /* 0x000fca00078e0005 */
[----:B------:R-:W-:Y:S04]  /*1b180*/  LDSM.16.M88.4 R12, [R4+0x10000] ;  /* 0x01000000040c783b */ /* 0x000fe80000000200 */
[----:B------:R-:W0:Y:S04]  /*1b190*/  LDSM.16.M88.4 R4, [R4+0x18000] ;  /* 0x018000000404783b */ /* 0x000e280000000200 */
[----:B0-----:R-:W-:Y:S04]  /*1b1a0*/  STL [R1+0x2d64], R6 ;  /* 0x002d640601007387 */ /* 0x001fe80000100800 */
[----:B------:R-:W-:Y:S04]  /*1b1b0*/  STL [R1+0x2d60], R7 ;  /* 0x002d600701007387 */ /* 0x000fe80000100800 */
[----:B------:R-:W-:Y:S04]  /*1b1c0*/  STL.64 [R1+0x2d70], R4 ;  /* 0x002d700401007387 */ /* 0x000fe80000100a00 */
[----:B--2---:R-:W-:Y:S04]  /*1b1d0*/  LDSM.16.MT88.4 R24, [R3] ;  /* 0x000000000318783b */ /* 0x004fe80000004200 */
[----:B------:R-:W0:Y:S04]  /*1b1e0*/  LDSM.16.MT88.4 R4, [R2+0x800] ;  /* 0x000800000204783b */ /* 0x000e280000004200 */
[----:B------:R-:W-:Y:S04]  /*1b1f0*/  LDSM.16.MT88.4 R8, [R2] ;  /* 0x000000000208783b */ /* 0x000fe80000004200 */
[----:B------:R-:W-:Y:S04]  /*1b200*/  LDSM.16.MT88.4 R20, [R0] ;  /* 0x000000000014783b */ /* 0x000fe80000004200 */
[----:B0-----:R-:W-:Y:S04]  /*1b210*/  STL.64 [R1+0x30], R4 ;  /* 0x0000300401007387 */ /* 0x001fe80000100a00 */
[----:B------:R-:W-:Y:S04]  /*1b220*/  STL.64 [R1+0x38], R6 ;  /* 0x0000380601007387 */ /* 0x000fe80000100a00 */
[----:B------:R-:W0:Y:S04]  /*1b230*/  LDSM.16.MT88.4 R4, [R0+0x800] ;  /* 0x000800000004783b */ /* 0x000e280000004200 */
[----:B----4-:R-:W-:Y:S04]  /*1b240*/  LDSM.16.MT88.4 R16, [R28] ;  /* 0x000000001c10783b */ /* 0x010fe80000004200 */
[----:B0-----:R-:W-:Y:S04]  /*1b250*/  STL.64 [R1+0x20], R4 ;  /* 0x0000200401007387 */ /* 0x001fe80000100a00 */
[----:B------:R-:W-:Y:S04]  /*1b260*/  STL.64 [R1+0x28], R6 ;  /* 0x0000280601007387 */ /* 0x000fe80000100a00 */
[----:B------:R-:W0:Y:S04]  /*1b270*/  LDSM.16.MT88.4 R4, [R28+0x800] ;  /* 0x000800001c04783b */ /* 0x000e280000004200 */
[----:B------:R-:W-:Y:S04]  /*1b280*/  STL [R1+0x2d5c], R28 ;  /* 0x002d5c1c01007387 */ /* 0x000fe80000100800 */
[----:B0-----:R-:W-:Y:S04]  /*1b290*/  STL.64 [R1+0x10], R4 ;  /* 0x0000100401007387 */ /* 0x001fe80000100a00 */
[----:B------:R-:W-:Y:S04]  /*1b2a0*/  STL.64 [R1+0x18], R6 ;  /* 0x0000180601007387 */ /* 0x000fe80000100a00 */
[----:B------:R-:W0:Y:S04]  /*1b2b0*/  LDSM.16.MT88.4 R4, [R3+0x800] ;  /* 0x000800000304783b */ /* 0x000e280000004200 */
[----:B------:R-:W-:Y:S04]  /*1b2c0*/  STL [R1+0x2d58], R3 ;  /* 0x002d580301007387 */ /* 0x000fe80000100800 */
[----:B0-----:R-:W-:Y:S04]  /*1b2d0*/  STL.64 [R1+0x50], R4 ;  /* 0x0000500401007387 */ /* 0x001fe80000100a00 */
[----:B------:R0:W-:Y:S02]  /*1b2e0*/  STL.64 [R1+0x58], R6 ;  /* 0x0000580601007387 */ /* 0x0001e40000100a00 */
[----:B0-----:R-:W-:Y:S11]  /*1b2f0*/  HMMA.16816.F32 R4, R8, R12, RZ ;  /* 0x0000000c0804723c */ /* 0x001ff600000018ff */
[----:B------:R-:W-:Y:S11]  /*1b300*/  @!UPT UIADD3 URZ, URZ, URZ, URZ ;  /* 0x0000003f3f3ff290 */ /* 0x000ff6000fffe03f */
[----:B------:R-:W-:Y:S01]  /*1b310*/  @!UPT UIADD3 URZ, URZ, URZ, URZ ;  /* 0x0000003f3f3ff290 */ /* 0x000fe2000fffe03f */
[----:B------:R0:W-:Y:S04]  /*1b320*/  STL.64 [R1+0xa0], R4 ;  /* 0x0000a00401007387 */ /* 0x0001e80000100a00 */
[----:B------:R-:W-:Y:S04]  /*1b330*/  STL [R1+0xa8], R6 ;  /* 0x0000a80601007387 */ /* 0x000fe80000100800 */
[----:B0-----:R-:W2:Y:S01]  /*1b340*/  LDL.LU.64 R4, [R1+0x2d70] ;  /* 0x002d700001047983 */ /* 0x001ea20000300a00 */
[----:B------:R-:W-:-:S05]  /*1b350*/  MOV R28, R7 ;  /* 0x00000007001c7202 */ /* 0x000fca0000000f00 */
[----:B------:R-:W-:Y:S01]  /*1b360*/  STL [R1+0x2d68], R28 ;  /* 0x002d681c01007387 */ /* 0x000fe20000100800 */
[----:B--2---:R-:W-:Y:S11]  /*1b370*/  HMMA.16816.F32 R8, R8, R4, RZ ;  /* 0x000000040808723c */ /* 0x004ff600000018ff */
[----:B------:R-:W-:Y:S11]  /*1b380*/  @!UPT UIADD3 URZ, URZ, URZ, URZ ;  /* 0x0000003f3f3ff290 */ /* 0x000ff6000fffe03f */
[----:B------:R-:W-:Y:S01]  /*1b390*/  @!UPT UIADD3 URZ, URZ, URZ, URZ ;  /* 0x0000003f3f3ff290 */ /* 0x000fe2000fffe03f */
[----:B------:R-:W-:Y:S01]  /*1b3a0*/  STL.64 [R1+0x80], R8 ;  /* 0x0000800801007387 */ /* 0x000fe20000100a00 */
[----:B------:R-:W-:-:S03]  /*1b3b0*/  IMAD.MOV.U32 R3, RZ, RZ, R11 ;  /* 0x000000ffff037224 */ /* 0x000fc600078e000b */
[----:B------:R0:W-:Y:S02]  /*1b3c0*/  STL [R1+0x88], R10 ;  /* 0x0000880a01007387 */ /* 0x0001e40000100800 */
[-C--:B0-----:R-:W-:Y:S02]  /*1b3d0*/  HMMA.16816.F32 R8, R20, R12.reuse, RZ ;  /* 0x0000000c1408723c */ /* 0x081fe400000018ff */
[----:B------:R-:W-:Y:S11]  /*1b3e0*/  STL [R1+0x2d6c], R3 ;  /* 0x002d6c0301007387 */ /* 0x000ff60000100800 */
[----:B------:R-:W-:Y:S10]  /*1b3f0*/  @!UPT UIADD3 URZ, URZ, URZ, URZ ;  /* 0x0000003f3f3ff290 */ /* 0x000ff4000fffe03f */
[----:B------:R0:W-:Y:S01]  /*1b400*/  STL [R1+0x70], R8 ;  /* 0x0000700801007387 */ /* 0x0001e20000100800 */
[----:B------:R-:W-:Y:S01]  /*1b410*/  MOV R28, R9 ;  /* 0x00000009001c7202 */ /* 0x000fe20000000f00 */
[----:B------:R-:W-:Y:S01]  /*1b420*/  IMAD.MOV.U32 R6, RZ, RZ, R10 ;  /* 0x000000ffff067224 */ /* 0x000fe200078e000a */
[----:B------:R-:W-:Y:S02]  /*1b430*/  MOV R7, R11 ;  /* 0x0000000b00077202 */ /* 0x000fe40000000f00 */
[----:B0-----:R-:W-:Y:S11]  /*1b440*/  HMMA.16816.F32 R8, R16, R12, RZ ;  /* 0x0000000c1008723c */ /* 0x001ff600000018ff */
[----:B------:R-:W-:Y:S11]  /*1b450*/  @!UPT UIADD3 URZ, URZ, URZ, URZ ;  /* 0x0000003f3f3ff290 */ /* 0x000ff6000fffe03f */
[----:B------:R-:W-:Y:S01]  /*1b460*/  @!UPT UIADD3 URZ, URZ, URZ, URZ ;  /* 0x0000003f3f3ff290 */ /* 0x000fe2000fffe03f */
[----:B------:R-:W-:Y:S01]  /*1b470*/  STL.64 [R1+0x90], R8 ;  /* 0x0000900801007387 */ /* 0x000fe20000100a00 */
[----:B------:R-:W-:-:S03]  /*1b480*/  IMAD.MOV.U32 R3, RZ, RZ, R11 ;  /* 0x000000ffff037224 */ /* 0x000fc600078e000b */
[----:B------:R0:W-:Y:S02]  /*1b490*/  STL [R1+0x98], R10 ;  /* 0x0000980a01007387 */ /* 0x0001e40000100800 */
[----:B0-----:R-:W-:Y:S11]  /*1b4a0*/  HMMA.16816.F32 R8, R24, R12, RZ ;  /* 0x0000000c1808723c */ /* 0x001ff600000018ff */
[----:B------:R-:W-:Y:S11]  /*1b4b0*/  @!UPT UIADD3 URZ, URZ, URZ, URZ ;  /* 0x0000003f3f3ff290 */ /* 0x000ff6000fffe03f */
[----:B------:R-:W-:Y:S01]  /*1b4c0*/  @!UPT UIADD3 URZ, URZ, URZ, URZ ;  /* 0x0000003f3f3ff290 */ /* 0x000fe2000fffe03f */
[----:B------:R-:W-:Y:S04]  /*1b4d0*/  STL.64 [R1+0xe0], R8 ;  /* 0x0000e00801007387 */ /* 0x000fe80000100a00 */
[----:B------:R0:W-:Y:S02]  /*1b4e0*/  STL.64 [R1+0xe8], R10 ;  /* 0x0000e80a01007387 */ /* 0x0001e40000100a00 */
[-C--:B0-----:R-:W-:Y:S02]  /*1b4f0*/  HMMA.16816.F32 R8, R20, R4.reuse, RZ ;  /* 0x000000041408723c */ /* 0x081fe400000018ff */
[----:B------:R-:W-:Y:S11]  /*1b500*/  LDSM.16.MT88.4 R20, [R0+0x1000] ;  /* 0x001000000014783b */ /* 0x000ff60000004200 */
[----:B------:R-:W-:Y:S10]  /*1b510*/  @!UPT UIADD3 URZ, URZ, URZ, URZ ;  /* 0x0000003f3f3ff290 */ /* 0x000ff4000fffe03f */
[----:B------:R0:W-:Y:S01]  /*1b520*/  STL.64 [R1+0x60], R8 ;  /* 0x0000600801007387 */ /* 0x0001e20000100a00 */
[----:B------:R-:W-:Y:S01]  /*1b530*/  MOV R13, R10 ;  /* 0x0000000a000d7202 */ /* 0x000fe20000000f00 */
[----:B------:R-:W-:Y:S02]  /*1b540*/  IMAD.MOV.U32 R12, RZ, RZ, R11 ;  /* 0x000000ffff0c7224 */ /* 0x000fe400078e000b */
[----:B0-----:R-:W-:Y:S01]  /*1b550*/  HMMA.16816.F32 R8, R16, R4, RZ ;  /* 0x000000041008723c */ /* 0x001fe200000018ff */
[----:B------:R-:W-:Y:S04]  /*1b560*/  STL.64 [R1+0x2d50], R14 ;  /* 0x002d500e01007387 */ /* 0x000fe80000100a00 */
[----:B------:R-:W-:Y:S04]  /*1b570*/  STL.64 [R1+0x2d48], R12 ;  /* 0x002d480c01007387 */ /* 0x000fe80000100a00 */
[----:B------:R-:W-:Y:S04]  /*1b580*/  STL [R1+0x2cf0], R2 ;  /* 0x002cf00201007387 */ /* 0x000fe80000100800 */
[----:B------:R-:W0:Y:S04]  /*1b590*/  LDSM.16.MT88.4 R12, [R2+0x1000] ;  /* 0x00100000020c783b */ /* 0x000e280000004200 */
[----:B---3--:R-:W-:Y:S06]  /*1b5a0*/  LDSM.16.M88.4 R16, [R29+0x18000] ;  /* 0x018000001d10783b */ /* 0x008fec0000000200 */
[----:B------:R-:W-:Y:S04]  /*1b5b0*/  STL.64 [R1+0x40], R8 ;  /* 0x0000400801007387 */ /* 0x000fe80000100a00 */
[----:B------:R-:W-:Y:S04]  /*1b5c0*/  STL.64 [R1+0x48], R10 ;  /* 0x0000480a01007387 */ /* 0x000fe80000100a00 */
[----:B------:R-:W1:Y:S04]  /*1b5d0*/  LDSM.16.M88.4 R8, [R29+0x10000] ;  /* 0x010000001d08783b */ /* 0x000e680000000200 */
[----:B0-----:R-:W-:Y:S04]  /*1b5e0*/  STL.64 [R1], R12 ;  /* 0x0000000c01007387 */ /* 0x001fe80000100a00 */
[----:B------:R-:W-:Y:S04]  /*1b5f0*/  STL.64 [R1+0x8], R14 ;  /* 0x0000080e01007387 */ /* 0x000fe80000100a00 */
[----:B-1----:R-:W-:Y:S04]  /*1b600*/  STL [R1+0x2c58], R10 ;  /* 0x002c580a01007387 */ /* 0x002fe80000100800 */
[----:B------:R-:W-:Y:S04]  /*1b610*/  STL [R1+0x2c40], R11 ;  /* 0x002c400b01007387 */ /* 0x000fe80000100800 */
[----:B------:R-:W-:Y:S04]  /*1b620*/  STL [R1+0x2c1c], R18 ;  /* 0x002c1c1201007387 */ /* 0x000fe80000100800 */
[----:B------:R-:W-:Y:S04]  /*1b630*/  STL [R1+0x2c18], R19 ;  /* 0x002c181301007387 */ /* 0x000fe80000100800 */
[----:B------:R-:W-:Y:S04]  /*1b640*/  STL.64 [R1+0x2cc0], R16 ;  /* 0x002cc01001007387 */ /* 0x000fe80000100a00 */
[----:B------:R-:W-:Y:S04]  /*1b650*/  STL [R1+0x2b2c], R29 ;  /* 0x002b2c1d01007387 */ /* 0x000fe80000100800 */
[----:B------:R-:W-:Y:S04]  /*1b660*/  STL [R1+0x2cf4], R0 ;  /* 0x002cf40001007387 */ /* 0x000fe80000100800 */
[----:B------:R-:W-:Y:S04]  /*1b670*/  STL.64 [R1+0x2c88], R22 ;  /* 0x002c881601007387 */ /* 0x000fe80000100a00 */
[----:B------:R0:W-:Y:S04]  /*1b680*/  STL.64 [R1+0x2c80], R20 ;  /* 0x002c801401007387 */ /* 0x0001e80000100a00 */
[----:B0-----:R-:W2:Y:S04]  /*1b690*/  LDL.LU R20, [R1+0x90] ;  /* 0x0000900001147983 */ /* 0x001ea80000300800 */
[----:B------:R-:W2:Y:S04]  /*1b6a0*/  LDL.LU R21, [R1+0x94] ;  /* 0x0000940001157983 */ /* 0x000ea80000300800 */
[----:B------:R-:W3:Y:S01]  /*1b6b0*/  LDL.LU R22, [R1+0x98] ;  /* 0x0000980001167983 */ /* 0x000ee20000300800 */
[----:B------:R-:W-:-:S03]  /*1b6c0*/  MOV R23, R3 ;  /* 0x0000000300177202 */ /* 0x000fc60000000f00 */
[----:B------:R-:W4:Y:S01]  /*1b6d0*/  LDL.LU R3, [R1+0x2d6c] ;  /* 0x002d6c0001037983 */ /* 0x000f220000300800 */
[----:B------:R-:W-:Y:S03]  /*1b6e0*/  HMMA.16816.F32 R16, R24, R4, RZ ;  /* 0x000000041810723c */ /* 0x000fe600000018ff */
[----:B---3--:R0:W-:Y:S04]  /*1b6f0*/  STL.64 [R1+0x2d18], R22 ;  /* 0x002d181601007387 */ /* 0x0081e80000100a00 */
[----:B--2---:R1:W-:Y:S01]  /*1b700*/  STL.64 [R1+0x2d10], R20 ;  /* 0x002d101401007387 */ /* 0x0043e20000100a00 */
[----:B0-----:R-:W-:-:S03]  /*1b710*/  MOV R22, R6 ;  /* 0x0000000600167202 */ /* 0x001fc60000000f00 */
[----:B-1----:R-:W2:Y:S01]  /*1b720*/  LDL.LU R20, [R1+0x70] ;  /* 0x0000700001147983 */ /* 0x002ea20000300800 */
[----:B------:R-:W-:Y:S02]  /*1b730*/  IMAD.MOV.U32 R21, RZ, RZ, R28 ;  /* 0x000000ffff157224 */ /* 0x000fe400078e001c */
[----:B------:R-:W-:Y:S01]  /*1b740*/  IMAD.MOV.U32 R23, RZ, RZ, R7 ;  /* 0x000000ffff177224 */ /* 0x000fe200078e0007 */
[----:B------:R-:W3:Y:S04]  /*1b750*/  LDL.LU R28, [R1+0x2d68] ;  /* 0x002d6800011c7983 */ /* 0x000ee80000300800 */
[----:B------:R-:W3:Y:S04]  /*1b760*/  LDL.LU R6, [R1+0x2d64] ;  /* 0x002d640001067983 */ /* 0x000ee80000300800 */
[----:B------:R-:W3:Y:S04]  /*1b770*/  LDL.LU R7, [R1+0x2d60] ;  /* 0x002d600001077983 */ /* 0x000ee80000300800 */
[----:B------:R-:W-:Y:S04]  /*1b780*/  STL.64 [R1+0x2d28], R22 ;  /* 0x002d281601007387 */ /* 0x000fe80000100a00 */
[----:B--2---:R0:W-:Y:S04]  /*1b790*/  STL.64 [R1+0x2d20], R20 ;  /* 0x002d201401007387 */ /* 0x0041e80000100a00 */
[----:B0-----:R-:W2:Y:S04]  /*1b7a0*/  LDL.LU R20, [R1+0x30] ;  /* 0x0000300001147983 */ /* 0x001ea80000300800 */
[----:B------:R-:W2:Y:S04]  /*1b7b0*/  LDL.LU R21, [R1+0x34] ;  /* 0x0000340001157983 */ /* 0x000ea80000300800 */
[----:B------:R-:W2:Y:S04]  /*1b7c0*/  LDL.LU R22, [R1+0x38] ;  /* 0x0000380001167983 */ /* 0x000ea80000300800 */
[----:B------:R-:W2:Y:S04]  /*1b7d0*/  LDL.LU R23, [R1+0x3c] ;  /* 0x00003c0001177983 */ /* 0x000ea80000300800 */
[----:B---3--:R0:W-:Y:S04]  /*1b7e0*/  STL.64 [R1+0x2d40], R6 ;  /* 0x002d400601007387 */ /* 0x0081e80000100a00 */
[----:B------:R-:W2:Y:S04]  /*1b7f0*/  LDL.LU R4, [R1+0xa0] ;  /* 0x0000a00001047983 */ /* 0x000ea80000300800 */
[----:B------:R-:W2:Y:S04]  /*1b800*/  LDL.LU R5, [R1+0xa4] ;  /* 0x0000a40001057983 */ /* 0x000ea80000300800 */
[----:B0-----:R-:W2:Y:S01]  /*1b810*/  LDL.LU R6, [R1+0xa8] ;  /* 0x0000a80001067983 */ /* 0x001ea20000300800 */
[----:B------:R-:W-:-:S03]  /*1b820*/  MOV R7, R28 ;  /* 0x0000001c00077202 */ /* 0x000fc60000000f00 */
[----:B------:R-:W3:Y:S04]  /*1b830*/  LDL.LU R28, [R1+0x2d5c] ;  /* 0x002d5c00011c7983 */ /* 0x000ee80000300800 */
[----:B------:R-:W-:Y:S04]  /*1b840*/  STL.64 [R1+0x2cd0], R18 ;  /* 0x002cd01201007387 */ /* 0x000fe80000100a00 */
[----:B------:R0:W-:Y:S04]  /*1b850*/  STL.64 [R1+0x2cc8], R16 ;  /* 0x002cc81001007387 */ /* 0x0001e80000100a00 */
[----:B0-----:R-:W2:Y:S04]  /*1b860*/  LDL.LU.64 R16, [R1+0x10] ;  /* 0x0000100001107983 */ /* 0x001ea80000300a00 */
[----:B------:R-:W2:Y:S04]  /*1b870*/  LDL.LU.64 R18, [R1+0x18] ;  /* 0x0000180001127983 */ /* 0x000ea80000300a00 */
[----:B---3--:R-:W0:Y:S04]  /*1b880*/  LDSM.16.MT88.4 R24, [R28+0x1000] ;  /* 0x001000001c18783b */ /* 0x008e280000004200 */
[----:B--2---:R4:W-:Y:S04]  /*1b890*/  STL.64 [R1+0x2d38], R18 ;  /* 0x002d381201007387 */ /* 0x0049e80000100a00 */
[----:B------:R1:W-:Y:S01]  /*1b8a0*/  STL.64 [R1+0x2d30], R16 ;  /* 0x002d301001007387 */ /* 0x0003e20000100a00 */
[----:B----4-:R-:W-:-:S03]  /*1b8b0*/  IMAD.MOV.U32 R19, RZ, RZ, R3 ;  /* 0x000000ffff137224 */ /* 0x010fc600078e0003 */
[----:B-1----:R-:W2:Y:S04]  /*1b8c0*/  LDL.LU R16, [R1+0x80] ;  /* 0x0000800001107983 */ /* 0x002ea80000300800 */
[----:B------:R-:W2:Y:S04]  /*1b8d0*/  LDL.LU R17, [R1+0x84] ;  /* 0x0000840001117983 */ /* 0x000ea80000300800 */
[----:B------:R-:W2:Y:S04]  /*1b8e0*/  LDL.LU R18, [R1+0x88] ;  /* 0x0000880001127983 */ /* 0x000ea80000300800 */
[----:B------:R-:W3:Y:S04]  /*1b8f0*/  LDL.LU R3, [R1+0x2d58] ;  /* 0x002d580001037983 */ /* 0x000ee80000300800 */
[----:B------:R-:W-:Y:S04]  /*1b900*/  STL [R1+0x2cf8], R28 ;  /* 0x002cf81c01007387 */ /* 0x000fe80000100800 */
[----:B0-----:R-:W-:Y:S04]  /*1b910*/  STL.64 [R1+0x2c68], R26 ;  /* 0x002c681a01007387 */ /* 0x001fe80000100a00 */
[----:B------:R0:W-:Y:S04]  /*1b920*/  STL.64 [R1+0x2c60], R24 ;  /* 0x002c601801007387 */ /* 0x0001e80000100a00 */
[----:B0-----:R-:W4:Y:S04]  /*1b930*/  LDL.LU R24, [R1+0x20] ;  /* 0x0000200001187983 */ /* 0x001f280000300800 */
[----:B------:R-:W4:Y:S04]  /*1b940*/  LDL.LU R25, [R1+0x24] ;  /* 0x0000240001197983 */ /* 0x000f280000300800 */
[----:B------:R-:W4:Y:S04]  /*1b950*/  LDL.LU R26, [R1+0x28] ;  /* 0x00002800011a7983 */ /* 0x000f280000300800 */
[----:B------:R-:W4:Y:S04]  /*1b960*/  LDL.LU R27, [R1+0x2c] ;  /* 0x00002c00011b7983 */ /* 0x000f280000300800 */
[----:B---3--:R-:W0:Y:S04]  /*1b970*/  LDSM.16.MT88.4 R12, [R3+0x1000] ;  /* 0x00100000030c783b */ /* 0x008e280000004200 */
[----:B0-----:R-:W-:Y:S04]  /*1b980*/  STL [R1+0xb4], R13 ;  /* 0x0000b40d01007387 */ /* 0x001fe80000100800 */
[----:B------:R0:W-:Y:S04]  /*1b990*/  STL.64 [R1+0xb8], R14 ;  /* 0x0000b80e01007387 */ /* 0x0001e80000100a00 */
[----:B0-----:R-:W3:Y:S01]  /*1b9a0*/  LDL.LU.64 R14, [R1+0x2d50] ;  /* 0x002d5000010e7983 */ /* 0x001ee20000300a00 */
[----:B------:R-:W-:-:S03]  /*1b9b0*/  MOV R11, R12 ;  /* 0x0000000c000b7202 */ /* 0x000fc60000000f00 */
[----:B------:R-:W2:Y:S04]  /*1b9c0*/  LDL.LU.64 R12, [R1+0x2d48] ;  /* 0x002d4800010c7983 */ /* 0x000ea80000300a00 */
[----:B------:R-:W-:Y:S04]  /*1b9d0*/  STL [R1+0x2cfc], R3 ;  /* 0x002cfc0301007387 */ /* 0x000fe80000100800 */
[----:B------:R-:W-:Y:S04]  /*1b9e0*/  STL [R1+0x2c5c], R11 ;  /* 0x002c5c0b01007387 */ /* 0x000fe80000100800 */
[----:B------:R0:W-:Y:S04]  /*1b9f0*/  STL.64 [R1+0x2ce8], R8 ;  /* 0x002ce80801007387 */ /* 0x0001e80000100a00 */
[----:B0-----:R-:W2:Y:S04]  /*1ba00*/  LDL.LU R8, [R1+0x60] ;  /* 0x0000600001087983 */ /* 0x001ea80000300800 */
[----:B------:R-:W2:Y:S01]  /*1ba10*/  LDL.LU R9, [R1+0x64] ;  /* 0x0000640001097983 */ /* 0x000ea20000300800 */
[C---:B---3--:R-:W-:Y:S11]  /*1ba20*/  HMMA.16816.F32 R4, R20.reuse, R14, R4 ;  /* 0x0000000e1404723c */ /* 0x048ff60000001804 */
[----:B------:R-:W-:Y:S11]  /*1ba30*/  @!UPT UIADD3 URZ, URZ, URZ, URZ ;  /* 0x0000003f3f3ff290 */ /* 0x000ff6000fffe03f */
[----:B------:R-:W-:Y:S02]  /*1ba40*/  @!UPT UIADD3 URZ, URZ, URZ, URZ ;  /* 0x0000003f3f3ff290 */ /* 0x000fe4000fffe03f */
[----:B------:R-:W-:Y:S01]  /*1ba50*/  IMAD.MOV.U32 R2, RZ, RZ, R6 ;  /* 0x000000ffff027224 */ /* 0x000fe200078e0006 */
[----:B------:R-:W-:Y:S02]  /*1ba60*/  MOV R29, R7 ;  /* 0x00000007001d7202 */ /* 0x000fe40000000f00 */
[----:B------:R-:W2:Y:S01]  /*1ba70*/  LDL.LU.64 R6, [R1+0x2d40] ;  /* 0x002d400001067983 */ /* 0x000ea20000300a00 */
[----:B------:R-:W-:Y:S01]  /*1ba80*/  MOV R0, R5 ;  /* 0x0000000500007202 */ /* 0x000fe20000000f00 */
[----:B------:R-:W-:Y:S02]  /*1ba90*/  IMAD.MOV.U32 R28, RZ, RZ, R4 ;  /* 0x000000ffff1c7224 */ /* 0x000fe400078e0004 */
[----:B------:R-:W-:Y:S04]  /*1baa0*/  STL [R1+0x2d0c], R29 ;  /* 0x002d0c1d01007387 */ /* 0x000fe80000100800 */
[----:B------:R-:W-:Y:S04]  /*1bab0*/  STL [R1+0x2d08], R2 ;  /* 0x002d080201007387 */ /* 0x000fe80000100800 */
[----:B------:R-:W-:Y:S04]  /*1bac0*/  STL [R1+0x2d04], R0 ;  /* 0x002d040001007387 */ /* 0x000fe80000100800 */
[----:B------:R-:W-:Y:S01]  /*1bad0*/  STL [R1+0x2d00], R28 ;  /* 0x002d001c01007387 */ /* 0x000fe20000100800 */
[----:B--2---:R-:W-:Y:S03]  /*1bae0*/  HMMA.16816.F32 R20, R20, R6, R16 ;  /* 0x000000061414723c */ /* 0x004fe60000001810 */
[----:B------:R-:W2:Y:S04]  /*1baf0*/  LDL.LU.64 R18, [R1+0x2d38] ;  /* 0x002d380001127983 */ /* 0x000ea80000300a00 */
[----:B------:R-:W3:Y:S11]  /*1bb00*/  LDL.LU.64 R16, [R1+0x2d30] ;  /* 0x002d300001107983 */ /* 0x000ef60000300a00 */
[----:B------:R-:W-:Y:S05]  /*1bb10*/  @!UPT UIADD3 URZ, URZ, URZ, URZ ;  /* 0x0000003f3f3ff290 */ /* 0x000fea000fffe03f */
[----:B------:R-:W-:Y:S01]  /*1bb20*/  STL.64 [R1+0xc0], R20 ;  /* 0x0000c01401007387 */ /* 0x000fe20000100a00 */
[----:B------:R-:W-:-:S03]  /*1bb30*/  IMAD.MOV.U32 R3, RZ, RZ, R23 ;  /* 0x000000ffff037224 */ /* 0x000fc600078e0017 */
[----:B------:R0:W-:Y:S04]  /*1bb40*/  STL [R1+0xc8], R22 ;  /* 0x0000c81601007387 */ /* 0x0001e80000100800 */
[----:B0-----:R-:W4:Y:S04]  /*1bb50*/  LDL.LU.64 R22, [R1+0x2d28] ;  /* 0x002d280001167983 */ /* 0x001f280000300a00 */
[----:B------:R-:W4:Y:S02]  /*1bb60*/  LDL.LU.64 R20, [R1+0x2d20] ;  /* 0x002d200001147983 */ /* 0x000f240000300a00 */
[----:B----4-:R-:W-:Y:S11]  /*1bb70*/  HMMA.16816.F32 R20, R24, R14, R20 ;  /* 0x0000000e1814723c */ /* 0x010ff60000001814 */
[----:B------:R-:W-:Y:S11]  /*1bb80*/  @!UPT UIADD3 URZ, URZ, URZ, URZ ;  /* 0x0000003f3f3ff290 */ /* 0x000ff6000fffe03f */
[----:B------:R-:W-:Y:S02]  /*1bb90*/  @!UPT UIADD3 URZ, URZ, URZ, URZ ;  /* 0x0000003f3f3ff290 */ /* 0x000fe4000fffe03f */
[----:B------:R-:W-:Y:S01]  /*1bba0*/  MOV R0, R22 ;  /* 0x0000001600007202 */ /* 0x000fe20000000f00 */
[----:B------:R-:W-:Y:S01]  /*1bbb0*/  IMAD.MOV.U32 R28, RZ, RZ, R23 ;  /* 0x000000ffff1c7224 */ /* 0x000fe200078e0017 */
[----:B------:R-:W-:Y:S01]  /*1bbc0*/  MOV R29, R20 ;  /* 0x00000014001d7202 */ /* 0x000fe20000000f00 */
[----:B------:R-:W-:Y:S01]  /*1bbd0*/  IMAD.MOV.U32 R2, RZ, RZ, R21 ;  /* 0x000000ffff027224 */ /* 0x000fe200078e0015 */
[----:B------:R-:W4:Y:S04]  /*1bbe0*/  LDL.LU.64 R22, [R1+0x2d18] ;  /* 0x002d180001167983 */ /* 0x000f280000300a00 */
[----:B------:R-:W4:Y:S01]  /*1bbf0*/  LDL.LU.64 R20, [R1+0x2d10] ;  /* 0x002d100001147983 */ /* 0x000f220000300a00 */
[----:B------:R-:W-:Y:S01]  /*1bc00*/  IMAD.MOV.U32 R10, RZ, RZ, R13 ;  /* 0x000000ffff0a7224 */ /* 0x000fe200078e000d */
[----:B------:R-:W-:-:S07]  /*1bc10*/  MOV R11, R12 ;  /* 0x0000000c000b7202 */ /* 0x000fce0000000f00 */
[----:B------:R-:W-:Y:S07]  /*1bc20*/  HMMA.16816.F32 R24, R24, R6, R8 ;  /* 0x000000061818723c */ /* 0x000fee0000001808 */
[----:B--2---:R-:W-:Y:S01]  /*1bc30*/  IMAD.MOV.U32 R8, RZ, RZ, R19 ;  /* 0x000000ffff087224 */ /* 0x004fe200078e0013 */
[----:B------:R-:W-:Y:S01]  /*1bc40*/  MOV R9, R18 ;  /* 0x0000001200097202 */ /* 0x000fe20000000f00 */
[----:B---3--:R-:W-:Y:S01]  /*1bc50*/  IMAD.MOV.U32 R10, RZ, RZ, R17 ;  /* 0x000000ffff0a7224 */ /* 0x008fe200078e0011 */
[----:B------:R-:W-:-:S03]  /*1bc60*/  MOV R11, R16 ;  /* 0x00000010000b7202 */ /* 0x000fc60000000f00 */
[----:B------:R-:W-:Y:S01]  /*1bc70*/  IMAD.MOV.U32 R13, RZ, RZ, R10 ;  /* 0x000000ffff0d7224 */ /* 0x000fe200078e000a */
[----:B------:R-:W-:-:S09]  /*1bc80*/  MOV R12, R11 ;  /* 0x0000000b000c7202 */ /* 0x000fd20000000f00 */
[----:B------:R-:W-:Y:S04]  /*1bc90*/  STL.64 [R1+0x2c78], R26 ;  /* 0x002c781a01007387 */ /* 0x000fe80000100a00 */
[----:B------:R-:W-:Y:S04]  /*1bca0*/  STL.64 [R1+0x2c70], R24 ;  /* 0x002c701801007387 */ /* 0x000fe80000100a00 */
[----:B------:R0:W-:Y:S01]  /*1bcb0*/  STL.64 [R1+0x2ce0], R14 ;  /* 0x002ce00e01007387 */ /* 0x0001e20000100a00 */
[----:B----4-:R-:W-:Y:S07]  /*1bcc0*/  HMMA.16816.F32 R20, R16, R14, R20 ;  /* 0x0000000e1014723c */ /* 0x010fee0000001814 */
[----:B0-----:R-:W-:Y:S01]  /*1bcd0*/  IMAD.MOV.U32 R15, RZ, RZ, R8 ;  /* 0x000000ffff0f7224 */ /* 0x001fe200078e0008 */
[----:B------:R-:W-:Y:S01]  /*1bce0*/  MOV R14, R9 ;  /* 0x00000009000e7202 */ /* 0x000fe20000000f00 */
[----:B------:R-:W2:Y:S04]  /*1bcf0*/  LDL.LU R8, [R1+0x40] ;  /* 0x0000400001087983 */ /* 0x000ea80000300800 */
[----:B------:R-:W2:Y:S04]  /*1bd00*/  LDL.LU R9, [R1+0x44] ;  /* 0x0000440001097983 */ /* 0x000ea80000300800 */
[----:B------:R-:W2:Y:S04]  /*1bd10*/  LDL.LU R10, [R1+0x48] ;  /* 0x00004800010a7983 */ /* 0x000ea80000300800 */
[----:B------:R-:W2:Y:S03]  /*1bd20*/  LDL.LU R11, [R1+0x4c] ;  /* 0x00004c00010b7983 */ /* 0x000ea60000300800 */
[----:B------:R-:W-:Y:S01]  /*1bd30*/  MOV R17, R20 ;  /* 0x0000001400117202 */ /* 0x000fe20000000f00 */
[----:B------:R-:W-:-:S05]  /*1bd40*/  IMAD.MOV.U32 R16, RZ, RZ, R21 ;  /* 0x000000ffff107224 */ /* 0x000fca00078e0015 */
[----:B------:R0:W-:Y:S01]  /*1bd50*/  STL.64 [R1+0x2cd8], R16 ;  /* 0x002cd81001007387 */ /* 0x0001e20000100a00 */
[----:B------:R-:W-:Y:S01]  /*1bd60*/  MOV R5, R22 ;  /* 0x0000001600057202 */ /* 0x000fe20000000f00 */
[----:B------:R-:W-:Y:S02]  /*1bd70*/  IMAD.MOV.U32 R4, RZ, RZ, R23 ;  /* 0x000000ffff047224 */ /* 0x000fe400078e0017 */
[----:B0-----:R-:W3:Y:S04]  /*1bd80*/  LDL.LU R16, [R1+0xe0] ;  /* 0x0000e00001107983 */ /* 0x001ee80000300800 */
[----:B------:R-:W3:Y:S04]  /*1bd90*/  LDL.LU R17, [R1+0xe4] ;  /* 0x0000e40001117983 */ /* 0x000ee80000300800 */
[----:B------:R-:W3:Y:S04]  /*1bda0*/  LDL.LU R18, [R1+0xe8] ;  /* 0x0000e80001127983 */ /* 0x000ee80000300800 */
[----:B------:R-:W3:Y:S04]  /*1bdb0*/  LDL.LU R19, [R1+0xec] ;  /* 0x0000ec0001137983 */ /* 0x000ee80000300800 */
[----:B------:R-:W4:Y:S04]  /*1bdc0*/  LDL.LU R20, [R1] ;  /* 0x0000000001147983 */ /* 0x000f280000300800 */
[----:B------:R-:W4:Y:S04]  /*1bdd0*/  LDL.LU R21, [R1+0x4] ;  /* 0x0000040001157983 */ /* 0x000f280000300800 */
[----:B------:R-:W2:Y:S04]  /*1bde0*/  LDL.LU R22, [R1+0x8] ;  /* 0x0000080001167983 */ /* 0x000ea80000300800 */
[----:B------:R-:W2:Y:S01]  /*1bdf0*/  LDL.LU R23, [R1+0xc] ;  /* 0x00000c0001177983 */ /* 0x000ea20000300800 */
[----:B------:R-:W-:Y:S01]  /*1be00*/  MOV R24, R29 ;  /* 0x0000001d00187202 */ /* 0x000fe20000000f00 */
[----:B------:R-:W-:Y:S01]  /*1be10*/  IMAD.MOV.U32 R27, RZ, RZ, R28 ;  /* 0x000000ffff1b7224 */ /* 0x000fe200078e001c */
[----:B------:R-:W-:Y:S01]  /*1be20*/  MOV R26, R0 ;  /* 0x00000000001a7202 */ /* 0x000fe20000000f00 */
[----:B------:R-:W-:Y:S01]  /*1be30*/  IMAD.MOV.U32 R25, RZ, RZ, R2 ;  /* 0x000000ffff197224 */ /* 0x000fe200078e0002 */
[----:B--2---:R-:W-:Y:S04]  /*1be40*/  STL.64 [R1+0x2cb8], R22 ;  /* 0x002cb81601007387 */ /* 0x004fe80000100a00 */
[----:B----4-:R0:W-:Y:S04]  /*1be50*/  STL.64 [R1+0x2cb0], R20 ;  /* 0x002cb01401007387 */ /* 0x0101e80000100a00 */
[----:B0-----:R-:W3:Y:S04]  /*1be60*/  LDL.LU R20, [R1+0x50] ;  /* 0x0000500001147983 */ /* 0x001ee80000300800 */
[----:B------:R-:W3:Y:S04]  /*1be70*/  LDL.LU R21, [R1+0x54] ;  /* 0x0000540001157983 */ /* 0x000ee80000300800 */
[----:B------:R-:W3:Y:S04]  /*1be80*/  LDL.LU R22, [R1+0x58] ;  /* 0x0000580001167983 */ /* 0x000ee80000300800 */
[----:B------:R-:W3:Y:S04]  /*1be90*/  LDL.LU R23, [R1+0x5c] ;  /* 0x00005c0001177983 */ /* 0x000ee80000300800 */
[----:B------:R-:W2:Y:S04]  /*1bea0*/  LDL.LU R29, [R1+0x2d0c] ;  /* 0x002d0c00011d7983 */ /* 0x000ea80000300800 */
[----:B------:R-:W4:Y:S04]  /*1beb0*/  LDL.LU R2, [R1+0x2d08] ;  /* 0x002d080001027983 */ /* 0x000f280000300800 */
[----:B------:R-:W2:Y:S04]  /*1bec0*/  LDL.LU R0, [R1+0x2d04] ;  /* 0x002d040001007983 */ /* 0x000ea80000300800 */
[----:B------:R-:W2:Y:S04]  /*1bed0*/  LDL.LU R28, [R1+0x2d00] ;  /* 0x002d0000011c7983 */ /* 0x000ea80000300800 */
[----:B------:R-:W-:Y:S04]  /*1bee0*/  STL.64 [R1+0x2c98], R26 ;  /* 0x002c981a01007387 */ /* 0x000fe80000100a00 */
[----:B------:R0:W-:Y:S04]  /*1bef0*/  STL.64 [R1+0x2c90], R24 ;  /* 0x002c901801007387 */ /* 0x0001e80000100a00 */
[----:B0-----:R-:W2:Y:S04]  /*1bf00*/  LDL.LU R24, [R1+0xc0] ;  /* 0x0000c00001187983 */ /* 0x001ea80000300800 */
[----:B------:R-:W2:Y:S04]  /*1bf10*/  LDL.LU R25, [R1+0xc4] ;  /* 0x0000c40001197983 */ /* 0x000ea80000300800 */
[----:B------:R-:W2:Y:S01]  /*1bf20*/  LDL.LU R26, [R1+0xc8] ;  /* 0x0000c800011a7983 */ /* 0x000ea20000300800 */
[----:B------:R-:W-:Y:S01]  /*1bf30*/  HMMA.16816.F32 R12, R12, R6, R8 ;  /* 0x000000060c0c723c */ /* 0x000fe20000001808 */
[----:B------:R-:W-:-:S02]  /*1bf40*/  MOV R27, R3 ;  /* 0x00000003001b7202 */ /* 0x000fc40000000f00 */
[----:B------:R-:W3:Y:S11]  /*1bf50*/  LDL.LU R3, [R1+0x2cfc] ;  /* 0x002cfc0001037983 */ /* 0x000ef60000300800 */
[----:B------:R-:W-:Y:S10]  /*1bf60*/  @!UPT UIADD3 URZ, URZ, URZ, URZ ;  /* 0x0000003f3f3ff290 */ /* 0x000ff4000fffe03f */
[----:B------:R-:W-:Y:S01]  /*1bf70*/  MOV R10, R14 ;  /* 0x0000000e000a7202 */ /* 0x000fe20000000f00 */
[----:B--2---:R4:W-:Y:S04]  /*1bf80*/  STL.64 [R1+0x2ca8], R26 ;  /* 0x002ca81a01007387 */ /* 0x0049e80000100a00 */
[----:B------:R0:W-:Y:S01]  /*1bf90*/  STL.64 [R1+0x2ca0], R24 ;  /* 0x002ca01801007387 */ /* 0x0001e20000100a00 */
[----:B----4-:R-:W-:Y:S02]  /*1bfa0*/  IMAD.MOV.U32 R26, RZ, RZ, R2 ;  /* 0x000000ffff1a7224 */ /* 0x010fe400078e0002 */
[----:B0-----:R-:W-:Y:S01]  /*1bfb0*/  IMAD.MOV.U32 R24, RZ, RZ, R28 ;  /* 0x000000ffff187224 */ /* 0x001fe200078e001c */
[----:B------:R-:W-:Y:S01]  /*1bfc0*/  MOV R25, R0 ;  /* 0x0000000000197202 */ /* 0x000fe20000000f00 */
[----:B------:R-:W2:Y:S01]  /*1bfd0*/  LDL.LU R28, [R1+0x2cf8] ;  /* 0x002cf800011c7983 */ /* 0x000ea20000300800 */
[----:B------:R-:W-:-:S03]  /*1bfe0*/  MOV R27, R29 ;  /* 0x0000001d001b7202 */ /* 0x000fc60000000f00 */
[----:B------:R-:W4:Y:S01]  /*1bff0*/  LDL.LU R0, [R1+0x2cf4] ;  /* 0x002cf40001007983 */ /* 0x000f220000300800 */
[----:B------:R-:W-:-:S03]  /*1c000*/  IMAD.MOV.U32 R29, RZ, RZ, R15 ;  /* 0x000000ffff1d7224 */ /* 0x000fc600078e000f */
[----:B------:R-:W2:Y:S04]  /*1c010*/  LDL.LU R2, [R1+0x2cf0] ;  /* 0x002cf00001027983 */ /* 0x000ea80000300800 */
[----:B------:R-:W2:Y:S04]  /*1c020*/  LDL.LU.64 R8, [R1+0x2ce8] ;  /* 0x002ce80001087983 */ /* 0x000ea80000300a00 */
[----:B------:R3:W-:Y:S04]  /*1c030*/  STL [R1+0x30], R12 ;  /* 0x0000300c01007387 */ /* 0x0007e80000100800 */
[----:B------:R-:W3:Y:S01]  /*1c040*/  LDL.LU.64 R14, [R1+0x2ce0] ;  /* 0x002ce000010e7983 */ /* 0x000ee20000300a00 */
[----:B------:R-:W-:-:S02]  /*1c050*/  IMAD.MOV.U32 R11, RZ, RZ, R13 ;  /* 0x000000ffff0b7224 */ /* 0x000fc400078e000d */
[C---:B---3--:R-:W-:Y:S01]  /*1c060*/  HMMA.16816.F32 R12, R20.reuse, R14, R16 ;  /* 0x0000000e140c723c */ /* 0x048fe20000001810 */
[----:B------:R-:W3:Y:S11]  /*1c070*/  LDL.LU.64 R16, [R1+0x2cd8] ;  /* 0x002cd80001107983 */ /* 0x000ef60000300a00 */
[----:B------:R-:W-:Y:S11]  /*1c080*/  @!UPT UIADD3 URZ, URZ, URZ, URZ ;  /* 0x0000003f3f3ff290 */ /* 0x000ff6000fffe03f */
[----:B------:R-:W-:Y:S04]  /*1c090*/  STL.64 [R1+0x2c50], R14 ;  /* 0x002c500e01007387 */ /* 0x000fe80000100a00 */
[----:B------:R3:W-:Y:S02]  /*1c0a0*/  STL.64 [R1+0x2c48], R12 ;  /* 0x002c480c01007387 */ /* 0x0007e40000100a00 */
[----:B---3--:R-:W-:Y:S01]  /*1c0b0*/  MOV R12, R17 ;  /* 0x00000011000c7202 */ /* 0x008fe20000000f00 */
[----:B------:R-:W-:Y:S02]  /*1c0c0*/  IMAD.MOV.U32 R13, RZ, RZ, R16 ;  /* 0x000000ffff0d7224 */ /* 0x000fe400078e0010 */
[----:B--2---:R-:W0:Y:S04]  /*1c0d0*/  LDSM.16.MT88.4 R16, [R2+0x1800] ;  /* 0x001800000210783b */ /* 0x004e280000004200 */
[----:B0-----:R-:W-:Y:S04]  /*1c0e0*/  STL.64 [R1+0x40], R16 ;  /* 0x0000401001007387 */ /* 0x001fe80000100a00 */
[----:B------:R-:W-:Y:S04]  /*1c0f0*/  STL.64 [R1+0x48], R18 ;  /* 0x0000481201007387 */ /* 0x000fe80000100a00 */
[----:B----4-:R-:W0:Y:S04]  /*1c100*/  LDSM.16.MT88.4 R16, [R0+0x1800] ;  /* 0x001800000010783b */ /* 0x010e280000004200 */
[----:B0-----:R-:W-:Y:S04]  /*1c110*/  STL.64 [R1+0x20], R16 ;  /* 0x0000201001007387 */ /* 0x001fe80000100a00 */
[----:B------:R0:W-:Y:S04]  /*1c120*/  STL.64 [R1+0x28], R18 ;  /* 0x0000281201007387 */ /* 0x0001e80000100a00 */
[----:B0-----:R-:W2:Y:S04]  /*1c130*/  LDL.LU.64 R18, [R1+0x2cd0] ;  /* 0x002cd00001127983 */ /* 0x001ea80000300a00 */
[----:B------:R-:W2:Y:S01]  /*1c140*/  LDL.LU.64 R16, [R1+0x2cc8] ;  /* 0x002cc80001107983 */ /* 0x000ea20000300a00 */
[----:B------:R-:W-:Y:S01]  /*1c150*/  IMAD.MOV.U32 R15, RZ, RZ, R4 ;  /* 0x000000ffff0f7224 */ /* 0x000fe200078e0004 */
[----:B------:R-:W-:Y:S01]  /*1c160*/  MOV R14, R5 ;  /* 0x00000005000e7202 */ /* 0x000fe20000000f00 */
[----:B--2---:R-:W-:Y:S01]  /*1c170*/  HMMA.16816.F32 R20, R20, R6, R16 ;  /* 0x000000061414723c */ /* 0x004fe20000001810 */
[----:B------:R-:W2:Y:S11]  /*1c180*/  LDL.LU.64 R16, [R1+0x2cc0] ;  /* 0x002cc00001107983 */ /* 0x000eb60000300a00 */
[----:B------:R-:W-:Y:S11]  /*1c190*/  @!UPT UIADD3 URZ, URZ, URZ, URZ ;  /* 0x0000003f3f3ff290 */ /* 0x000ff6000fffe03f */
[----:B------:R-:W-:Y:S01]  /*1c1a0*/  STL [R1+0xa0], R20 ;  /* 0x0000a01401007387 */ /* 0x000fe20000100800 */
[----:B------:R-:W-:Y:S01]  /*1c1b0*/  MOV R7, R21 ;  /* 0x0000001500077202 */ /* 0x000fe20000000f00 */
[----:B------:R-:W-:Y:S01]  /*1c1c0*/  IMAD.MOV.U32 R6, RZ, RZ, R22 ;  /* 0x000000ffff067224 */ /* 0x000fe200078e0016 */
[----:B------:R-:W-:Y:S02]  /*1c1d0*/  MOV R4, R23 ;  /* 0x0000001700047202 */ /* 0x000fe40000000f00 */
[----:B------:R-:W0:Y:S02]  /*1c1e0*/  LDSM.16.MT88.4 R20, [R28+0x1800] ;  /* 0x001800001c14783b */ /* 0x000e240000004200 */
[----:B0-----:R-:W-:Y:S02]  /*1c1f0*/  IMAD.MOV.U32 R18, RZ, RZ, R22 ;  /* 0x000000ffff127224 */ /* 0x001fe400078e0016 */
[----:B------:R-:W-:Y:S01]  /*1c200*/  STL.64 [R1+0x10], R20 ;  /* 0x0000101401007387 */ /* 0x000fe20000100a00 */
[----:B------:R-:W-:-:S03]  /*1c210*/  MOV R19, R23 ;  /* 0x0000001700137202 */ /* 0x000fc60000000f00 */
[----:B------:R-:W0:Y:S04]  /*1c220*/  LDSM.16.MT88.4 R20, [R3+0x1800] ;  /* 0x001800000314783b */ /* 0x000e280000004200 */
[----:B------:R-:W3:Y:S04]  /*1c230*/  LDL R5, [R1+0x6cc] ;  /* 0x0006cc0001057983 */ /* 0x000ee80000100800 */
[----:B------:R-:W-:Y:S04]  /*1c240*/  STL [R1+0x2c3c], R28 ;  /* 0x002c3c1c01007387 */ /* 0x000fe80000100800 */
[----:B------:R-:W-:Y:S04]  /*1c250*/  STL [R1+0x2c34], R19 ;  /* 0x002c341301007387 */ /* 0x000fe80000100800 */
[----:B------:R-:W-:Y:S04]  /*1c260*/  STL [R1+0x2c30], R18 ;  /* 0x002c301201007387 */ /* 0x000fe80000100800 */
[----:B0-----:R-:W-:Y:S04]  /*1c270*/  STL.64 [R1+0x60], R20 ;  /* 0x0000601401007387 */ /* 0x001fe80000100a00 */
[----:B------:R0:W-:Y:S04]  /*1c280*/  STL.64 [R1+0x68], R22 ;  /* 0x0000681601007387 */ /* 0x0001e80000100a00 */
[----:B0-----:R-:W4:Y:S04]  /*1c290*/  LDL.LU.64 R22, [R1+0x2cb8] ;  /* 0x002cb80001167983 */ /* 0x001f280000300a00 */
[----:B------:R-:W4:Y:S04]  /*1c2a0*/  LDL.LU.64 R20, [R1+0x2cb0] ;  /* 0x002cb00001147983 */ /* 0x000f280000300a00 */
[----:B------:R-:W-:Y:S01]  /*1c2b0*/  STL [R1+0x2c38], R3 ;  /* 0x002c380301007387 */ /* 0x000fe20000100800 */
[----:B----4-:R-:W-:Y:S11]  /*1c2c0*/  HMMA.16816.F32 R24, R20, R8, R24 ;  /* 0x000000081418723c */ /* 0x010ff60000001818 */
[----:B------:R-:W-:Y:S11]  /*1c2d0*/  @!UPT UIADD3 URZ, URZ, URZ, URZ ;  /* 0x0000003f3f3ff290 */ /* 0x000ff6000fffe03f */
[----:B------:R-:W-:Y:S01]  /*1c2e0*/  @!UPT UIADD3 URZ, URZ, URZ, URZ ;  /* 0x0000003f3f3ff290 */ /* 0x000fe2000fffe03f */
[----:B------:R-:W-:Y:S01]  /*1c2f0*/  STL.64 [R1+0xe0], R24 ;  /* 0x0000e01801007387 */ /* 0x000fe20000100a00 */
[----:B------:R-:W-:-:S03]  /*1c300*/  IMAD.MOV.U32 R28, RZ, RZ, R27 ;  /* 0x000000ffff1c7224 */ /* 0x000fc600078e001b */
[----:B------:R0:W-:Y:S04]  /*1c310*/  STL [R1+0xe8], R26 ;  /* 0x0000e81a01007387 */ /* 0x0001e80000100800 */
[----:B0-----:R-:W2:Y:S04]  /*1c320*/  LDL.LU.64 R26, [R1+0x2ca8] ;  /* 0x002ca800011a7983 */ /* 0x001ea80000300a00 */
[----:B------:R-:W2:Y:S02]  /*1c330*/  LDL.LU.64 R24, [R1+0x2ca0] ;  /* 0x002ca00001187983 */ /* 0x000ea40000300a00 */
[----:B--2---:R-:W-:Y:S02]  /*1c340*/  HMMA.16816.F32 R20, R20, R16, R24 ;  /* 0x000000101414723c */ /* 0x004fe40000001818 */
[----:B------:R-:W2:Y:S04]  /*1c350*/  LDL.LU.64 R26, [R1+0x2c98] ;  /* 0x002c9800011a7983 */ /* 0x000ea80000300a00 */
[----:B------:R-:W2:Y:S11]  /*1c360*/  LDL.LU.64 R24, [R1+0x2c90] ;  /* 0x002c900001187983 */ /* 0x000eb60000300a00 */
[----:B------:R-:W-:Y:S06]  /*1c370*/  @!UPT UIADD3 URZ, URZ, URZ, URZ ;  /* 0x0000003f3f3ff290 */ /* 0x000fec000fffe03f */
[----:B------:R0:W-:Y:S01]  /*1c380*/  STL [R1+0xd4], R21 ;  /* 0x0000d41501007387 */ /* 0x0001e20000100800 */
[----:B------:R-:W-:Y:S01]  /*1c390*/  IMAD.MOV.U32 R19, RZ, RZ, R22 ;  /* 0x000000ffff137224 */ /* 0x000fe200078e0016 */
[----:B------:R-:W-:Y:S02]  /*1c3a0*/  MOV R18, R23 ;  /* 0x0000001700127202 */ /* 0x000fe40000000f00 */
[----:B------:R-:W-:Y:S01]  /*1c3b0*/  MOV R3, R20 ;  /* 0x0000001400037202 */ /* 0x000fe20000000f00 */
[----:B------:R-:W2:Y:S04]  /*1c3c0*/  LDL.LU.64 R22, [R1+0x2c88] ;  /* 0x002c880001167983 */ /* 0x000ea80000300a00 */
[----:B0-----:R-:W2:Y:S02]  /*1c3d0*/  LDL.LU.64 R20, [R1+0x2c80] ;  /* 0x002c800001147983 */ /* 0x001ea40000300a00 */
[C---:B--2---:R-:W-:Y:S11]  /*1c3e0*/  HMMA.16816.F32 R24, R20.reuse, R8, R24 ;  /* 0x000000081418723c */ /* 0x044ff60000001818 */
[----:B------:R-:W-:Y:S11]  /*1c3f0*/  @!UPT UIADD3 URZ, URZ, URZ, URZ ;  /* 0x0000003f3f3ff290 */ /* 0x000ff6000fffe03f */
[----:B------:R-:W-:Y:S01]  /*1c400*/  @!UPT UIADD3 URZ, URZ, URZ, URZ ;  /* 0x0000003f3f3ff290 */ /* 0x000fe2000fffe03f */
[----:B------:R-:W-:Y:S04]  /*1c410*/  STL.64 [R1+0xc0], R24 ;  /* 0x0000c01801007387 */ /* 0x000fe80000100a00 */
[----:B------:R0:W-:Y:S04]  /*1c420*/  STL.64 [R1+0xc8], R26 ;  /* 0x0000c81a01007387 */ /* 0x0001e80000100a00 */
[----:B0-----:R-:W2:Y:S04]  /*1c430*/  LDL.LU.64 R26, [R1+0x2c78] ;  /* 0x002c7800011a7983 */ /* 0x001ea80000300a00 */
[----:B------:R-:W2:Y:S02]  /*1c440*/  LDL.LU.64 R24, [R1+0x2c70] ;  /* 0x002c700001187983 */ /* 0x000ea40000300a00 */
[----:B--2---:R-:W-:Y:S02]  /*1c450*/  HMMA.16816.F32 R20, R20, R16, R24 ;  /* 0x000000101414723c */ /* 0x004fe40000001818 */
[----:B------:R-:W2:Y:S04]  /*1c460*/  LDL.LU.64 R26, [R1+0x2c68] ;  /* 0x002c6800011a7983 */ /* 0x000ea80000300a00 */
[----:B------:R-:W2:Y:S11]  /*1c470*/  LDL.LU.64 R24, [R1+0x2c60] ;  /* 0x002c600001187983 */ /* 0x000eb60000300a00 */
[----:B------:R-:W-:Y:S06]  /*1c480*/  @!UPT UIADD3 URZ, URZ, URZ, URZ ;  /* 0x0000003f3f3ff290 */ /* 0x000fec000fffe03f */
[----:B------:R0:W-:Y:S04]  /*1c490*/  STL.64 [R1+0x80], R20 ;  /* 0x0000801401007387 */ /* 0x0001e80000100a00 */
[----:B------:R1:W-:Y:S04]  /*1c4a0*/  STL.64 [R1+0x88], R22 ;  /* 0x0000881601007387 */ /* 0x0003e80000100a00 */
[----:B0-----:R-:W4:Y:S01]  /*1c4b0*/  LDL.LU R20, [R1+0x30] ;  /* 0x0000300001147983 */ /* 0x001f220000300800 */
[----:B------:R-:W-:-:S03]  /*1c4c0*/  IMAD.MOV.U32 R21, RZ, RZ, R11 ;  /* 0x000000ffff157224 */ /* 0x000fc600078e000b */
[----:B------:R-:W3:Y:S01]  /*1c4d0*/  LDL.LU R11, [R1+0x2c5c] ;  /* 0x002c5c00010b7983 */ /* 0x000ee20000300800 */
[----:B-1----:R-:W-:Y:S01]  /*1c4e0*/  MOV R22, R10 ;  /* 0x0000000a00167202 */ /* 0x002fe20000000f00 */
[----:B------:R-:W-:Y:S02]  /*1c4f0*/  IMAD.MOV.U32 R23, RZ, RZ, R29 ;  /* 0x000000ffff177224 */ /* 0x000fe400078e001d */
[----:B------:R-:W3:Y:S01]  /*1c500*/  LDL.LU R10, [R1+0x2c58] ;  /* 0x002c5800010a7983 */ /* 0x000ee20000300800 */
[C---:B--2---:R-:W-:Y:S08]  /*1c510*/  HMMA.16816.F32 R12, R24.reuse, R8, R12 ;  /* 0x00000008180c723c */ /* 0x044ff0000000180c */
[----:B----4-:R-:W-:Y:S11]  /*1c520*/  HMMA.16816.F32 R20, R24, R16, R20 ;  /* 0x000000101814723c */ /* 0x010ff60000001814 */
[----:B------:R-:W-:Y:S04]  /*1c530*/  @!UPT UIADD3 URZ, URZ, URZ, URZ ;  /* 0x0000003f3f3ff290 */ /* 0x000fe8000fffe03f */
[----:B------:R-:W-:Y:S04]  /*1c540*/  STL.64 [R1+0x70], R12 ;  /* 0x0000700c01007387 */ /* 0x000fe80000100a00 */
[----:B------:R0:W-:Y:S01]  /*1c550*/  STL.64 [R1+0x78], R14 ;  /* 0x0000780e01007387 */ /* 0x0001e20000100a00 */
[----:B---3--:R-:W-:-:S03]  /*1c560*/  IMAD.MOV.U32 R24, RZ, RZ, R11 ;  /* 0x000000ffff187224 */ /* 0x008fc600078e000b */
[----:B0-----:R-:W2:Y:S04]  /*1c570*/  LDL.LU.64 R14, [R1+0x2c50] ;  /* 0x002c5000010e7983 */ /* 0x001ea80000300a00 */
[----:B------:R-:W2:Y:S04]  /*1c580*/  LDL.LU.64 R12, [R1+0x2c48] ;  /* 0x002c4800010c7983 */ /* 0x000ea80000300a00 */
[----:B------:R-:W-:Y:S04]  /*1c590*/  STL.64 [R1+0x50], R20 ;  /* 0x0000501401007387 */ /* 0x000fe80000100a00 */
[----:B------:R-:W-:Y:S04]  /*1c5a0*/  STL [R1+0x58], R22 ;  /* 0x0000581601007387 */ /* 0x000fe80000100800 */
[----:B------:R-:W3:Y:S04]  /*1c5b0*/  LDL.LU R11, [R1+0x2c40] ;  /* 0x002c4000010b7983 */ /* 0x000ee80000300800 */
[----:B------:R-:W2:Y:S04]  /*1c5c0*/  LDL.LU R25, [R1+0xb4] ;  /* 0x0000b40001197983 */ /* 0x000ea80000300800 */
[----:B------:R-:W2:Y:S04]  /*1c5d0*/  LDL.LU R26, [R1+0xb8] ;  /* 0x0000b800011a7983 */ /* 0x000ea80000300800 */
[----:B------:R-:W2:Y:S02]  /*1c5e0*/  LDL.LU R27, [R1+0xbc] ;  /* 0x0000bc00011b7983 */ /* 0x000ea40000300800 */
[----:B--2---:R-:W-:Y:S11]  /*1c5f0*/  HMMA.16816.F32 R12, R24, R8, R12 ;  /* 0x00000008180c723c */ /* 0x004ff6000000180c */
[----:B------:R-:W-:Y:S11]  /*1c600*/  @!UPT UIADD3 URZ, URZ, URZ, URZ ;  /* 0x0000003f3f3ff290 */ /* 0x000ff6000fffe03f */
[----:B------:R-:W-:Y:S02]  /*1c610*/  @!UPT UIADD3 URZ, URZ, URZ, URZ ;  /* 0x0000003f3f3ff290 */ /* 0x000fe4000fffe03f */
[----:B------:R-:W-:Y:S01]  /*1c620*/  MOV R9, R14 ;  /* 0x0000000e00097202 */ /* 0x000fe20000000f00 */
[----:B------:R-:W-:Y:S01]  /*1c630*/  IMAD.MOV.U32 R8, RZ, RZ, R15 ;  /* 0x000000ffff087224 */ /* 0x000fe200078e000f */
[----:B------:R-:W-:Y:S04]  /*1c640*/  STL.64 [R1+0x30], R12 ;  /* 0x0000300c01007387 */ /* 0x000fe80000100a00 */
[----:B---3--:R-:W-:Y:S04]  /*1c650*/  STL.64 [R1+0x2c28], R10 ;  /* 0x002c280a01007387 */ /* 0x008fe80000100a00 */
[----:B------:R0:W-:Y:S04]  /*1c660*/  STL.64 [R1+0x2c20], R8 ;  /* 0x002c200801007387 */ /* 0x0001e80000100a00 */
[----:B------:R-:W1:Y:S04]  /*1c670*/  LDSM.16.MT88.4 R12, [R2+0x2000] ;  /* 0x00200000020c783b */ /* 0x000e680000004200 */
[----:B0-----:R-:W2:Y:S01]  /*1c680*/  LDL.LU R8, [R1+0xa0] ;  /* 0x0000a00001087983 */ /* 0x001ea20000300800 */
[----:B------:R-:W-:Y:S01]  /*1c690*/  MOV R9, R7 ;  /* 0x0000000700097202 */ /* 0x000fe20000000f00 */
[----:B------:R-:W-:Y:S01]  /*1c6a0*/  IMAD.MOV.U32 R10, RZ, RZ, R6 ;  /* 0x000000ffff0a7224 */ /* 0x000fe200078e0006 */
[----:B------:R-:W-:-:S02]  /*1c6b0*/  MOV R11, R4 ;  /* 0x00000004000b7202 */ /* 0x000fc40000000f00 */
[----:B------:R-:W-:Y:S02]  /*1c6c0*/  MOV R29, R23 ;  /* 0x00000017001d7202 */ /* 0x000fe40000000f00 */
[----:B------:R-:W-:Y:S04]  /*1c6d0*/  LDSM.16.MT88.4 R20, [R0+0x2000] ;  /* 0x002000000014783b */ /* 0x000fe80000004200 */
[----:B-1----:R-:W-:Y:S04]  /*1c6e0*/  STL.64 [R1+0x2b88], R14 ;  /* 0x002b880e01007387 */ /* 0x002fe80000100a00 */
[----:B------:R-:W-:Y:S04]  /*1c6f0*/  STL.64 [R1+0x2b80], R12 ;  /* 0x002b800c01007387 */ /* 0x000fe80000100a00 */
[----:B------:R-:W-:Y:S04]  /*1c700*/  LDSM.16.M88.4 R12, [R5+0x10080] ;  /* 0x01008000050c783b */ /* 0x000fe80000000200 */
[----:B------:R-:W0:Y:S04]  /*1c710*/  LDSM.16.M88.4 R4, [R5+0x18080] ;  /* 0x018080000504783b */ /* 0x000e280000000200 */
[----:B0-----:R-:W-:Y:S04]  /*1c720*/  STL [R1+0x2b24], R6 ;  /* 0x002b240601007387 */ /* 0x001fe80000100800 */
[----:B------:R0:W-:Y:S04]  /*1c730*/  STL.64 [R1], R12 ;  /* 0x0000000c01007387 */ /* 0x0001e80000100a00 */
[----:B------:R-:W-:Y:S04]  /*1c740*/  STL.64 [R1+0x8], R14 ;  /* 0x0000080e01007387 */ /* 0x000fe80000100a00 */
[----:B------:R-:W-:Y:S04]  /*1c750*/  STL [R1+0x2b20], R7 ;  /* 0x002b200701007387 */ /* 0x000fe80000100800 */
[----:B------:R-:W-:Y:S04]  /*1c760*/  STL.64 [R1+0x2b78], R4 ;  /* 0x002b780401007387 */ /* 0x000fe80000100a00 */
[----:B------:R1:W-:Y:S04]  /*1c770*/  STL.64 [R1+0x2b70], R22 ;  /* 0x002b701601007387 */ /* 0x0003e80000100a00 */
[----:B------:R3:W-:Y:S01]  /*1c780*/  STL.64 [R1+0x2b68], R20 ;  /* 0x002b681401007387 */ /* 0x0007e20000100a00 */
[----:B0-----:R-:W-:Y:S01]  /*1c790*/  MOV R12, R3 ;  /* 0x00000003000c7202 */ /* 0x001fe20000000f00 */
[----:B-1----:R-:W-:-:S02]  /*1c7a0*/  IMAD.MOV.U32 R23, RZ, RZ, R28 ;  /* 0x000000ffff177224 */ /* 0x002fc400078e001c */
[----:B---3--:R-:W3:Y:S04]  /*1c7b0*/  LDL.LU R20, [R1+0xe0] ;  /* 0x0000e00001147983 */ /* 0x008ee80000300800 */
[----:B------:R-:W3:Y:S04]  /*1c7c0*/  LDL.LU R21, [R1+0xe4] ;  /* 0x0000e40001157983 */ /* 0x000ee80000300800 */
[----:B------:R-:W3:Y:S04]  /*1c7d0*/  LDL.LU R22, [R1+0xe8] ;  /* 0x0000e80001167983 */ /* 0x000ee80000300800 */
[----:B------:R-:W4:Y:S01]  /*1c7e0*/  LDL.LU R28, [R1+0x2c3c] ;  /* 0x002c3c00011c7983 */ /* 0x000f220000300800 */
[----:B--2---:R-:W-:Y:S11]  /*1c7f0*/  HMMA.16816.F32 R8, R24, R16, R8 ;  /* 0x000000101808723c */ /* 0x004ff60000001808 */
[----:B------:R-:W-:Y:S11]  /*1c800*/  @!UPT UIADD3 URZ, URZ, URZ, URZ ;  /* 0x0000003f3f3ff290 */ /* 0x000ff6000fffe03f */
[----:B------:R-:W-:Y:S02]  /*1c810*/  @!UPT UIADD3 URZ, URZ, URZ, URZ ;  /* 0x0000003f3f3ff290 */ /* 0x000fe4000fffe03f */
[----:B------:R-:W-:Y:S01]  /*1c820*/  MOV R15, R8 ;  /* 0x00000008000f7202 */ /* 0x000fe20000000f00 */
[----:B------:R-:W-:-:S05]  /*1c830*/  IMAD.MOV.U32 R14, RZ, RZ, R9 ;  /* 0x000000ffff0e7224 */ /* 0x000fca00078e0009 */
[----:B------:R0:W-:Y:S04]  /*1c840*/  STL.64 [R1+0x2c10], R14 ;  /* 0x002c100e01007387 */ /* 0x0001e80000100a00 */
[----:B------:R-:W2:Y:S01]  /*1c850*/  LDL.LU R3, [R1+0x2c38] ;  /* 0x002c380001037983 */ /* 0x000ea20000300800 */
[----:B------:R-:W-:Y:S01]  /*1c860*/  MOV R5, R10 ;  /* 0x0000000a00057202 */ /* 0x000fe20000000f00 */
[----:B------:R-:W-:Y:S02]  /*1c870*/  IMAD.MOV.U32 R4, RZ, RZ, R11 ;  /* 0x000000ffff047224 */ /* 0x000fe400078e000b */
[----:B------:R-:W3:Y:S01]  /*1c880*/  LDL.LU R13, [R1+0xd4] ;  /* 0x0000d400010d7983 */ /* 0x000ee20000300800 */
[----:B0-----:R-:W-:Y:S01]  /*1c890*/  IMAD.MOV.U32 R14, RZ, RZ, R19 ;  /* 0x000000ffff0e7224 */ /* 0x001fe200078e0013 */
[----:B------:R-:W-:-:S02]  /*1c8a0*/  MOV R15, R18 ;  /* 0x00000012000f7202 */ /* 0x000fc40000000f00 */
[----:B------:R-:W3:Y:S04]  /*1c8b0*/  LDL.LU R19, [R1+0x2c34] ;  /* 0x002c340001137983 */ /* 0x000ee80000300800 */
[----:B------:R-:W3:Y:S04]  /*1c8c0*/  LDL.LU R18, [R1+0x2c30] ;  /* 0x002c300001127983 */ /* 0x000ee80000300800 */
[----:B----4-:R-:W0:Y:S04]  /*1c8d0*/  LDSM.16.MT88.4 R24, [R28+0x2000] ;  /* 0x002000001c18783b */ /* 0x010e280000004200 */
[----:B0-----:R-:W-:Y:S04]  /*1c8e0*/  STL.64 [R1+0x2b48], R26 ;  /* 0x002b481a01007387 */ /* 0x001fe80000100a00 */
[----:B------:R0:W-:Y:S04]  /*1c8f0*/  STL.64 [R1+0x2b40], R24 ;  /* 0x002b401801007387 */ /* 0x0001e80000100a00 */
[----:B0-----:R-:W3:Y:S04]  /*1c900*/  LDL.LU.64 R24, [R1+0x40] ;  /* 0x0000400001187983 */ /* 0x001ee80000300a00 */
[----:B------:R-:W3:Y:S04]  /*1c910*/  LDL.LU.64 R26, [R1+0x48] ;  /* 0x00004800011a7983 */ /* 0x000ee80000300a00 */
[----:B--2---:R-:W0:Y:S04]  /*1c920*/  LDSM.16.MT88.4 R8, [R3+0x2000] ;  /* 0x002000000308783b */ /* 0x004e280000004200 */
[----:B0-----:R-:W-:Y:S04]  /*1c930*/  STL.64 [R1+0xa0], R8 ;  /* 0x0000a00801007387 */ /* 0x001fe80000100a00 */
[----:B------:R0:W-:Y:S04]  /*1c940*/  STL.64 [R1+0xa8], R10 ;  /* 0x0000a80a01007387 */ /* 0x0001e80000100a00 */
[----:B0-----:R-:W3:Y:S04]  /*1c950*/  LDL.LU.64 R10, [R1+0x2c28] ;  /* 0x002c2800010a7983 */ /* 0x001ee80000300a00 */
[----:B------:R-:W2:Y:S01]  /*1c960*/  LDL.LU.64 R8, [R1+0x2c20] ;  /* 0x002c200001087983 */ /* 0x000ea20000300a00 */
[----:B---3--:R-:W-:Y:S11]  /*1c970*/  HMMA.16816.F32 R20, R24, R10, R20 ;  /* 0x0000000a1814723c */ /* 0x008ff60000001814 */
[----:B------:R-:W-:Y:S11]  /*1c980*/  @!UPT UIADD3 URZ, URZ, URZ, URZ ;  /* 0x0000003f3f3ff290 */ /* 0x000ff6000fffe03f */
[----:B------:R-:W-:Y:S01]  /*1c990*/  @!UPT UIADD3 URZ, URZ, URZ, URZ ;  /* 0x0000003f3f3ff290 */ /* 0x000fe2000fffe03f */
[----:B------:R-:W-:Y:S04]  /*1c9a0*/  STL.64 [R1+0x2b98], R22 ;  /* 0x002b981601007387 */ /* 0x000fe80000100a00 */
[----:B------:R0:W-:Y:S04]  /*1c9b0*/  STL.64 [R1+0x2b90], R20 ;  /* 0x002b901401007387 */ /* 0x0001e80000100a00 */
[----:B0-----:R-:W3:Y:S04]  /*1c9c0*/  LDL.LU R20, [R1+0x60] ;  /* 0x0000600001147983 */ /* 0x001ee80000300800 */
[----:B------:R-:W3:Y:S04]  /*1c9d0*/  LDL.LU R21, [R1+0x64] ;  /* 0x0000640001157983 */ /* 0x000ee80000300800 */
[----:B------:R-:W4:Y:S04]  /*1c9e0*/  LDL.LU R22, [R1+0x68] ;  /* 0x0000680001167983 */ /* 0x000f280000300800 */
[----:B------:R-:W4:Y:S04]  /*1c9f0*/  LDL.LU R23, [R1+0x6c] ;  /* 0x00006c0001177983 */ /* 0x000f280000300800 */
[----:B----4-:R-:W-:Y:S04]  /*1ca00*/  STL.64 [R1+0x2bd0], R22 ;  /* 0x002bd01601007387 */ /* 0x010fe80000100a00 */
[----:B---3--:R0:W-:Y:S04]  /*1ca10*/  STL.64 [R1+0x2bc8], R20 ;  /* 0x002bc81401007387 */ /* 0x0081e80000100a00 */
[----:B0-----:R-:W3:Y:S04]  /*1ca20*/  LDL.LU R20, [R1+0x10] ;  /* 0x0000100001147983 */ /* 0x001ee80000300800 */
[----:B------:R-:W3:Y:S01]  /*1ca30*/  LDL.LU R21, [R1+0x14] ;  /* 0x0000140001157983 */ /* 0x000ee20000300800 */
[----:B------:R-:W-:Y:S01]  /*1ca40*/  IMAD.MOV.U32 R22, RZ, RZ, R18 ;  /* 0x000000ffff167224 */ /* 0x000fe200078e0012 */
[----:B------:R-:W-:-:S02]  /*1ca50*/  MOV R23, R19 ;  /* 0x0000001300177202 */ /* 0x000fc40000000f00 */
[----:B------:R-:W4:Y:S04]  /*1ca60*/  LDL.LU R18, [R1+0x2c1c] ;  /* 0x002c1c0001127983 */ /* 0x000f280000300800 */
[----:B------:R-:W4:Y:S01]  /*1ca70*/  LDL.LU R19, [R1+0x2c18] ;  /* 0x002c180001137983 */ /* 0x000f220000300800 */
[----:B------:R-:W-:Y:S01]  /*1ca80*/  IMAD.MOV.U32 R17, RZ, RZ, R24 ;  /* 0x000000ffff117224 */ /* 0x000fe200078e0018 */
[----:B------:R-:W-:Y:S01]  /*1ca90*/  MOV R16, R25 ;  /* 0x0000001900107202 */ /* 0x000fe20000000f00 */
[----:B------:R-:W-:Y:S01]  /*1caa0*/  IMAD.MOV.U32 R7, RZ, RZ, R26 ;  /* 0x000000ffff077224 */ /* 0x000fe200078e001a */
[----:B------:R-:W-:Y:S01]  /*1cab0*/  MOV R6, R27 ;  /* 0x0000001b00067202 */ /* 0x000fe20000000f00 */
[----:B------:R0:W-:Y:S02]  /*1cac0*/  STL.64 [R1+0x2c00], R22 ;  /* 0x002c001601007387 */ /* 0x0001e40000100a00 */
[----:B0-----:R-:W-:Y:S01]  /*1cad0*/  IMAD.MOV.U32 R22, RZ, RZ, R7 ;  /* 0x000000ffff167224 */ /* 0x001fe200078e0007 */
[----:B------:R-:W-:Y:S01]  /*1cae0*/  MOV R23, R6 ;  /* 0x0000000600177202 */ /* 0x000fe20000000f00 */
[----:B---3--:R0:W-:Y:S04]  /*1caf0*/  STL.64 [R1+0x2bf8], R20 ;  /* 0x002bf81401007387 */ /* 0x0081e80000100a00 */
[----:B------:R-:W3:Y:S04]  /*1cb00*/  LDL.LU R24, [R1+0x20] ;  /* 0x0000200001187983 */ /* 0x000ee80000300800 */
[----:B------:R-:W3:Y:S01]  /*1cb10*/  LDL.LU R25, [R1+0x24] ;  /* 0x0000240001197983 */ /* 0x000ee20000300800 */
[----:B0-----:R-:W-:Y:S01]  /*1cb20*/  IMAD.MOV.U32 R20, RZ, RZ, R17 ;  /* 0x000000ffff147224 */ /* 0x001fe200078e0011 */
[----:B------:R-:W-:-:S02]  /*1cb30*/  MOV R21, R16 ;  /* 0x0000001000157202 */ /* 0x000fc40000000f00 */
[----:B------:R-:W3:Y:S04]  /*1cb40*/  LDL.LU R26, [R1+0x28] ;  /* 0x00002800011a7983 */ /* 0x000ee80000300800 */
[----:B------:R-:W3:Y:S01]  /*1cb50*/  LDL.LU R27, [R1+0x2c] ;  /* 0x00002c00011b7983 */ /* 0x000ee20000300800 */
[----:B----4-:R-:W-:Y:S03]  /*1cb60*/  HMMA.16816.F32 R20, R20, R18, R12 ;  /* 0x000000121414723c */ /* 0x010fe6000000180c */
[----:B------:R-:W4:Y:S04]  /*1cb70*/  LDL.LU.64 R14, [R1+0x2c10] ;  /* 0x002c1000010e7983 */ /* 0x000f280000300a00 */
[----:B------:R0:W-:Y:S04]  /*1cb80*/  STL.64 [R1+0x2c08], R18 ;  /* 0x002c081201007387 */ /* 0x0001e80000100a00 */
[----:B------:R-:W3:Y:S04]  /*1cb90*/  LDL.LU R16, [R1+0xc0] ;  /* 0x0000c00001107983 */ /* 0x000ee80000300800 */
[----:B------:R-:W3:Y:S04]  /*1cba0*/  LDL.LU R17, [R1+0xc4] ;  /* 0x0000c40001117983 */ /* 0x000ee80000300800 */
[----:B0-----:R-:W3:Y:S04]  /*1cbb0*/  LDL.LU R18, [R1+0xc8] ;  /* 0x0000c80001127983 */ /* 0x001ee80000300800 */
[----:B------:R-:W3:Y:S01]  /*1cbc0*/  LDL.LU R19, [R1+0xcc] ;  /* 0x0000cc0001137983 */ /* 0x000ee20000300800 */
[----:B------:R-:W-:Y:S01]  /*1cbd0*/  IMAD.MOV.U32 R13, RZ, RZ, R20 ;  /* 0x000000ffff0d7224 */ /* 0x000fe200078e0014 */
[----:B------:R-:W-:-:S02]  /*1cbe0*/  MOV R12, R21 ;  /* 0x00000015000c7202 */ /* 0x000fc40000000f00 */
[----:B------:R-:W2:Y:S01]  /*1cbf0*/  LDL.LU R20, [R1+0x80] ;  /* 0x0000800001147983 */ /* 0x000ea20000300800 */
[----:B------:R-:W-:Y:S01]  /*1cc00*/  IMAD.MOV.U32 R7, RZ, RZ, R22 ;  /* 0x000000ffff077224 */ /* 0x000fe200078e0016 */
[----:B------:R-:W-:Y:S02]  /*1cc10*/  MOV R6, R23 ;  /* 0x0000001700067202 */ /* 0x000fe40000000f00 */
[----:B------:R-:W2:Y:S04]  /*1cc20*/  LDL.LU R21, [R1+0x84] ;  /* 0x0000840001157983 */ /* 0x000ea80000300800 */
[----:B------:R-:W2:Y:S04]  /*1cc30*/  LDL.LU R22, [R1+0x88] ;  /* 0x0000880001167983 */ /* 0x000ea80000300800 */
[----:B------:R-:W2:Y:S04]  /*1cc40*/  LDL.LU R23, [R1+0x8c] ;  /* 0x00008c0001177983 */ /* 0x000ea80000300800 */
[----:B------:R4:W-:Y:S02]  /*1cc50*/  STL.64 [R1+0x2ba0], R12 ;  /* 0x002ba00c01007387 */ /* 0x0009e40000100a00 */
[----:B----4-:R-:W-:Y:S01]  /*1cc60*/  IMAD.MOV.U32 R12, RZ, RZ, R15 ;  /* 0x000000ffff0c7224 */ /* 0x010fe200078e000f */
[----:B------:R-:W-:Y:S01]  /*1cc70*/  MOV R13, R14 ;  /* 0x0000000e000d7202 */ /* 0x000fe20000000f00 */
[----:B------:R-:W-:Y:S01]  /*1cc80*/  IMAD.MOV.U32 R14, RZ, RZ, R5 ;  /* 0x000000ffff0e7224 */ /* 0x000fe200078e0005 */
[----:B------:R-:W-:-:S05]  /*1cc90*/  MOV R15, R4 ;  /* 0x00000004000f7202 */ /* 0x000fca0000000f00 */
[----:B------:R-:W-:Y:S04]  /*1cca0*/  STL.64 [R1+0x2bb0], R14 ;  /* 0x002bb00e01007387 */ /* 0x000fe80000100a00 */
[----:B------:R0:W-:Y:S04]  /*1ccb0*/  STL.64 [R1+0x2ba8], R12 ;  /* 0x002ba80c01007387 */ /* 0x0001e80000100a00 */
[----:B0-----:R-:W4:Y:S04]  /*1ccc0*/  LDL.LU R12, [R1+0x70] ;  /* 0x00007000010c7983 */ /* 0x001f280000300800 */
[----:B------:R-:W4:Y:S04]  /*1ccd0*/  LDL.LU R13, [R1+0x74] ;  /* 0x00007400010d7983 */ /* 0x000f280000300800 */
[----:B------:R-:W4:Y:S04]  /*1cce0*/  LDL.LU R14, [R1+0x78] ;  /* 0x00007800010e7983 */ /* 0x000f280000300800 */
[----:B------:R-:W4:Y:S04]  /*1ccf0*/  LDL.LU R15, [R1+0x7c] ;  /* 0x00007c00010f7983 */ /* 0x000f280000300800 */
[----:B------:R-:W2:Y:S04]  /*1cd00*/  LDL.LU.64 R4, [R1] ;  /* 0x0000000001047983 */ /* 0x000ea80000300a00 */
[----:B------:R-:W-:Y:S04]  /*1cd10*/  STL.64 [R1+0x2bc0], R6 ;  /* 0x002bc00601007387 */ /* 0x000fe80000100a00 */
[----:B--2---:R0:W-:Y:S04]  /*1cd20*/  STL.64 [R1+0x2bb8], R4 ;  /* 0x002bb80401007387 */ /* 0x0041e80000100a00 */
[----:B0-----:R-:W2:Y:S04]  /*1cd30*/  LDL.LU R4, [R1+0x30] ;  /* 0x0000300001047983 */ /* 0x001ea80000300800 */
[----:B------:R-:W2:Y:S01]  /*1cd40*/  LDL.LU R5, [R1+0x34] ;  /* 0x0000340001057983 */ /* 0x000ea20000300800 */
[----:B------:R-:W-:Y:S01]  /*1cd50*/  IMAD.MOV.U32 R6, RZ, RZ, R9 ;  /* 0x000000ffff067224 */ /* 0x000fe200078e0009 */
[----:B------:R-:W-:-:S05]  /*1cd60*/  MOV R7, R8 ;  /* 0x0000000800077202 */ /* 0x000fca0000000f00 */
[----:B------:R-:W-:Y:S01]  /*1cd70*/  STL.64 [R1+0x2be0], R6 ;  /* 0x002be00601007387 */ /* 0x000fe20000100a00 */
[----:B---3--:R-:W-:Y:S03]  /*1cd80*/  HMMA.16816.F32 R16, R24, R10, R16 ;  /* 0x0000000a1810723c */ /* 0x008fe60000001810 */
[----:B--2---:R0:W-:Y:S04]  /*1cd90*/  STL.64 [R1+0x2bd8], R4 ;  /* 0x002bd80401007387 */ /* 0x0041e80000100a00 */
[----:B0-----:R-:W2:Y:S04]  /*1cda0*/  LDL.LU R4, [R1+0x50] ;  /* 0x0000500001047983 */ /* 0x001ea80000300800 */
[----:B------:R-:W2:Y:S04]  /*1cdb0*/  LDL.LU R5, [R1+0x54] ;  /* 0x0000540001057983 */ /* 0x000ea80000300800 */
[----:B------:R-:W3:Y:S01]  /*1cdc0*/  LDL.LU R6, [R1+0x58] ;  /* 0x0000580001067983 */ /* 0x000ee20000300800 */
[----:B------:R-:W-:-:S05]  /*1cdd0*/  IMAD.MOV.U32 R7, RZ, RZ, R29 ;  /* 0x000000ffff077224 */ /* 0x000fca00078e001d */
[----:B---3--:R-:W-:Y:S04]  /*1cde0*/  STL.64 [R1+0x2bf0], R6 ;  /* 0x002bf00601007387 */ /* 0x008fe80000100a00 */
[----:B--2---:R0:W-:Y:S02]  /*1cdf0*/  STL.64 [R1+0x2be8], R4 ;  /* 0x002be80401007387 */ /* 0x0041e40000100a00 */
[----:B0-----:R-:W-:Y:S01]  /*1ce00*/  MOV R5, R18 ;  /* 0x0000001200057202 */ /* 0x001fe20000000f00 */
[----:B------:R-:W-:Y:S02]  /*1ce10*/  IMAD.MOV.U32 R4, RZ, RZ, R19 ;  /* 0x000000ffff047224 */ /* 0x000fe400078e0013 */
[----:B------:R-:W2:Y:S01]  /*1ce20*/  LDL.LU.64 R18, [R1+0x2c08] ;  /* 0x002c080001127983 */ /* 0x000ea20000300a00 */
[----:B------:R-:W-:Y:S01]  /*1ce30*/  MOV R7, R16 ;  /* 0x0000001000077202 */ /* 0x000fe20000000f00 */
[----:B------:R-:W-:Y:S01]  /*1ce40*/  IMAD.MOV.U32 R6, RZ, RZ, R17 ;  /* 0x000000ffff067224 */ /* 0x000fe200078e0011 */
[----:B--2---:R-:W-:Y:S01]  /*1ce50*/  HMMA.16816.F32 R24, R24, R18, R20 ;  /* 0x000000121818723c */ /* 0x004fe20000001814 */
[----:B------:R-:W4:Y:S04]  /*1ce60*/  LDL.LU.64 R22, [R1+0x2c00] ;  /* 0x002c000001167983 */ /* 0x000f280000300a00 */
[----:B------:R-:W4:Y:S11]  /*1ce70*/  LDL.LU.64 R20, [R1+0x2bf8] ;  /* 0x002bf80001147983 */ /* 0x000f360000300a00 */
[----:B------:R-:W-:Y:S07]  /*1ce80*/  @!UPT UIADD3 URZ, URZ, URZ, URZ ;  /* 0x0000003f3f3ff290 */ /* 0x000fee000fffe03f */
[----:B------:R0:W-:Y:S04]  /*1ce90*/  STL.64 [R1+0x2b58], R26 ;  /* 0x002b581a01007387 */ /* 0x0001e80000100a00 */
[----:B------:R1:W-:Y:S01]  /*1cea0*/  STL.64 [R1+0x2b50], R24 ;  /* 0x002b501801007387 */ /* 0x0003e20000100a00 */
[----:B0-----:R-:W-:Y:S01]  /*1ceb0*/  MOV R26, R5 ;  /* 0x00000005001a7202 */ /* 0x001fe20000000f00 */
[----:B------:R-:W-:Y:S01]  /*1cec0*/  IMAD.MOV.U32 R27, RZ, RZ, R4 ;  /* 0x000000ffff1b7224 */ /* 0x000fe200078e0004 */
[----:B-1----:R-:W-:Y:S01]  /*1ced0*/  MOV R24, R7 ;  /* 0x0000000700187202 */ /* 0x002fe20000000f00 */
[----:B------:R-:W-:Y:S02]  /*1cee0*/  IMAD.MOV.U32 R25, RZ, RZ, R6 ;  /* 0x000000ffff197224 */ /* 0x000fe400078e0006 */
[C---:B----4-:R-:W-:Y:S11]  /*1cef0*/  HMMA.16816.F32 R4, R20.reuse, R10, R12 ;  /* 0x0000000a1404723c */ /* 0x050ff6000000180c */
[----:B------:R-:W-:Y:S11]  /*1cf00*/  @!UPT UIADD3 URZ, URZ, URZ, URZ ;  /* 0x0000003f3f3ff290 */ /* 0x000ff6000fffe03f */
[----:B------:R-:W-:Y:S02]  /*1cf10*/  @!UPT UIADD3 URZ, URZ, URZ, URZ ;  /* 0x0000003f3f3ff290 */ /* 0x000fe4000fffe03f */
[----:B------:R-:W-:Y:S01]  /*1cf20*/  MOV R13, R6 ;  /* 0x00000006000d7202 */ /* 0x000fe20000000f00 */
[----:B------:R-:W-:Y:S01]  /*1cf30*/  IMAD.MOV.U32 R12, RZ, RZ, R7 ;  /* 0x000000ffff0c7224 */ /* 0x000fe200078e0007 */
[----:B------:R-:W-:Y:S01]  /*1cf40*/  MOV R15, R4 ;  /* 0x00000004000f7202 */ /* 0x000fe20000000f00 */
[----:B------:R-:W-:Y:S01]  /*1cf50*/  IMAD.MOV.U32 R14, RZ, RZ, R5 ;  /* 0x000000ffff0e7224 */ /* 0x000fe200078e0005 */
[----:B------:R-:W2:Y:S04]  /*1cf60*/  LDL.LU.64 R6, [R1+0x2bf0] ;  /* 0x002bf00001067983 */ /* 0x000ea80000300a00 */
[----:B------:R-:W2:Y:S02]  /*1cf70*/  LDL.LU.64 R4, [R1+0x2be8] ;  /* 0x002be80001047983 */ /* 0x000ea40000300a00 */
[----:B--2---:R-:W-:Y:S02]  /*1cf80*/  HMMA.16816.F32 R20, R20, R18, R4 ;  /* 0x000000121414723c */ /* 0x004fe40000001804 */
[----:B------:R-:W2:Y:S04]  /*1cf90*/  LDL.LU.64 R6, [R1+0x2be0] ;  /* 0x002be00001067983 */ /* 0x000ea80000300a00 */
[----:B------:R-:W2:Y:S11]  /*1cfa0*/  LDL.LU.64 R4, [R1+0x2bd8] ;  /* 0x002bd80001047983 */ /* 0x000eb60000300a00 */
[----:B------:R-:W-:Y:S06]  /*1cfb0*/  @!UPT UIADD3 URZ, URZ, URZ, URZ ;  /* 0x0000003f3f3ff290 */ /* 0x000fec000fffe03f */
[----:B------:R-:W-:Y:S04]  /*1cfc0*/  STL.64 [R1+0x50], R20 ;  /* 0x0000501401007387 */ /* 0x000fe80000100a00 */
[----:B------:R0:W-:Y:S04]  /*1cfd0*/  STL.64 [R1+0x58], R22 ;  /* 0x0000581601007387 */ /* 0x0001e80000100a00 */
[----:B0-----:R-:W2:Y:S04]  /*1cfe0*/  LDL.LU.64 R22, [R1+0x2bd0] ;  /* 0x002bd00001167983 */ /* 0x001ea80000300a00 */
[----:B------:R-:W2:Y:S02]  /*1cff0*/  LDL.LU.64 R20, [R1+0x2bc8] ;  /* 0x002bc80001147983 */ /* 0x000ea40000300a00 */
[----:B--2---:R-:W-:Y:S02]  /*1d000*/  HMMA.16816.F32 R8, R20, R10, R4 ;  /* 0x0000000a1408723c */ /* 0x004fe40000001804 */
[----:B------:R-:W2:Y:S04]  /*1d010*/  LDL.LU.64 R6, [R1+0x2bc0] ;  /* 0x002bc00001067983 */ /* 0x000ea80000300a00 */
[----:B------:R-:W3:Y:S11]  /*1d020*/  LDL.LU.64 R4, [R1+0x2bb8] ;  /* 0x002bb80001047983 */ /* 0x000ef60000300a00 */
[----:B------:R-:W-:Y:S06]  /*1d030*/  @!UPT UIADD3 URZ, URZ, URZ, URZ ;  /* 0x0000003f3f3ff290 */ /* 0x000fec000fffe03f */
[----:B------:R0:W-:Y:S04]  /*1d040*/  STL.64 [R1+0x2b38], R10 ;  /* 0x002b380a01007387 */ /* 0x0001e80000100a00 */
[----:B------:R1:W-:Y:S01]  /*1d050*/  STL.64 [R1+0x2b30], R8 ;  /* 0x002b300801007387 */ /* 0x0003e20000100a00 */
[----:B0-----:R-:W-:Y:S01]  /*1d060*/  MOV R10, R13 ;  /* 0x0000000d000a7202 */ /* 0x001fe20000000f00 */
[----:B------:R-:W-:Y:S01]  /*1d070*/  IMAD.MOV.U32 R11, RZ, RZ, R12 ;  /* 0x000000ffff0b7224 */ /* 0x000fe200078e000c */
[----:B-1----:R-:W-:Y:S01]  /*1d080*/  MOV R8, R15 ;  /* 0x0000000f00087202 */ /* 0x002fe20000000f00 */
[----:B------:R-:W-:Y:S02]  /*1d090*/  IMAD.MOV.U32 R9, RZ, RZ, R14 ;  /* 0x000000ffff097224 */ /* 0x000fe400078e000e */
[----:B------:R-:W0:Y:S04]  /*1d0a0*/  LDSM.16.MT88.4 R12, [R2+0x2800] ;  /* 0x00280000020c783b */ /* 0x000e280000004200 */
[----:B------:R-:W-:Y:S04]  /*1d0b0*/  STL [R1+0x2b60], R8 ;  /* 0x002b600801007387 */ /* 0x000fe80000100800 */
[----:B------:R-:W-:Y:S04]  /*1d0c0*/  STL [R1+0x2b64], R9 ;  /* 0x002b640901007387 */ /* 0x000fe80000100800 */
[----:B0-----:R-:W-:Y:S01]  /*1d0d0*/  STL.64 [R1+0x40], R12 ;  /* 0x0000400c01007387 */ /* 0x001fe20000100a00 */
[----:B------:R-:W-:-:S03]  /*1d0e0*/  MOV R29, R15 ;  /* 0x0000000f001d7202 */ /* 0x000fc60000000f00 */
[----:B------:R-:W-:Y:S04]  /*1d0f0*/  STL [R1+0x48], R14 ;  /* 0x0000480e01007387 */ /* 0x000fe80000100800 */
[----:B------:R-:W0:Y:S04]  /*1d100*/  LDSM.16.MT88.4 R12, [R0+0x2800] ;  /* 0x00280000000c783b */ /* 0x000e280000004200 */
[----:B0-----:R-:W-:Y:S04]  /*1d110*/  STL.64 [R1+0x20], R12 ;  /* 0x0000200c01007387 */ /* 0x001fe80000100a00 */
[----:B------:R0:W-:Y:S04]  /*1d120*/  STL.64 [R1+0x28], R14 ;  /* 0x0000280e01007387 */ /* 0x0001e80000100a00 */
[----:B0-----:R-:W4:Y:S04]  /*1d130*/  LDL.LU.64 R14, [R1+0x2bb0] ;  /* 0x002bb000010e7983 */ /* 0x001f280000300a00 */
[----:B------:R-:W4:Y:S02]  /*1d140*/  LDL.LU.64 R12, [R1+0x2ba8] ;  /* 0x002ba800010c7983 */ /* 0x000f240000300a00 */
[----:B----4-:R-:W-:Y:S02]  /*1d150*/  HMMA.16816.F32 R16, R20, R18, R12 ;  /* 0x000000121410723c */ /* 0x010fe4000000180c */
[----:B------:R-:W4:Y:S04]  /*1d160*/  LDL.LU.64 R12, [R1+0x2ba0] ;  /* 0x002ba000010c7983 */ /* 0x000f280000300a00 */
[----:B------:R-:W2:Y:S04]  /*1d170*/  LDL.LU.64 R22, [R1+0x2b98] ;  /* 0x002b980001167983 */ /* 0x000ea80000300a00 */
[----:B------:R-:W2:Y:S11]  /*1d180*/  LDL.LU.64 R20, [R1+0x2b90] ;  /* 0x002b900001147983 */ /* 0x000eb60000300a00 */
[----:B------:R-:W-:Y:S02]  /*1d190*/  @!UPT UIADD3 URZ, URZ, URZ, URZ ;  /* 0x0000003f3f3ff290 */ /* 0x000fe4000fffe03f */
[----:B------:R4:W-:Y:S04]  /*1d1a0*/  STL.64 [R1+0x90], R16 ;  /* 0x0000901001007387 */ /* 0x0009e80000100a00 */
[----:B------:R-:W-:Y:S04]  /*1d1b0*/  STL.64 [R1+0x98], R18 ;  /* 0x0000981201007387 */ /* 0x000fe80000100a00 */
[----:B------:R-:W-:Y:S01]  /*1d1c0*/  STL [R1+0x2b28], R28 ;  /* 0x002b281c01007387 */ /* 0x000fe20000100800 */
[----:B----4-:R-:W-:Y:S01]  /*1d1d0*/  IMAD.MOV.U32 R16, RZ, RZ, R13 ;  /* 0x000000ffff107224 */ /* 0x010fe200078e000d */
[----:B------:R-:W-:-:S02]  /*1d1e0*/  MOV R17, R12 ;  /* 0x0000000c00117202 */ /* 0x000fc40000000f00 */
[----:B------:R-:W0:Y:S04]  /*1d1f0*/  LDSM.16.MT88.4 R12, [R28+0x2800] ;  /* 0x002800001c0c783b */ /* 0x000e280000004200 */
[----:B0-----:R-:W-:Y:S04]  /*1d200*/  STL.64 [R1+0x10], R12 ;  /* 0x0000100c01007387 */ /* 0x001fe80000100a00 */
[----:B------:R-:W-:Y:S04]  /*1d210*/  STL.64 [R1+0x18], R14 ;  /* 0x0000180e01007387 */ /* 0x000fe80000100a00 */
[----:B------:R-:W0:Y:S04]  /*1d220*/  LDSM.16.MT88.4 R12, [R3+0x2800] ;  /* 0x00280000030c783b */ /* 0x000e280000004200 */
[----:B0-----:R-:W-:Y:S04]  /*1d230*/  STL.64 [R1+0x60], R12 ;  /* 0x0000600c01007387 */ /* 0x001fe80000100a00 */
[----:B------:R0:W-:Y:S04]  /*1d240*/  STL.64 [R1+0x68], R14 ;  /* 0x0000680e01007387 */ /* 0x0001e80000100a00 */
[----:B0-----:R-:W4:Y:S04]  /*1d250*/  LDL.LU.64 R14, [R1+0x2b88] ;  /* 0x002b8800010e7983 */ /* 0x001f280000300a00 */
[----:B------:R-:W4:Y:S01]  /*1d260*/  LDL.LU.64 R12, [R1+0x2b80] ;  /* 0x002b8000010c7983 */ /* 0x000f220000300a00 */
[----:B---3--:R-:W-:Y:S01]  /*1d270*/  IMAD.MOV.U32 R9, RZ, RZ, R4 ;  /* 0x000000ffff097224 */ /* 0x008fe200078e0004 */
[----:B------:R-:W-:Y:S01]  /*1d280*/  MOV R8, R5 ;  /* 0x0000000500087202 */ /* 0x000fe20000000f00 */
[----:B--2---:R-:W-:Y:S01]  /*1d290*/  IMAD.MOV.U32 R18, RZ, RZ, R7 ;  /* 0x000000ffff127224 */ /* 0x004fe200078e0007 */
[----:B------:R-:W-:Y:S01]  /*1d2a0*/  MOV R19, R6 ;  /* 0x0000000600137202 */ /* 0x000fe20000000f00 */
[C---:B----4-:R-:W-:Y:S01]  /*1d2b0*/  HMMA.16816.F32 R20, R12.reuse, R4, R20 ;  /* 0x000000040c14723c */ /* 0x050fe20000001814 */
[----:B------:R-:W2:Y:S11]  /*1d2c0*/  LDL.LU.64 R4, [R1+0x2b78] ;  /* 0x002b780001047983 */ /* 0x000eb60000300a00 */
[----:B------:R-:W-:Y:S11]  /*1d2d0*/  @!UPT UIADD3 URZ, URZ, URZ, URZ ;  /* 0x0000003f3f3ff290 */ /* 0x000ff6000fffe03f */
[----:B------:R0:W-:Y:S01]  /*1d2e0*/  STL [R1+0xe4], R21 ;  /* 0x0000e41501007387 */ /* 0x0001e20000100800 */
[----:B------:R-:W-:Y:S01]  /*1d2f0*/  MOV R6, R22 ;  /* 0x0000001600067202 */ /* 0x000fe20000000f00 */
[----:B------:R-:W-:Y:S02]  /*1d300*/  IMAD.MOV.U32 R7, RZ, RZ, R23 ;  /* 0x000000ffff077224 */ /* 0x000fe400078e0017 */
[----:B------:R-:W-:Y:S01]  /*1d310*/  IMAD.MOV.U32 R28, RZ, RZ, R20 ;  /* 0x000000ffff1c7224 */ /* 0x000fe200078e0014 */
[----:B------:R-:W3:Y:S04]  /*1d320*/  LDL.LU.64 R22, [R1+0x2b70] ;  /* 0x002b700001167983 */ /* 0x000ee80000300a00 */
[----:B0-----:R-:W3:Y:S01]  /*1d330*/  LDL.LU.64 R20, [R1+0x2b68] ;  /* 0x002b680001147983 */ /* 0x001ee20000300a00 */
[----:B--2---:R-:W-:Y:S11]  /*1d340*/  HMMA.16816.F32 R12, R12, R4, R16 ;  /* 0x000000040c0c723c */ /* 0x004ff60000001810 */
[----:B------:R-:W-:Y:S11]  /*1d350*/  @!UPT UIADD3 URZ, URZ, URZ, URZ ;  /* 0x0000003f3f3ff290 */ /* 0x000ff6000fffe03f */
[----:B------:R-:W-:Y:S02]  /*1d360*/  @!UPT UIADD3 URZ, URZ, URZ, URZ ;  /* 0x0000003f3f3ff290 */ /* 0x000fe4000fffe03f */
[----:B------:R-:W-:Y:S01]  /*1d370*/  MOV R19, R12 ;  /* 0x0000000c00137202 */ /* 0x000fe20000000f00 */
[----:B------:R-:W-:Y:S01]  /*1d380*/  IMAD.MOV.U32 R18, RZ, RZ, R13 ;  /* 0x000000ffff127224 */ /* 0x000fe200078e000d */
[----:B------:R-:W-:Y:S01]  /*1d390*/  MOV R12, R9 ;  /* 0x00000009000c7202 */ /* 0x000fe20000000f00 */
[----:B------:R-:W-:Y:S01]  /*1d3a0*/  IMAD.MOV.U32 R13, RZ, RZ, R8 ;  /* 0x000000ffff0d7224 */ /* 0x000fe200078e0008 */
[----:B------:R-:W2:Y:S04]  /*1d3b0*/  LDL.LU R9, [R1+0x2b64] ;  /* 0x002b640001097983 */ /* 0x000ea80000300800 */
[----:B------:R-:W2:Y:S02]  /*1d3c0*/  LDL.LU R8, [R1+0x2b60] ;  /* 0x002b600001087983 */ /* 0x000ea40000300800 */
[C---:B---3--:R-:W-:Y:S11]  /*1d3d0*/  HMMA.16816.F32 R24, R20.reuse, R12, R24 ;  /* 0x0000000c1418723c */ /* 0x048ff60000001818 */
[----:B------:R-:W-:Y:S11]  /*1d3e0*/  @!UPT UIADD3 URZ, URZ, URZ, URZ ;  /* 0x0000003f3f3ff290 */ /* 0x000ff6000fffe03f */
[----:B------:R-:W-:Y:S01]  /*1d3f0*/  @!UPT UIADD3 URZ, URZ, URZ, URZ ;  /* 0x0000003f3f3ff290 */ /* 0x000fe2000fffe03f */
[----:B------:R-:W-:Y:S04]  /*1d400*/  STL.64 [R1+0xc0], R24 ;  /* 0x0000c01801007387 */ /* 0x000fe80000100a00 */
[----:B------:R0:W-:Y:S04]  /*1d410*/  STL.64 [R1+0xc8], R26 ;  /* 0x0000c81a01007387 */ /* 0x0001e80000100a00 */
[----:B0-----:R-:W3:Y:S04]  /*1d420*/  LDL.LU.64 R26, [R1+0x2b58] ;  /* 0x002b5800011a7983 */ /* 0x001ee80000300a00 */
[----:B------:R-:W3:Y:S02]  /*1d430*/  LDL.LU.64 R24, [R1+0x2b50] ;  /* 0x002b500001187983 */ /* 0x000ee40000300a00 */
[----:B---3--:R-:W-:Y:S02]  /*1d440*/  HMMA.16816.F32 R20, R20, R4, R24 ;  /* 0x000000041414723c */ /* 0x008fe40000001818 */
[----:B------:R-:W2:Y:S04]  /*1d450*/  LDL.LU.64 R26, [R1+0x2b48] ;  /* 0x002b4800011a7983 */ /* 0x000ea80000300a00 */
[----:B------:R-:W2:Y:S11]  /*1d460*/  LDL.LU.64 R24, [R1+0x2b40] ;  /* 0x002b400001187983 */ /* 0x000eb60000300a00 */
[----:B------:R-:W-:Y:S06]  /*1d470*/  @!UPT UIADD3 URZ, URZ, URZ, URZ ;  /* 0x0000003f3f3ff290 */ /* 0x000fec000fffe03f */
[----:B------:R0:W-:Y:S04]  /*1d480*/  STL.64 [R1+0x80], R20 ;  /* 0x0000801401007387 */ /* 0x0001e80000100a00 */
[----:B------:R1:W-:Y:S04]  /*1d490*/  STL.64 [R1+0x88], R22 ;  /* 0x0000881601007387 */ /* 0x0003e80000100a00 */
[----:B0-----:R-:W3:Y:S04]  /*1d4a0*/  LDL.LU R20, [R1+0x50] ;  /* 0x0000500001147983 */ /* 0x001ee80000300800 */
[----:B------:R-:W3:Y:S04]  /*1d4b0*/  LDL.LU R21, [R1+0x54] ;  /* 0x0000540001157983 */ /* 0x000ee80000300800 */
[----:B-1----:R-:W3:Y:S04]  /*1d4c0*/  LDL.LU R22, [R1+0x58] ;  /* 0x0000580001167983 */ /* 0x002ee80000300800 */
[----:B------:R-:W3:Y:S01]  /*1d4d0*/  LDL.LU R23, [R1+0x5c] ;  /* 0x00005c0001177983 */ /* 0x000ee20000300800 */
[C---:B--2---:R-:W-:Y:S11]  /*1d4e0*/  HMMA.16816.F32 R8, R24.reuse, R12, R8 ;  /* 0x0000000c1808723c */ /* 0x044ff60000001808 */
[----:B------:R-:W-:Y:S11]  /*1d4f0*/  @!UPT UIADD3 URZ, URZ, URZ, URZ ;  /* 0x0000003f3f3ff290 */ /* 0x000ff6000fffe03f */
[----:B------:R-:W-:Y:S01]  /*1d500*/  @!UPT UIADD3 URZ, URZ, URZ, URZ ;  /* 0x0000003f3f3ff290 */ /* 0x000fe2000fffe03f */
[----:B------:R-:W-:Y:S01]  /*1d510*/  STL.64 [R1+0x70], R8 ;  /* 0x0000700801007387 */ /* 0x000fe20000100a00 */
[----:B---3--:R-:W-:Y:S03]  /*1d520*/  HMMA.16816.F32 R20, R24, R4, R20 ;  /* 0x000000041814723c */ /* 0x008fe60000001814 */
[----:B------:R0:W-:Y:S04]  /*1d530*/  STL.64 [R1+0x78], R10 ;  /* 0x0000780a01007387 */ /* 0x0001e80000100a00 */
[----:B0-----:R-:W2:Y:S04]  /*1d540*/  LDL.LU.64 R10, [R1+0x2b38] ;  /* 0x002b3800010a7983 */ /* 0x001ea80000300a00 */
[----:B------:R-:W2:Y:S04]  /*1d550*/  LDL.LU.64 R8, [R1+0x2b30] ;  /* 0x002b300001087983 */ /* 0x000ea80000300a00 */
[----:B------:R-:W2:Y:S08]  /*1d560*/  LDL.LU R24, [R1+0xa0] ;  /* 0x0000a00001187983 */ /* 0x000eb00000300800 */
[----:B------:R-:W-:Y:S04]  /*1d570*/  STL.64 [R1+0x50], R20 ;  /* 0x0000501401007387 */ /* 0x000fe80000100a00 */
[----:B------:R-:W-:Y:S04]  /*1d580*/  STL.64 [R1+0x58], R22 ;  /* 0x0000581601007387 */ /* 0x000fe80000100a00 */
[----:B------:R-:W2:Y:S04]  /*1d590*/  LDL.LU R25, [R1+0xa4] ;  /* 0x0000a40001197983 */ /* 0x000ea80000300800 */
[----:B------:R-:W2:Y:S04]  /*1d5a0*/  LDL.LU R26, [R1+0xa8] ;  /* 0x0000a800011a7983 */ /* 0x000ea80000300800 */
[----:B------:R-:W2:Y:S01]  /*1d5b0*/  LDL.LU R27, [R1+0xac] ;  /* 0x0000ac00011b7983 */ /* 0x000ea20000300800 */
[----:B------:R-:W-:Y:S01]  /*1d5c0*/  MOV R17, R14 ;  /* 0x0000000e00117202 */ /* 0x000fe20000000f00 */
[----:B------:R-:W-:-:S02]  /*1d5d0*/  IMAD.MOV.U32 R16, RZ, RZ, R15 ;  /* 0x000000ffff107224 */ /* 0x000fc400078e000f */
[----:B------:R-:W-:Y:S04]  /*1d5e0*/  STL [R1+0x2b00], R2 ;  /* 0x002b000201007387 */ /* 0x000fe80000100800 */
[----:B------:R-:W-:Y:S01]  /*1d5f0*/  LDSM.16.MT88.4 R20, [R0+0x3000] ;  /* 0x003000000014783b */ /* 0x000fe20000004200 */
[----:B--2---:R-:W-:Y:S03]  /*1d600*/  HMMA.16816.F32 R8, R24, R12, R8 ;  /* 0x0000000c1808723c */ /* 0x004fe60000001808 */
[----:B------:R-:W0:Y:S11]  /*1d610*/  LDSM.16.MT88.4 R12, [R2+0x3000] ;  /* 0x00300000020c783b */ /* 0x000e360000004200 */
[----:B------:R-:W-:Y:S09]  /*1d620*/  @!UPT UIADD3 URZ, URZ, URZ, URZ ;  /* 0x0000003f3f3ff290 */ /* 0x000ff2000fffe03f */
[----:B------:R-:W-:Y:S04]  /*1d630*/  STL.64 [R1+0x30], R8 ;  /* 0x0000300801007387 */ /* 0x000fe80000100a00 */
[----:B------:R-:W-:Y:S04]  /*1d640*/  STL.64 [R1+0x38], R10 ;  /* 0x0000380a01007387 */ /* 0x000fe80000100a00 */
[----:B0-----:R-:W-:Y:S04]  /*1d650*/  STL.64 [R1+0x2a90], R14 ;  /* 0x002a900e01007387 */ /* 0x001fe80000100a00 */
[----:B------:R0:W-:Y:S04]  /*1d660*/  STL.64 [R1+0x2a88], R12 ;  /* 0x002a880c01007387 */ /* 0x0001e80000100a00 */
[----:B0-----:R-:W2:Y:S04]  /*1d670*/  LDL.LU R12, [R1+0x40] ;  /* 0x00004000010c7983 */ /* 0x001ea80000300800 */
[----:B------:R-:W2:Y:S04]  /*1d680*/  LDL.LU R13, [R1+0x44] ;  /* 0x00004400010d7983 */ /* 0x000ea80000300800 */
[----:B------:R-:W3:Y:S01]  /*1d690*/  LDL.LU R14, [R1+0x48] ;  /* 0x00004800010e7983 */ /* 0x000ee20000300800 */
[----:B------:R-:W-:-:S03]  /*1d6a0*/  MOV R15, R29 ;  /* 0x0000001d000f7202 */ /* 0x000fc60000000f00 */
[----:B------:R-:W4:Y:S04]  /*1d6b0*/  LDL.LU R29, [R1+0x2b2c] ;  /* 0x002b2c00011d7983 */ /* 0x000f280000300800 */
[----:B---3--:R-:W-:Y:S04]  /*1d6c0*/  STL.64 [R1+0x2b18], R14 ;  /* 0x002b180e01007387 */ /* 0x008fe80000100a00 */
[----:B--2---:R0:W-:Y:S04]  /*1d6d0*/  STL.64 [R1+0x2b10], R12 ;  /* 0x002b100c01007387 */ /* 0x0041e80000100a00 */
[----:B----4-:R-:W1:Y:S04]  /*1d6e0*/  LDSM.16.M88.4 R8, [R29+0x10080] ;  /* 0x010080001d08783b */ /* 0x010e680000000200 */
[----:B0-----:R-:W2:Y:S04]  /*1d6f0*/  LDL.LU R12, [R1+0x90] ;  /* 0x00009000010c7983 */ /* 0x001ea80000300800 */
[----:B------:R-:W2:Y:S04]  /*1d700*/  LDL.LU R13, [R1+0x94] ;  /* 0x00009400010d7983 */ /* 0x000ea80000300800 */
[----:B------:R-:W2:Y:S04]  /*1d710*/  LDL.LU R14, [R1+0x98] ;  /* 0x00009800010e7983 */ /* 0x000ea80000300800 */
[----:B------:R-:W2:Y:S04]  /*1d720*/  LDL.LU R15, [R1+0x9c] ;  /* 0x00009c00010f7983 */ /* 0x000ea80000300800 */
[----:B-1----:R0:W-:Y:S04]  /*1d730*/  STL [R1+0x29fc], R10 ;  /* 0x0029fc0a01007387 */ /* 0x0021e80000100800 */
[----:B------:R1:W-:Y:S04]  /*1d740*/  STL [R1+0x29f8], R11 ;  /* 0x0029f80b01007387 */ /* 0x0003e80000100800 */
[----:B------:R3:W-:Y:S01]  /*1d750*/  STL.64 [R1+0x2ab8], R8 ;  /* 0x002ab80801007387 */ /* 0x0007e20000100a00 */
[----:B0-----:R-:W-:Y:S01]  /*1d760*/  IMAD.MOV.U32 R10, RZ, RZ, R17 ;  /* 0x000000ffff0a7224 */ /* 0x001fe200078e0011 */
[----:B-1----:R-:W-:Y:S01]  /*1d770*/  MOV R11, R16 ;  /* 0x00000010000b7202 */ /* 0x002fe20000000f00 */
[----:B---3--:R-:W-:Y:S01]  /*1d780*/  IMAD.MOV.U32 R8, RZ, RZ, R19 ;  /* 0x000000ffff087224 */ /* 0x008fe200078e0013 */
[----:B------:R-:W-:-:S02]  /*1d790*/  MOV R9, R18 ;  /* 0x0000001200097202 */ /* 0x000fc40000000f00 */
[----:B------:R-:W0:Y:S04]  /*1d7a0*/  LDSM.16.M88.4 R16, [R29+0x18080] ;  /* 0x018080001d10783b */ /* 0x000e280000000200 */
[----:B0-----:R-:W-:Y:S04]  /*1d7b0*/  STL [R1+0x2a70], R17 ;  /* 0x002a701101007387 */ /* 0x001fe80000100800 */
[----:B------:R-:W-:Y:S04]  /*1d7c0*/  STL [R1+0x29f4], R18 ;  /* 0x0029f41201007387 */ /* 0x000fe80000100800 */
[----:B------:R0:W-:Y:S04]  /*1d7d0*/  STL [R1+0x29f0], R19 ;  /* 0x0029f01301007387 */ /* 0x0001e80000100800 */
[----:B------:R-:W-:Y:S04]  /*1d7e0*/  STL [R1+0x2adc], R16 ;  /* 0x002adc1001007387 */ /* 0x000fe80000100800 */
[----:B0-----:R-:W3:Y:S04]  /*1d7f0*/  LDL.LU.64 R18, [R1+0x8] ;  /* 0x0000080001127983 */ /* 0x001ee80000300a00 */
[----:B------:R-:W-:Y:S04]  /*1d800*/  STL [R1+0x28ec], R29 ;  /* 0x0028ec1d01007387 */ /* 0x000fe80000100800 */
[----:B------:R-:W-:Y:S04]  /*1d810*/  STL [R1+0x2b04], R0 ;  /* 0x002b040001007387 */ /* 0x000fe80000100800 */
[----:B------:R-:W-:Y:S04]  /*1d820*/  STL.64 [R1+0x2a68], R22 ;  /* 0x002a681601007387 */ /* 0x000fe80000100a00 */
[----:B------:R0:W-:Y:S02]  /*1d830*/  STL.64 [R1+0x2a60], R20 ;  /* 0x002a601401007387 */ /* 0x0001e40000100a00 */
[----:B0-----:R-:W-:-:S02]  /*1d840*/  IMAD.MOV.U32 R20, RZ, RZ, R28 ;  /* 0x000000ffff147224 */ /* 0x001fc400078e001c */
[----:B------:R-:W4:Y:S01]  /*1d850*/  LDL.LU R28, [R1+0x2b28] ;  /* 0x002b2800011c7983 */ /* 0x000f220000300800 */
[----:B------:R-:W-:Y:S01]  /*1d860*/  MOV R22, R6 ;  /* 0x0000000600167202 */ /* 0x000fe20000000f00 */
[----:B------:R-:W-:Y:S02]  /*1d870*/  IMAD.MOV.U32 R23, RZ, RZ, R7 ;  /* 0x000000ffff177224 */ /* 0x000fe400078e0007 */
[----:B------:R-:W3:Y:S04]  /*1d880*/  LDL.LU R21, [R1+0xe4] ;  /* 0x0000e40001157983 */ /* 0x000ee80000300800 */
[----:B------:R-:W3:Y:S04]  /*1d890*/  LDL.LU R6, [R1+0x2b24] ;  /* 0x002b240001067983 */ /* 0x000ee80000300800 */
[----:B------:R-:W3:Y:S01]  /*1d8a0*/  LDL.LU R7, [R1+0x2b20] ;  /* 0x002b200001077983 */ /* 0x000ee20000300800 */
[----:B--2---:R-:W-:Y:S03]  /*1d8b0*/  HMMA.16816.F32 R24, R24, R4, R12 ;  /* 0x000000041818723c */ /* 0x004fe6000000180c */
[----:B------:R-:W3:Y:S04]  /*1d8c0*/  LDL.LU.64 R14, [R1+0x2b18] ;  /* 0x002b1800010e7983 */ /* 0x000ee80000300a00 */
[----:B------:R-:W3:Y:S11]  /*1d8d0*/  LDL.LU.64 R12, [R1+0x2b10] ;  /* 0x002b1000010c7983 */ /* 0x000ef60000300a00 */
[----:B------:R-:W-:Y:S05]  /*1d8e0*/  @!UPT UIADD3 URZ, URZ, URZ, URZ ;  /* 0x0000003f3f3ff290 */ /* 0x000fea000fffe03f */
[----:B------:R-:W-:Y:S04]  /*1d8f0*/  STL.64 [R1+0xa0], R24 ;  /* 0x0000a01801007387 */ /* 0x000fe80000100a00 */
[----:B------:R-:W-:Y:S04]  /*1d900*/  STL.64 [R1+0xa8], R26 ;  /* 0x0000a81a01007387 */ /* 0x000fe80000100a00 */
[----:B----4-:R-:W0:Y:S04]  /*1d910*/  LDSM.16.MT88.4 R24, [R28+0x3000] ;  /* 0x003000001c18783b */ /* 0x010e280000004200 */
[----:B------:R-:W-:Y:S04]  /*1d920*/  STL [R1+0x2b08], R28 ;  /* 0x002b081c01007387 */ /* 0x000fe80000100800 */
[----:B0-----:R-:W-:Y:S04]  /*1d930*/  STL.64 [R1+0x2a48], R26 ;  /* 0x002a481a01007387 */ /* 0x001fe80000100a00 */
[----:B------:R-:W-:Y:S04]  /*1d940*/  STL.64 [R1+0x2a40], R24 ;  /* 0x002a401801007387 */ /* 0x000fe80000100a00 */
[----:B------:R-:W0:Y:S02]  /*1d950*/  LDSM.16.MT88.4 R24, [R3+0x3000] ;  /* 0x003000000318783b */ /* 0x000e240000004200 */
[----:B0-----:R-:W-:Y:S01]  /*1d960*/  MOV R29, R26 ;  /* 0x0000001a001d7202 */ /* 0x001fe20000000f00 */
[----:B------:R-:W-:Y:S01]  /*1d970*/  IMAD.MOV.U32 R4, RZ, RZ, R27 ;  /* 0x000000ffff047224 */ /* 0x000fe200078e001b */
[----:B------:R0:W-:Y:S04]  /*1d980*/  STL.64 [R1+0xb0], R24 ;  /* 0x0000b01801007387 */ /* 0x0001e80000100a00 */
[----:B------:R-:W-:Y:S01]  /*1d990*/  STL [R1+0x2a38], R29 ;  /* 0x002a381d01007387 */ /* 0x000fe20000100800 */
[----:B---3--:R-:W-:Y:S11]  /*1d9a0*/  HMMA.16816.F32 R20, R12, R18, R20 ;  /* 0x000000120c14723c */ /* 0x008ff60000001814 */
[----:B------:R-:W-:Y:S11]  /*1d9b0*/  @!UPT UIADD3 URZ, URZ, URZ, URZ ;  /* 0x0000003f3f3ff290 */ /* 0x000ff6000fffe03f */
[----:B------:R-:W-:Y:S01]  /*1d9c0*/  @!UPT UIADD3 URZ, URZ, URZ, URZ ;  /* 0x0000003f3f3ff290 */ /* 0x000fe2000fffe03f */
[----:B------:R1:W-:Y:S04]  /*1d9d0*/  STL [R1+0xe0], R20 ;  /* 0x0000e01401007387 */ /* 0x0003e80000100800 */
[----:B------:R-:W-:Y:S01]  /*1d9e0*/  STL.64 [R1+0x2af8], R6 ;  /* 0x002af80601007387 */ /* 0x000fe20000100a00 */
[----:B------:R-:W-:-:S03]  /*1d9f0*/  MOV R28, R21 ;  /* 0x00000015001c7202 */ /* 0x000fc60000000f00 */
[----:B------:R-:W-:Y:S01]  /*1da00*/  STL [R1+0x2af0], R4 ;  /* 0x002af00401007387 */ /* 0x000fe20000100800 */
[----:B------:R-:W-:Y:S01]  /*1da10*/  IMAD.MOV.U32 R0, RZ, RZ, R22 ;  /* 0x000000ffff007224 */ /* 0x000fe200078e0016 */
[----:B------:R-:W-:Y:S02]  /*1da20*/  MOV R2, R23 ;  /* 0x0000001700027202 */ /* 0x000fe40000000f00 */
[----:B0-----:R-:W2:Y:S01]  /*1da30*/  LDL.LU R24, [R1+0x20] ;  /* 0x0000200001187983 */ /* 0x001ea20000300800 */
[----:B-1----:R-:W-:Y:S03]  /*1da40*/  HMMA.16816.F32 R20, R12, R6, R8 ;  /* 0x000000060c14723c */ /* 0x002fe60000001808 */
[----:B------:R-:W2:Y:S04]  /*1da50*/  LDL.LU R25, [R1+0x24] ;  /* 0x0000240001197983 */ /* 0x000ea80000300800 */
[----:B------:R-:W2:Y:S04]  /*1da60*/  LDL.LU R26, [R1+0x28] ;  /* 0x00002800011a7983 */ /* 0x000ea80000300800 */
[----:B------:R-:W2:Y:S04]  /*1da70*/  LDL.LU R27, [R1+0x2c] ;  /* 0x00002c00011b7983 */ /* 0x000ea80000300800 */
[----:B------:R-:W3:Y:S04]  /*1da80*/  LDL.LU R8, [R1+0x30] ;  /* 0x0000300001087983 */ /* 0x000ee80000300800 */
[----:B------:R-:W3:Y:S04]  /*1da90*/  LDL.LU R9, [R1+0x34] ;  /* 0x0000340001097983 */ /* 0x000ee80000300800 */
[----:B------:R-:W4:Y:S04]  /*1daa0*/  LDL.LU R10, [R1+0x38] ;  /* 0x00003800010a7983 */ /* 0x000f280000300800 */
[----:B------:R-:W4:Y:S04]  /*1dab0*/  LDL.LU R11, [R1+0x3c] ;  /* 0x00003c00010b7983 */ /* 0x000f280000300800 */
[----:B------:R-:W2:Y:S04]  /*1dac0*/  LDL.LU R12, [R1+0xc0] ;  /* 0x0000c000010c7983 */ /* 0x000ea80000300800 */
[----:B------:R-:W2:Y:S04]  /*1dad0*/  LDL.LU R13, [R1+0xc4] ;  /* 0x0000c400010d7983 */ /* 0x000ea80000300800 */
[----:B------:R-:W2:Y:S04]  /*1dae0*/  LDL.LU R14, [R1+0xc8] ;  /* 0x0000c800010e7983 */ /* 0x000ea80000300800 */
[----:B------:R-:W2:Y:S04]  /*1daf0*/  LDL.LU R15, [R1+0xcc] ;  /* 0x0000cc00010f7983 */ /* 0x000ea80000300800 */
[----:B----4-:R-:W-:Y:S04]  /*1db00*/  STL.64 [R1+0x2ac8], R10 ;  /* 0x002ac80a01007387 */ /* 0x010fe80000100a00 */
[----:B---3--:R0:W-:Y:S04]  /*1db10*/  STL.64 [R1+0x2ac0], R8 ;  /* 0x002ac00801007387 */ /* 0x0081e80000100a00 */
[----:B0-----:R-:W3:Y:S04]  /*1db20*/  LDL.LU R8, [R1+0x10] ;  /* 0x0000100001087983 */ /* 0x001ee80000300800 */
[----:B------:R-:W3:Y:S04]  /*1db30*/  LDL.LU R9, [R1+0x14] ;  /* 0x0000140001097983 */ /* 0x000ee80000300800 */
[----:B------:R-:W4:Y:S04]  /*1db40*/  LDL.LU R10, [R1+0x18] ;  /* 0x00001800010a7983 */ /* 0x000f280000300800 */
[----:B------:R-:W4:Y:S01]  /*1db50*/  LDL.LU R11, [R1+0x1c] ;  /* 0x00001c00010b7983 */ /* 0x000f220000300800 */
[----:B------:R-:W-:Y:S01]  /*1db60*/  IMAD.MOV.U32 R29, RZ, RZ, R18 ;  /* 0x000000ffff1d7224 */ /* 0x000fe200078e0012 */
[----:B------:R-:W-:-:S02]  /*1db70*/  MOV R5, R19 ;  /* 0x0000001300057202 */ /* 0x000fc40000000f00 */
[----:B----4-:R-:W-:Y:S04]  /*1db80*/  STL.64 [R1+0x2ae8], R10 ;  /* 0x002ae80a01007387 */ /* 0x010fe80000100a00 */
[----:B---3--:R0:W-:Y:S04]  /*1db90*/  STL.64 [R1+0x2ae0], R8 ;  /* 0x002ae00801007387 */ /* 0x0081e80000100a00 */
[----:B0-----:R-:W3:Y:S04]  /*1dba0*/  LDL.LU R8, [R1+0x80] ;  /* 0x0000800001087983 */ /* 0x001ee80000300800 */
[----:B------:R-:W3:Y:S04]  /*1dbb0*/  LDL.LU R9, [R1+0x84] ;  /* 0x0000840001097983 */ /* 0x000ee80000300800 */
[----:B------:R-:W3:Y:S04]  /*1dbc0*/  LDL.LU R10, [R1+0x88] ;  /* 0x00008800010a7983 */ /* 0x000ee80000300800 */
[----:B------:R-:W3:Y:S04]  /*1dbd0*/  LDL.LU R11, [R1+0x8c] ;  /* 0x00008c00010b7983 */ /* 0x000ee80000300800 */
[----:B------:R-:W4:Y:S04]  /*1dbe0*/  LDL.LU R16, [R1+0x70] ;  /* 0x0000700001107983 */ /* 0x000f280000300800 */
[----:B------:R-:W4:Y:S04]  /*1dbf0*/  LDL.LU R17, [R1+0x74] ;  /* 0x0000740001117983 */ /* 0x000f280000300800 */
[----:B------:R-:W4:Y:S04]  /*1dc00*/  LDL.LU R18, [R1+0x78] ;  /* 0x0000780001127983 */ /* 0x000f280000300800 */
[----:B------:R-:W4:Y:S04]  /*1dc10*/  LDL.LU R19, [R1+0x7c] ;  /* 0x00007c0001137983 */ /* 0x000f280000300800 */
[----:B------:R-:W-:Y:S04]  /*1dc20*/  STL.64 [R1+0x2a80], R22 ;  /* 0x002a801601007387 */ /* 0x000fe80000100a00 */
[----:B------:R0:W-:Y:S04]  /*1dc30*/  STL.64 [R1+0x2a78], R20 ;  /* 0x002a781401007387 */ /* 0x0001e80000100a00 */
[----:B0-----:R-:W2:Y:S01]  /*1dc40*/  LDL.LU R20, [R1+0xe0] ;  /* 0x0000e00001147983 */ /* 0x001ea20000300800 */
[----:B------:R-:W-:Y:S01]  /*1dc50*/  MOV R22, R0 ;  /* 0x0000000000167202 */ /* 0x000fe20000000f00 */
[----:B------:R-:W-:-:S02]  /*1dc60*/  IMAD.MOV.U32 R23, RZ, RZ, R2 ;  /* 0x000000ffff177224 */ /* 0x000fc400078e0002 */
[----:B------:R-:W-:Y:S02]  /*1dc70*/  IMAD.MOV.U32 R21, RZ, RZ, R28 ;  /* 0x000000ffff157224 */ /* 0x000fe400078e001c */
        /* <DEDUP_REMOVED lines=9> */
[----:B--2---:R0:W-:Y:S02]  /*1dd10*/  STL.64 [R1+0x2ab0], R22 ;  /* 0x002ab01601007387 */ /* 0x0041e40000100a00 */
[----:B0-----:R-:W-:Y:S01]  /*1dd20*/  MOV R22, R29 ;  /* 0x0000001d00167202 */ /* 0x001fe20000000f00 */
[----:B------:R-:W-:-:S07]  /*1dd30*/  IMAD.MOV.U32 R23, RZ, RZ, R5 ;  /* 0x000000ffff177224 */ /* 0x000fce00078e0005 */
[----:B------:R-:W-:Y:S01]  /*1dd40*/  HMMA.16816.F32 R4, R24, R22, R12 ;  /* 0x000000161804723c */ /* 0x000fe2000000180c */
[----:B------:R-:W-:Y:S11]  /*1dd50*/  STL.64 [R1+0x2aa8], R20 ;  /* 0x002aa81401007387 */ /* 0x000ff60000100a00 */
[----:B------:R-:W-:Y:S11]  /*1dd60*/  @!UPT UIADD3 URZ, URZ, URZ, URZ ;  /* 0x0000003f3f3ff290 */ /* 0x000ff6000fffe03f */
[----:B------:R-:W-:Y:S01]  /*1dd70*/  @!UPT UIADD3 URZ, URZ, URZ, URZ ;  /* 0x0000003f3f3ff290 */ /* 0x000fe2000fffe03f */
[----:B------:R-:W-:Y:S01]  /*1dd80*/  IMAD.MOV.U32 R13, RZ, RZ, R5 ;  /* 0x000000ffff0d7224 */ /* 0x000fe200078e0005 */
[----:B------:R-:W-:Y:S01]  /*1dd90*/  MOV R12, R6 ;  /* 0x00000006000c7202 */ /* 0x000fe20000000f00 */
[----:B------:R-:W-:Y:S02]  /*1dda0*/  IMAD.MOV.U32 R5, RZ, RZ, R7 ;  /* 0x000000ffff057224 */ /* 0x000fe400078e0007 */
[----:B------:R-:W3:Y:S01]  /*1ddb0*/  LDL.LU.64 R6, [R1+0x2af8] ;  /* 0x002af80001067983 */ /* 0x000ee20000300a00 */
[----:B------:R-:W-:-:S03]  /*1ddc0*/  MOV R14, R4 ;  /* 0x00000004000e7202 */ /* 0x000fc60000000f00 */
[----:B------:R-:W2:Y:S04]  /*1ddd0*/  LDL.LU R4, [R1+0x2af0] ;  /* 0x002af00001047983 */ /* 0x000ea80000300800 */
[----:B------:R-:W-:Y:S04]  /*1dde0*/  STL [R1+0x2ad8], R14 ;  /* 0x002ad80e01007387 */ /* 0x000fe80000100800 */
[----:B------:R0:W-:Y:S04]  /*1ddf0*/  STL.64 [R1+0x2ad0], R12 ;  /* 0x002ad00c01007387 */ /* 0x0001e80000100a00 */
[----:B0-----:R-:W2:Y:S04]  /*1de00*/  LDL.LU R12, [R1+0x50] ;  /* 0x00005000010c7983 */ /* 0x001ea80000300800 */
[----:B------:R-:W2:Y:S04]  /*1de10*/  LDL.LU R13, [R1+0x54] ;  /* 0x00005400010d7983 */ /* 0x000ea80000300800 */
[----:B------:R-:W2:Y:S04]  /*1de20*/  LDL.LU R14, [R1+0x58] ;  /* 0x00005800010e7983 */ /* 0x000ea80000300800 */
[----:B------:R-:W2:Y:S01]  /*1de30*/  LDL.LU R15, [R1+0x5c] ;  /* 0x00005c00010f7983 */ /* 0x000ea20000300800 */
[----:B---3--:R-:W-:Y:S03]  /*1de40*/  HMMA.16816.F32 R24, R24, R6, R8 ;  /* 0x000000061818723c */ /* 0x008fe60000001808 */
[----:B------:R-:W4:Y:S04]  /*1de50*/  LDL.LU.64 R10, [R1+0x2ae8] ;  /* 0x002ae800010a7983 */ /* 0x000f280000300a00 */
[----:B------:R-:W4:Y:S11]  /*1de60*/  LDL.LU.64 R8, [R1+0x2ae0] ;  /* 0x002ae00001087983 */ /* 0x000f360000300a00 */
[----:B------:R-:W-:Y:S05]  /*1de70*/  @!UPT UIADD3 URZ, URZ, URZ, URZ ;  /* 0x0000003f3f3ff290 */ /* 0x000fea000fffe03f */
[----:B------:R-:W-:Y:S04]  /*1de80*/  STL.64 [R1+0x2a58], R26 ;  /* 0x002a581a01007387 */ /* 0x000fe80000100a00 */
[----:B------:R0:W-:Y:S04]  /*1de90*/  STL.64 [R1+0x2a50], R24 ;  /* 0x002a501801007387 */ /* 0x0001e80000100a00 */
[----:B0-----:R-:W3:Y:S04]  /*1dea0*/  LDL.LU R24, [R1+0x60] ;  /* 0x0000600001187983 */ /* 0x001ee80000300800 */
[----:B------:R-:W3:Y:S04]  /*1deb0*/  LDL.LU R25, [R1+0x64] ;  /* 0x0000640001197983 */ /* 0x000ee80000300800 */
[----:B------:R-:W3:Y:S04]  /*1dec0*/  LDL.LU R26, [R1+0x68] ;  /* 0x00006800011a7983 */ /* 0x000ee80000300800 */
[----:B------:R-:W3:Y:S01]  /*1ded0*/  LDL.LU R27, [R1+0x6c] ;  /* 0x00006c00011b7983 */ /* 0x000ee20000300800 */
[C---:B----4-:R-:W-:Y:S08]  /*1dee0*/  HMMA.16816.F32 R16, R8.reuse, R22, R16 ;  /* 0x000000160810723c */ /* 0x050ff00000001810 */
[----:B--2---:R-:W-:Y:S11]  /*1def0*/  HMMA.16816.F32 R8, R8, R6, R12 ;  /* 0x000000060808723c */ /* 0x004ff6000000180c */
[----:B------:R-:W-:Y:S04]  /*1df00*/  @!UPT UIADD3 URZ, URZ, URZ, URZ ;  /* 0x0000003f3f3ff290 */ /* 0x000fe8000fffe03f */
[----:B------:R0:W-:Y:S04]  /*1df10*/  STL [R1+0x84], R17 ;  /* 0x0000841101007387 */ /* 0x0001e80000100800 */
[----:B------:R-:W-:Y:S01]  /*1df20*/  STL.64 [R1+0x88], R18 ;  /* 0x0000881201007387 */ /* 0x000fe20000100a00 */
[----:B0-----:R-:W-:-:S03]  /*1df30*/  MOV R17, R16 ;  /* 0x0000001000117202 */ /* 0x001fc60000000f00 */
[----:B------:R-:W2:Y:S01]  /*1df40*/  LDL.LU R16, [R1+0x2adc] ;  /* 0x002adc0001107983 */ /* 0x000ea20000300800 */
[----:B------:R-:W-:-:S03]  /*1df50*/  IMAD.MOV.U32 R29, RZ, RZ, R11 ;  /* 0x000000ffff1d7224 */ /* 0x000fc600078e000b */
[----:B------:R-:W4:Y:S04]  /*1df60*/  LDL.LU R14, [R1+0x2ad8] ;  /* 0x002ad800010e7983 */ /* 0x000f280000300800 */
[----:B------:R-:W2:Y:S04]  /*1df70*/  LDL.LU.64 R12, [R1+0x2ad0] ;  /* 0x002ad000010c7983 */ /* 0x000ea80000300a00 */
[----:B------:R-:W-:Y:S04]  /*1df80*/  STL.64 [R1+0x50], R8 ;  /* 0x0000500801007387 */ /* 0x000fe80000100a00 */
[----:B------:R0:W-:Y:S04]  /*1df90*/  STL [R1+0x58], R10 ;  /* 0x0000580a01007387 */ /* 0x0001e80000100800 */
[----:B0-----:R-:W3:Y:S04]  /*1dfa0*/  LDL.LU.64 R10, [R1+0x2ac8] ;  /* 0x002ac800010a7983 */ /* 0x001ee80000300a00 */
[----:B------:R-:W3:Y:S02]  /*1dfb0*/  LDL.LU.64 R8, [R1+0x2ac0] ;  /* 0x002ac00001087983 */ /* 0x000ee40000300a00 */
[----:B---3--:R-:W-:Y:S02]  /*1dfc0*/  HMMA.16816.F32 R20, R24, R22, R8 ;  /* 0x000000161814723c */ /* 0x008fe40000001808 */
[----:B------:R-:W3:Y:S11]  /*1dfd0*/  LDL.LU.64 R8, [R1+0x2ab8] ;  /* 0x002ab80001087983 */ /* 0x000ef60000300a00 */
[----:B------:R-:W-:Y:S10]  /*1dfe0*/  @!UPT UIADD3 URZ, URZ, URZ, URZ ;  /* 0x0000003f3f3ff290 */ /* 0x000ff4000fffe03f */
[----:B------:R-:W-:Y:S04]  /*1dff0*/  STL.64 [R1], R20 ;  /* 0x0000001401007387 */ /* 0x000fe80000100a00 */
[----:B------:R-:W-:Y:S04]  /*1e000*/  STL.64 [R1+0x8], R22 ;  /* 0x0000081601007387 */ /* 0x000fe80000100a00 */
[----:B------:R-:W0:Y:S04]  /*1e010*/  LDSM.16.MT88.4 R20, [R2+0x3800] ;  /* 0x003800000214783b */ /* 0x000e280000004200 */
[----:B0-----:R-:W-:Y:S04]  /*1e020*/  STL.64 [R1+0x40], R20 ;  /* 0x0000401401007387 */ /* 0x001fe80000100a00 */
[----:B------:R-:W-:Y:S04]  /*1e030*/  STL.64 [R1+0x48], R22 ;  /* 0x0000481601007387 */ /* 0x000fe80000100a00 */
[----:B------:R-:W0:Y:S02]  /*1e040*/  LDSM.16.MT88.4 R20, [R0+0x3800] ;  /* 0x003800000014783b */ /* 0x000e240000004200 */
[----:B0-----:R-:W-:-:S02]  /*1e050*/  MOV R10, R22 ;  /* 0x00000016000a7202 */ /* 0x001fc40000000f00 */
[----:B------:R0:W-:Y:S01]  /*1e060*/  STL.64 [R1+0x20], R20 ;  /* 0x0000201401007387 */ /* 0x0001e20000100a00 */
[----:B------:R-:W-:-:S03]  /*1e070*/  IMAD.MOV.U32 R11, RZ, RZ, R23 ;  /* 0x000000ffff0b7224 */ /* 0x000fc600078e0017 */
[----:B------:R-:W2:Y:S04]  /*1e080*/  LDL.LU.64 R22, [R1+0x2ab0] ;  /* 0x002ab00001167983 */ /* 0x000ea80000300a00 */
[----:B0-----:R-:W2:Y:S04]  /*1e090*/  LDL.LU.64 R20, [R1+0x2aa8] ;  /* 0x002aa80001147983 */ /* 0x001ea80000300a00 */
[----:B------:R-:W-:Y:S04]  /*1e0a0*/  STL [R1+0x2a10], R0 ;  /* 0x002a100001007387 */ /* 0x000fe80000100800 */
[----:B------:R-:W-:Y:S04]  /*1e0b0*/  STL [R1+0x2a04], R11 ;  /* 0x002a040b01007387 */ /* 0x000fe80000100800 */
[----:B------:R-:W-:Y:S01]  /*1e0c0*/  STL [R1+0x2a00], R10 ;  /* 0x002a000a01007387 */ /* 0x000fe20000100800 */
[----:B--2---:R-:W-:Y:S03]  /*1e0d0*/  HMMA.16816.F32 R24, R24, R6, R20 ;  /* 0x000000061818723c */ /* 0x004fe60000001814 */
[----:B------:R-:W3:Y:S04]  /*1e0e0*/  LDL.LU.64 R22, [R1+0x2aa0] ;  /* 0x002aa00001167983 */ /* 0x000ee80000300a00 */
[----:B------:R-:W3:Y:S11]  /*1e0f0*/  LDL.LU.64 R20, [R1+0x2a98] ;  /* 0x002a980001147983 */ /* 0x000ef60000300a00 */
[----:B------:R-:W-:Y:S05]  /*1e100*/  @!UPT UIADD3 URZ, URZ, URZ, URZ ;  /* 0x0000003f3f3ff290 */ /* 0x000fea000fffe03f */
[----:B------:R4:W-:Y:S04]  /*1e110*/  STL.64 [R1+0x60], R24 ;  /* 0x0000601801007387 */ /* 0x0009e80000100a00 */
[----:B------:R0:W-:Y:S01]  /*1e120*/  STL.64 [R1+0x68], R26 ;  /* 0x0000681a01007387 */ /* 0x0001e20000100a00 */
[----:B----4-:R-:W-:Y:S01]  /*1e130*/  MOV R24, R14 ;  /* 0x0000000e00187202 */ /* 0x010fe20000000f00 */
[----:B------:R-:W-:Y:S01]  /*1e140*/  IMAD.MOV.U32 R25, RZ, RZ, R13 ;  /* 0x000000ffff197224 */ /* 0x000fe200078e000d */
[----:B0-----:R-:W-:Y:S02]  /*1e150*/  MOV R26, R12 ;  /* 0x0000000c001a7202 */ /* 0x001fe40000000f00 */
[----:B------:R-:W0:Y:S02]  /*1e160*/  LDSM.16.MT88.4 R12, [R28+0x3800] ;  /* 0x003800001c0c783b */ /* 0x000e240000004200 */
[----:B0-----:R-:W-:-:S02]  /*1e170*/  MOV R18, R12 ;  /* 0x0000000c00127202 */ /* 0x001fc40000000f00 */
[----:B------:R-:W-:Y:S01]  /*1e180*/  STL.64 [R1+0x18], R14 ;  /* 0x0000180e01007387 */ /* 0x000fe20000100a00 */
[----:B------:R-:W-:-:S03]  /*1e190*/  IMAD.MOV.U32 R19, RZ, RZ, R13 ;  /* 0x000000ffff137224 */ /* 0x000fc600078e000d */
[----:B------:R-:W0:Y:S04]  /*1e1a0*/  LDSM.16.MT88.4 R12, [R3+0x3800] ;  /* 0x00380000030c783b */ /* 0x000e280000004200 */
[----:B------:R-:W-:Y:S04]  /*1e1b0*/  STL [R1+0x2a14], R19 ;  /* 0x002a141301007387 */ /* 0x000fe80000100800 */
[----:B------:R-:W-:Y:S04]  /*1e1c0*/  STL [R1+0x2a0c], R18 ;  /* 0x002a0c1201007387 */ /* 0x000fe80000100800 */
[----:B------:R-:W-:Y:S04]  /*1e1d0*/  STL [R1+0x2a08], R28 ;  /* 0x002a081c01007387 */ /* 0x000fe80000100800 */
[----:B0-----:R-:W-:Y:S04]  /*1e1e0*/  STL.64 [R1+0x70], R12 ;  /* 0x0000700c01007387 */ /* 0x001fe80000100a00 */
[----:B------:R0:W-:Y:S04]  /*1e1f0*/  STL.64 [R1+0x78], R14 ;  /* 0x0000780e01007387 */ /* 0x0001e80000100a00 */
[----:B0-----:R-:W3:Y:S04]  /*1e200*/  LDL.LU.64 R14, [R1+0x2a90] ;  /* 0x002a9000010e7983 */ /* 0x001ee80000300a00 */
[----:B------:R-:W3:Y:S01]  /*1e210*/  LDL.LU.64 R12, [R1+0x2a88] ;  /* 0x002a8800010c7983 */ /* 0x000ee20000300a00 */
[----:B------:R-:W-:-:S03]  /*1e220*/  IMAD.MOV.U32 R27, RZ, RZ, R5 ;  /* 0x000000ffff1b7224 */ /* 0x000fc600078e0005 */
[----:B------:R-:W-:Y:S01]  /*1e230*/  STL [R1+0x2a18], R3 ;  /* 0x002a180301007387 */ /* 0x000fe20000100800 */
[----:B---3--:R-:W-:Y:S11]  /*1e240*/  HMMA.16816.F32 R20, R12, R8, R20 ;  /* 0x000000080c14723c */ /* 0x008ff60000001814 */
[----:B------:R-:W-:Y:S11]  /*1e250*/  @!UPT UIADD3 URZ, URZ, URZ, URZ ;  /* 0x0000003f3f3ff290 */ /* 0x000ff6000fffe03f */
[----:B------:R-:W-:Y:S02]  /*1e260*/  @!UPT UIADD3 URZ, URZ, URZ, URZ ;  /* 0x0000003f3f3ff290 */ /* 0x000fe4000fffe03f */
[----:B------:R-:W-:Y:S01]  /*1e270*/  MOV R11, R22 ;  /* 0x00000016000b7202 */ /* 0x000fe20000000f00 */
[----:B------:R-:W-:Y:S01]  /*1e280*/  IMAD.MOV.U32 R10, RZ, RZ, R23 ;  /* 0x000000ffff0a7224 */ /* 0x000fe200078e0017 */
[----:B------:R-:W-:Y:S01]  /*1e290*/  MOV R18, R20 ;  /* 0x0000001400127202 */ /* 0x000fe20000000f00 */
[----:B------:R-:W-:Y:S01]  /*1e2a0*/  IMAD.MOV.U32 R28, RZ, RZ, R21 ;  /* 0x000000ffff1c7224 */ /* 0x000fe200078e0015 */
[----:B------:R-:W2:Y:S04]  /*1e2b0*/  LDL.LU.64 R22, [R1+0x2a80] ;  /* 0x002a800001167983 */ /* 0x000ea80000300a00 */
[----:B------:R-:W2:Y:S04]  /*1e2c0*/  LDL.LU.64 R20, [R1+0x2a78] ;  /* 0x002a780001147983 */ /* 0x000ea80000300a00 */
[----:B------:R-:W3:Y:S04]  /*1e2d0*/  LDL R5, [R1+0x6cc] ;  /* 0x0006cc0001057983 */ /* 0x000ee80000100800 */
[----:B---3--:R0:W-:Y:S02]  /*1e2e0*/  STL.64 [R1+0x2a30], R4 ;  /* 0x002a300401007387 */ /* 0x0081e40000100a00 */
[----:B0-----:R-:W-:-:S02]  /*1e2f0*/  MOV R4, R17 ;  /* 0x0000001100047202 */ /* 0x001fc40000000f00 */
[----:B------:R-:W2:Y:S04]  /*1e300*/  LDL.LU R17, [R1+0x2a70] ;  /* 0x002a700001117983 */ /* 0x000ea80000300800 */
[----:B------:R-:W3:Y:S04]  /*1e310*/  LDL.LU R5, [R1+0x84] ;  /* 0x0000840001057983 */ /* 0x000ee80000300800 */
[----:B------:R-:W3:Y:S04]  /*1e320*/  LDL.LU R6, [R1+0x88] ;  /* 0x0000880001067983 */ /* 0x000ee80000300800 */
[----:B------:R-:W3:Y:S04]  /*1e330*/  LDL.LU R7, [R1+0x8c] ;  /* 0x00008c0001077983 */ /* 0x000ee80000300800 */
[----:B------:R-:W-:Y:S04]  /*1e340*/  STL [R1+0x2a28], R10 ;  /* 0x002a280a01007387 */ /* 0x000fe80000100800 */
[----:B------:R-:W-:Y:S04]  /*1e350*/  STL [R1+0x2a24], R11 ;  /* 0x002a240b01007387 */ /* 0x000fe80000100800 */
[----:B------:R-:W-:Y:S04]  /*1e360*/  STL [R1+0x2a20], R28 ;  /* 0x002a201c01007387 */ /* 0x000fe80000100800 */
[----:B------:R-:W-:Y:S01]  /*1e370*/  STL [R1+0x2a1c], R18 ;  /* 0x002a1c1201007387 */ /* 0x000fe20000100800 */
[----:B--2---:R-:W-:Y:S03]  /*1e380*/  HMMA.16816.F32 R12, R12, R16, R20 ;  /* 0x000000100c0c723c */ /* 0x004fe60000001814 */
[----:B------:R-:W2:Y:S04]  /*1e390*/  LDL.LU.64 R22, [R1+0x2a68] ;  /* 0x002a680001167983 */ /* 0x000ea80000300a00 */
[----:B------:R-:W2:Y:S11]  /*1e3a0*/  LDL.LU.64 R20, [R1+0x2a60] ;  /* 0x002a600001147983 */ /* 0x000eb60000300a00 */
[----:B------:R-:W-:Y:S05]  /*1e3b0*/  @!UPT UIADD3 URZ, URZ, URZ, URZ ;  /* 0x0000003f3f3ff290 */ /* 0x000fea000fffe03f */
[----:B------:R0:W-:Y:S01]  /*1e3c0*/  STL [R1+0xd0], R12 ;  /* 0x0000d00c01007387 */ /* 0x0001e20000100800 */
[----:B------:R-:W-:Y:S01]  /*1e3d0*/  IMAD.MOV.U32 R3, RZ, RZ, R13 ;  /* 0x000000ffff037224 */ /* 0x000fe200078e000d */
[----:B------:R-:W-:Y:S01]  /*1e3e0*/  MOV R19, R14 ;  /* 0x0000000e00137202 */ /* 0x000fe20000000f00 */
[----:B------:R-:W-:Y:S01]  /*1e3f0*/  IMAD.MOV.U32 R0, RZ, RZ, R15 ;  /* 0x000000ffff007224 */ /* 0x000fe200078e000f */
[----:B0-----:R-:W4:Y:S04]  /*1e400*/  LDL.LU R12, [R1] ;  /* 0x00000000010c7983 */ /* 0x001f280000300800 */
[----:B------:R-:W4:Y:S04]  /*1e410*/  LDL.LU R13, [R1+0x4] ;  /* 0x00000400010d7983 */ /* 0x000f280000300800 */
[----:B------:R-:W4:Y:S04]  /*1e420*/  LDL.LU R14, [R1+0x8] ;  /* 0x00000800010e7983 */ /* 0x000f280000300800 */
[----:B------:R-:W4:Y:S01]  /*1e430*/  LDL.LU R15, [R1+0xc] ;  /* 0x00000c00010f7983 */ /* 0x000f220000300800 */
[C---:B--2---:R-:W-:Y:S11]  /*1e440*/  HMMA.16816.F32 R24, R20.reuse, R8, R24 ;  /* 0x000000081418723c */ /* 0x044ff60000001818 */
        /* <DEDUP_REMOVED lines=9> */
[----:B------:R-:W3:Y:S04]  /*1e4e0*/  LDL.LU.64 R26, [R1+0x2a48] ;  /* 0x002a4800011a7983 */ /* 0x000ee80000300a00 */
[----:B------:R-:W3:Y:S11]  /*1e4f0*/  LDL.LU.64 R24, [R1+0x2a40] ;  /* 0x002a400001187983 */ /* 0x000ef60000300a00 */
[----:B------:R-:W-:Y:S06]  /*1e500*/  @!UPT UIADD3 URZ, URZ, URZ, URZ ;  /* 0x0000003f3f3ff290 */ /* 0x000fec000fffe03f */
[----:B------:R0:W-:Y:S04]  /*1e510*/  STL.64 [R1+0x90], R20 ;  /* 0x0000901401007387 */ /* 0x0001e80000100a00 */
[----:B------:R1:W-:Y:S04]  /*1e520*/  STL.64 [R1+0x98], R22 ;  /* 0x0000981601007387 */ /* 0x0003e80000100a00 */
[----:B0-----:R-:W2:Y:S04]  /*1e530*/  LDL.LU R20, [R1+0x50] ;  /* 0x0000500001147983 */ /* 0x001ea80000300800 */
[----:B------:R-:W2:Y:S04]  /*1e540*/  LDL.LU R21, [R1+0x54] ;  /* 0x0000540001157983 */ /* 0x000ea80000300800 */
[----:B-1----:R-:W2:Y:S01]  /*1e550*/  LDL.LU R22, [R1+0x58] ;  /* 0x0000580001167983 */ /* 0x002ea20000300800 */
[----:B------:R-:W-:-:S03]  /*1e560*/  MOV R23, R29 ;  /* 0x0000001d00177202 */ /* 0x000fc60000000f00 */
[----:B------:R-:W4:Y:S01]  /*1e570*/  LDL.LU R29, [R1+0x2a38] ;  /* 0x002a3800011d7983 */ /* 0x000f220000300800 */
[C---:B---3--:R-:W-:Y:S08]  /*1e580*/  HMMA.16816.F32 R4, R24.reuse, R8, R4 ;  /* 0x000000081804723c */ /* 0x048ff00000001804 */
[----:B--2---:R-:W-:Y:S11]  /*1e590*/  HMMA.16816.F32 R20, R24, R16, R20 ;  /* 0x000000101814723c */ /* 0x004ff60000001814 */
[----:B------:R-:W-:Y:S04]  /*1e5a0*/  @!UPT UIADD3 URZ, URZ, URZ, URZ ;  /* 0x0000003f3f3ff290 */ /* 0x000fe8000fffe03f */
[----:B------:R0:W-:Y:S04]  /*1e5b0*/  STL.64 [R1+0x80], R4 ;  /* 0x0000800401007387 */ /* 0x0001e80000100a00 */
[----:B------:R-:W-:Y:S04]  /*1e5c0*/  STL.64 [R1+0x88], R6 ;  /* 0x0000880601007387 */ /* 0x000fe80000100a00 */
[----:B0-----:R-:W2:Y:S04]  /*1e5d0*/  LDL.LU.64 R4, [R1+0x2a30] ;  /* 0x002a300001047983 */ /* 0x001ea80000300a00 */
[----:B------:R-:W3:Y:S04]  /*1e5e0*/  LDL.LU R24, [R1+0xb0] ;  /* 0x0000b00001187983 */ /* 0x000ee80000300800 */
[----:B------:R-:W-:Y:S04]  /*1e5f0*/  STL.64 [R1+0x50], R20 ;  /* 0x0000501401007387 */ /* 0x000fe80000100a00 */
[----:B------:R-:W-:Y:S04]  /*1e600*/  STL.64 [R1+0x58], R22 ;  /* 0x0000581601007387 */ /* 0x000fe80000100a00 */
[----:B------:R-:W3:Y:S01]  /*1e610*/  LDL.LU R25, [R1+0xb4] ;  /* 0x0000b40001197983 */ /* 0x000ee20000300800 */
[----:B----4-:R-:W-:Y:S01]  /*1e620*/  IMAD.MOV.U32 R26, RZ, RZ, R29 ;  /* 0x000000ffff1a7224 */ /* 0x010fe200078e001d */
[----:B--2---:R-:W-:-:S02]  /*1e630*/  MOV R27, R4 ;  /* 0x00000004001b7202 */ /* 0x004fc40000000f00 */
[----:B------:R-:W-:Y:S04]  /*1e640*/  LDSM.16.M88.4 R20, [R5+0x10100] ;  /* 0x010100000514783b */ /* 0x000fe80000000200 */
[----:B------:R-:W-:Y:S01]  /*1e650*/  LDSM.16.M88.4 R4, [R5+0x18100] ;  /* 0x018100000504783b */ /* 0x000fe20000000200 */
[----:B---3--:R-:W-:Y:S11]  /*1e660*/  HMMA.16816.F32 R12, R24, R8, R12 ;  /* 0x00000008180c723c */ /* 0x008ff6000000180c */
[----:B------:R-:W-:Y:S11]  /*1e670*/  @!UPT UIADD3 URZ, URZ, URZ, URZ ;  /* 0x0000003f3f3ff290 */ /* 0x000ff6000fffe03f */
[----:B------:R-:W-:Y:S01]  /*1e680*/  @!UPT UIADD3 URZ, URZ, URZ, URZ ;  /* 0x0000003f3f3ff290 */ /* 0x000fe2000fffe03f */
[----:B------:R-:W-:Y:S01]  /*1e690*/  STL [R1+0x30], R12 ;  /* 0x0000300c01007387 */ /* 0x000fe20000100800 */
[----:B------:R-:W-:Y:S01]  /*1e6a0*/  IMAD.MOV.U32 R29, RZ, RZ, R13 ;  /* 0x000000ffff1d7224 */ /* 0x000fe200078e000d */
[----:B------:R-:W-:Y:S01]  /*1e6b0*/  MOV R9, R14 ;  /* 0x0000000e00097202 */ /* 0x000fe20000000f00 */
[----:B------:R-:W-:Y:S02]  /*1e6c0*/  IMAD.MOV.U32 R8, RZ, RZ, R15 ;  /* 0x000000ffff087224 */ /* 0x000fe400078e000f */
[----:B------:R-:W0:Y:S04]  /*1e6d0*/  LDSM.16.MT88.4 R12, [R2+0x4000] ;  /* 0x00400000020c783b */ /* 0x000e280000004200 */
[----:B------:R-:W-:Y:S04]  /*1e6e0*/  STL [R1+0x29bc], R9 ;  /* 0x0029bc0901007387 */ /* 0x000fe80000100800 */
[----:B------:R-:W-:Y:S04]  /*1e6f0*/  STL [R1+0x29b8], R29 ;  /* 0x0029b81d01007387 */ /* 0x000fe80000100800 */
[----:B------:R-:W-:Y:S04]  /*1e700*/  STL [R1+0x29b4], R8 ;  /* 0x0029b40801007387 */ /* 0x000fe80000100800 */
[----:B------:R-:W-:Y:S04]  /*1e710*/  STL [R1+0x29b0], R2 ;  /* 0x0029b00201007387 */ /* 0x000fe80000100800 */
[----:B0-----:R-:W-:Y:S04]  /*1e720*/  STL.64 [R1+0x2948], R14 ;  /* 0x0029480e01007387 */ /* 0x001fe80000100a00 */
[----:B------:R0:W-:Y:S04]  /*1e730*/  STL.64 [R1+0x2940], R12 ;  /* 0x0029400c01007387 */ /* 0x0001e80000100a00 */
[----:B------:R-:W-:Y:S01]  /*1e740*/  STL.64 [R1+0x8], R22 ;  /* 0x0000081601007387 */ /* 0x000fe20000100a00 */
[----:B0-----:R-:W-:Y:S01]  /*1e750*/  MOV R13, R20 ;  /* 0x00000014000d7202 */ /* 0x001fe20000000f00 */
[----:B------:R-:W-:-:S05]  /*1e760*/  IMAD.MOV.U32 R12, RZ, RZ, R21 ;  /* 0x000000ffff0c7224 */ /* 0x000fca00078e0015 */
[----:B------:R0:W-:Y:S04]  /*1e770*/  STL.64 [R1+0x2950], R12 ;  /* 0x0029500c01007387 */ /* 0x0001e80000100a00 */
[----:B0-----:R-:W2:Y:S04]  /*1e780*/  LDL.LU R12, [R1+0x70] ;  /* 0x00007000010c7983 */ /* 0x001ea80000300800 */
[----:B------:R-:W2:Y:S04]  /*1e790*/  LDL.LU R13, [R1+0x74] ;  /* 0x00007400010d7983 */ /* 0x000ea80000300800 */
[----:B------:R-:W3:Y:S04]  /*1e7a0*/  LDL.LU R14, [R1+0x78] ;  /* 0x00007800010e7983 */ /* 0x000ee80000300800 */
[----:B------:R-:W3:Y:S04]  /*1e7b0*/  LDL.LU R15, [R1+0x7c] ;  /* 0x00007c00010f7983 */ /* 0x000ee80000300800 */
[----:B---3--:R-:W-:Y:S04]  /*1e7c0*/  STL.64 [R1+0x2990], R14 ;  /* 0x0029900e01007387 */ /* 0x008fe80000100a00 */
[----:B--2---:R0:W-:Y:S04]  /*1e7d0*/  STL.64 [R1+0x2988], R12 ;  /* 0x0029880c01007387 */ /* 0x0041e80000100a00 */
[----:B0-----:R-:W2:Y:S04]  /*1e7e0*/  LDL.LU R12, [R1+0x60] ;  /* 0x00006000010c7983 */ /* 0x001ea80000300800 */
[----:B------:R-:W2:Y:S04]  /*1e7f0*/  LDL.LU R13, [R1+0x64] ;  /* 0x00006400010d7983 */ /* 0x000ea80000300800 */
[----:B------:R-:W2:Y:S04]  /*1e800*/  LDL.LU R14, [R1+0x68] ;  /* 0x00006800010e7983 */ /* 0x000ea80000300800 */
[----:B------:R-:W2:Y:S04]  /*1e810*/  LDL.LU R15, [R1+0x6c] ;  /* 0x00006c00010f7983 */ /* 0x000ea80000300800 */
[----:B------:R0:W-:Y:S04]  /*1e820*/  STL [R1+0x28dc], R6 ;  /* 0x0028dc0601007387 */ /* 0x0001e80000100800 */
[----:B------:R1:W-:Y:S04]  /*1e830*/  STL [R1+0x28d8], R7 ;  /* 0x0028d80701007387 */ /* 0x0003e80000100800 */
[----:B------:R3:W-:Y:S01]  /*1e840*/  STL.64 [R1+0x2998], R4 ;  /* 0x0029980401007387 */ /* 0x0007e20000100a00 */
[----:B0-----:R-:W-:Y:S01]  /*1e850*/  MOV R6, R28 ;  /* 0x0000001c00067202 */ /* 0x001fe20000000f00 */
[----:B-1----:R-:W-:Y:S01]  /*1e860*/  IMAD.MOV.U32 R7, RZ, RZ, R18 ;  /* 0x000000ffff077224 */ /* 0x002fe200078e0012 */
[----:B---3--:R-:W-:Y:S01]  /*1e870*/  MOV R4, R10 ;  /* 0x0000000a00047202 */ /* 0x008fe20000000f00 */
[----:B------:R-:W-:Y:S01]  /*1e880*/  IMAD.MOV.U32 R5, RZ, RZ, R11 ;  /* 0x000000ffff057224 */ /* 0x000fe200078e000b */
[----:B------:R-:W3:Y:S04]  /*1e890*/  LDL.LU R10, [R1+0x2a28] ;  /* 0x002a2800010a7983 */ /* 0x000ee80000300800 */
[----:B------:R-:W4:Y:S04]  /*1e8a0*/  LDL.LU R11, [R1+0x2a24] ;  /* 0x002a2400010b7983 */ /* 0x000f280000300800 */
[----:B------:R-:W2:Y:S04]  /*1e8b0*/  LDL.LU R28, [R1+0x2a20] ;  /* 0x002a2000011c7983 */ /* 0x000ea80000300800 */
[----:B------:R-:W2:Y:S04]  /*1e8c0*/  LDL.LU R18, [R1+0x2a1c] ;  /* 0x002a1c0001127983 */ /* 0x000ea80000300800 */
[----:B------:R-:W-:Y:S04]  /*1e8d0*/  STL.64 [R1+0x29d8], R6 ;  /* 0x0029d80601007387 */ /* 0x000fe80000100a00 */
[----:B------:R0:W-:Y:S04]  /*1e8e0*/  STL.64 [R1+0x29d0], R4 ;  /* 0x0029d00401007387 */ /* 0x0001e80000100a00 */
[----:B0-----:R-:W2:Y:S01]  /*1e8f0*/  LDL.LU R4, [R1+0xd0] ;  /* 0x0000d00001047983 */ /* 0x001ea20000300800 */
[----:B------:R-:W-:Y:S01]  /*1e900*/  MOV R5, R3 ;  /* 0x0000000300057202 */ /* 0x000fe20000000f00 */
[----:B------:R-:W-:Y:S01]  /*1e910*/  IMAD.MOV.U32 R6, RZ, RZ, R19 ;  /* 0x000000ffff067224 */ /* 0x000fe200078e0013 */
[----:B------:R-:W-:Y:S01]  /*1e920*/  MOV R7, R0 ;  /* 0x0000000000077202 */ /* 0x000fe20000000f00 */
[----:B------:R-:W3:Y:S04]  /*1e930*/  LDL.LU R3, [R1+0x2a18] ;  /* 0x002a180001037983 */ /* 0x000ee80000300800 */
[----:B------:R-:W3:Y:S04]  /*1e940*/  LDL.LU R19, [R1+0x2a14] ;  /* 0x002a140001137983 */ /* 0x000ee80000300800 */
[----:B------:R-:W3:Y:S04]  /*1e950*/  LDL.LU R0, [R1+0x2a10] ;  /* 0x002a100001007983 */ /* 0x000ee80000300800 */
[----:B------:R-:W-:Y:S04]  /*1e960*/  STL.64 [R1+0x29e8], R6 ;  /* 0x0029e80601007387 */ /* 0x000fe80000100a00 */
[----:B--2---:R0:W-:Y:S02]  /*1e970*/  STL.64 [R1+0x29e0], R4 ;  /* 0x0029e00401007387 */ /* 0x0041e40000100a00 */
[----:B0-----:R-:W-:Y:S01]  /*1e980*/  IMAD.MOV.U32 R4, RZ, RZ, R18 ;  /* 0x000000ffff047224 */ /* 0x001fe200078e0012 */
[----:B------:R-:W-:Y:S01]  /*1e990*/  MOV R5, R28 ;  /* 0x0000001c00057202 */ /* 0x000fe20000000f00 */
[----:B------:R-:W2:Y:S04]  /*1e9a0*/  LDL.LU R18, [R1+0x2a0c] ;  /* 0x002a0c0001127983 */ /* 0x000ea80000300800 */
[----:B------:R-:W2:Y:S01]  /*1e9b0*/  LDL.LU R28, [R1+0x2a08] ;  /* 0x002a0800011c7983 */ /* 0x000ea20000300800 */
[----:B----4-:R-:W-:Y:S01]  /*1e9c0*/  IMAD.MOV.U32 R6, RZ, RZ, R11 ;  /* 0x000000ffff067224 */ /* 0x010fe200078e000b */
[----:B---3--:R-:W-:-:S02]  /*1e9d0*/  MOV R7, R10 ;  /* 0x0000000a00077202 */ /* 0x008fc40000000f00 */
[----:B------:R-:W3:Y:S04]  /*1e9e0*/  LDL.LU R11, [R1+0x2a04] ;  /* 0x002a0400010b7983 */ /* 0x000ee80000300800 */
[----:B------:R-:W4:Y:S04]  /*1e9f0*/  LDL.LU R10, [R1+0x2a00] ;  /* 0x002a0000010a7983 */ /* 0x000f280000300800 */
[----:B------:R-:W0:Y:S01]  /*1ea00*/  LDSM.16.MT88.4 R20, [R0+0x4000] ;  /* 0x004000000014783b */ /* 0x000e220000004200 */
[----:B------:R-:W-:Y:S03]  /*1ea10*/  HMMA.16816.F32 R12, R24, R16, R12 ;  /* 0x00000010180c723c */ /* 0x000fe6000000180c */
[----:B------:R-:W-:Y:S11]  /*1ea20*/  STL [R1+0x29c0], R0 ;  /* 0x0029c00001007387 */ /* 0x000ff60000100800 */
[----:B------:R-:W-:Y:S10]  /*1ea30*/  @!UPT UIADD3 URZ, URZ, URZ, URZ ;  /* 0x0000003f3f3ff290 */ /* 0x000ff4000fffe03f */
[----:B------:R-:W-:Y:S01]  /*1ea40*/  IMAD.MOV.U32 R9, RZ, RZ, R14 ;  /* 0x000000ffff097224 */ /* 0x000fe200078e000e */
[----:B------:R-:W-:Y:S01]  /*1ea50*/  MOV R29, R15 ;  /* 0x0000000f001d7202 */ /* 0x000fe20000000f00 */
[----:B0-----:R-:W-:Y:S04]  /*1ea60*/  STL.64 [R1+0x2928], R22 ;  /* 0x0029281601007387 */ /* 0x001fe80000100a00 */
[----:B------:R0:W-:Y:S04]  /*1ea70*/  STL.64 [R1+0x2920], R20 ;  /* 0x0029201401007387 */ /* 0x0001e80000100a00 */
[----:B0-----:R-:W3:Y:S04]  /*1ea80*/  LDL.LU R20, [R1+0x40] ;  /* 0x0000400001147983 */ /* 0x001ee80000300800 */
[----:B------:R-:W3:Y:S04]  /*1ea90*/  LDL.LU R21, [R1+0x44] ;  /* 0x0000440001157983 */ /* 0x000ee80000300800 */
[----:B------:R-:W3:Y:S04]  /*1eaa0*/  LDL.LU R22, [R1+0x48] ;  /* 0x0000480001167983 */ /* 0x000ee80000300800 */
[----:B------:R-:W3:Y:S04]  /*1eab0*/  LDL.LU R23, [R1+0x4c] ;  /* 0x00004c0001177983 */ /* 0x000ee80000300800 */
[----:B------:R-:W-:Y:S04]  /*1eac0*/  STL.64 [R1+0xb0], R12 ;  /* 0x0000b00c01007387 */ /* 0x000fe80000100a00 */
[----:B------:R-:W-:Y:S04]  /*1ead0*/  STL [R1+0x29c8], R9 ;  /* 0x0029c80901007387 */ /* 0x000fe80000100800 */
[----:B------:R-:W-:Y:S04]  /*1eae0*/  STL [R1+0x29c4], R29 ;  /* 0x0029c41d01007387 */ /* 0x000fe80000100800 */
[----:B------:R-:W-:Y:S04]  /*1eaf0*/  LDSM.16.MT88.4 R12, [R3+0x4000] ;  /* 0x00400000030c783b */ /* 0x000fe80000004200 */
[----:B--2---:R-:W0:Y:S04]  /*1eb00*/  LDSM.16.MT88.4 R24, [R28+0x4000] ;  /* 0x004000001c18783b */ /* 0x004e280000004200 */
[----:B------:R-:W-:Y:S04]  /*1eb10*/  STL [R1+0x29cc], R28 ;  /* 0x0029cc1c01007387 */ /* 0x000fe80000100800 */
[----:B0-----:R4:W-:Y:S04]  /*1eb20*/  STL.64 [R1+0x2908], R26 ;  /* 0x0029081a01007387 */ /* 0x0019e80000100a00 */
[----:B------:R0:W-:Y:S01]  /*1eb30*/  STL.64 [R1+0x2900], R24 ;  /* 0x0029001801007387 */ /* 0x0001e20000100a00 */
[----:B----4-:R-:W-:Y:S01]  /*1eb40*/  IMAD.MOV.U32 R26, RZ, RZ, R10 ;  /* 0x000000ffff1a7224 */ /* 0x010fe200078e000a */
[----:B---3--:R-:W-:-:S02]  /*1eb50*/  MOV R27, R11 ;  /* 0x0000000b001b7202 */ /* 0x008fc40000000f00 */
[----:B0-----:R-:W2:Y:S04]  /*1eb60*/  LDL.LU R24, [R1+0x20] ;  /* 0x0000200001187983 */ /* 0x001ea80000300800 */
[----:B------:R-:W2:Y:S04]  /*1eb70*/  LDL.LU R25, [R1+0x24] ;  /* 0x0000240001197983 */ /* 0x000ea80000300800 */
[----:B------:R-:W3:Y:S04]  /*1eb80*/  LDL.LU R10, [R1+0x29fc] ;  /* 0x0029fc00010a7983 */ /* 0x000ee80000300800 */
[----:B------:R-:W3:Y:S04]  /*1eb90*/  LDL.LU R11, [R1+0x29f8] ;  /* 0x0029f800010b7983 */ /* 0x000ee80000300800 */
[----:B------:R0:W-:Y:S04]  /*1eba0*/  STL.64 [R1+0x60], R12 ;  /* 0x0000600c01007387 */ /* 0x0001e80000100a00 */
[----:B------:R1:W-:Y:S01]  /*1ebb0*/  STL.64 [R1+0x68], R14 ;  /* 0x0000680e01007387 */ /* 0x0003e20000100a00 */
[----:B0-----:R-:W-:Y:S01]  /*1ebc0*/  IMAD.MOV.U32 R12, RZ, RZ, R18 ;  /* 0x000000ffff0c7224 */ /* 0x001fe200078e0012 */
[----:B------:R-:W-:-:S02]  /*1ebd0*/  MOV R13, R19 ;  /* 0x00000013000d7202 */ /* 0x000fc40000000f00 */
[----:B------:R-:W4:Y:S04]  /*1ebe0*/  LDL.LU R18, [R1+0x29f4] ;  /* 0x0029f40001127983 */ /* 0x000f280000300800 */
[----:B------:R-:W4:Y:S04]  /*1ebf0*/  LDL.LU R19, [R1+0x29f0] ;  /* 0x0029f00001137983 */ /* 0x000f280000300800 */
[----:B-1----:R-:W2:Y:S04]  /*1ec00*/  LDL.LU R14, [R1+0x18] ;  /* 0x00001800010e7983 */ /* 0x002ea80000300800 */
[----:B------:R-:W2:Y:S01]  /*1ec10*/  LDL.LU R15, [R1+0x1c] ;  /* 0x00001c00010f7983 */ /* 0x000ea20000300800 */
[C---:B---3--:R-:W-:Y:S11]  /*1ec20*/  HMMA.16816.F32 R4, R20.reuse, R10, R4 ;  /* 0x0000000a1404723c */ /* 0x048ff60000001804 */
[----:B------:R-:W-:Y:S11]  /*1ec30*/  @!UPT UIADD3 URZ, URZ, URZ, URZ ;  /* 0x0000003f3f3ff290 */ /* 0x000ff6000fffe03f */
[----:B------:R-:W-:Y:S02]  /*1ec40*/  @!UPT UIADD3 URZ, URZ, URZ, URZ ;  /* 0x0000003f3f3ff290 */ /* 0x000fe4000fffe03f */
[----:B------:R-:W-:Y:S01]  /*1ec50*/  IMAD.MOV.U32 R29, RZ, RZ, R6 ;  /* 0x000000ffff1d7224 */ /* 0x000fe200078e0006 */
[----:B------:R-:W-:Y:S01]  /*1ec60*/  MOV R0, R7 ;  /* 0x0000000700007202 */ /* 0x000fe20000000f00 */
[----:B------:R-:W-:Y:S01]  /*1ec70*/  IMAD.MOV.U32 R28, RZ, RZ, R4 ;  /* 0x000000ffff1c7224 */ /* 0x000fe200078e0004 */
[----:B------:R-:W-:Y:S01]  /*1ec80*/  MOV R9, R5 ;  /* 0x0000000500097202 */ /* 0x000fe20000000f00 */
[----:B------:R-:W4:Y:S04]  /*1ec90*/  LDL.LU.64 R6, [R1+0x29e8] ;  /* 0x0029e80001067983 */ /* 0x000f280000300a00 */
[----:B------:R-:W4:Y:S02]  /*1eca0*/  LDL.LU.64 R4, [R1+0x29e0] ;  /* 0x0029e00001047983 */ /* 0x000f240000300a00 */
[----:B----4-:R-:W-:Y:S02]  /*1ecb0*/  HMMA.16816.F32 R20, R20, R18, R4 ;  /* 0x000000121414723c */ /* 0x010fe40000001804 */
[----:B------:R-:W2:Y:S04]  /*1ecc0*/  LDL.LU.64 R6, [R1+0x29d8] ;  /* 0x0029d80001067983 */ /* 0x000ea80000300a00 */
[----:B------:R-:W2:Y:S11]  /*1ecd0*/  LDL.LU.64 R4, [R1+0x29d0] ;  /* 0x0029d00001047983 */ /* 0x000eb60000300a00 */
[----:B------:R-:W-:Y:S06]  /*1ece0*/  @!UPT UIADD3 URZ, URZ, URZ, URZ ;  /* 0x0000003f3f3ff290 */ /* 0x000fec000fffe03f */
[----:B------:R-:W-:Y:S04]  /*1ecf0*/  STL.64 [R1+0x2938], R22 ;  /* 0x0029381601007387 */ /* 0x000fe80000100a00 */
[----:B------:R0:W-:Y:S04]  /*1ed00*/  STL.64 [R1+0x2930], R20 ;  /* 0x0029301401007387 */ /* 0x0001e80000100a00 */
[----:B0-----:R-:W3:Y:S04]  /*1ed10*/  LDL.LU R20, [R1+0x90] ;  /* 0x0000900001147983 */ /* 0x001ee80000300800 */
[----:B------:R-:W3:Y:S04]  /*1ed20*/  LDL.LU R21, [R1+0x94] ;  /* 0x0000940001157983 */ /* 0x000ee80000300800 */
[----:B------:R-:W3:Y:S04]  /*1ed30*/  LDL.LU R22, [R1+0x98] ;  /* 0x0000980001167983 */ /* 0x000ee80000300800 */
[----:B------:R-:W3:Y:S01]  /*1ed40*/  LDL.LU R23, [R1+0x9c] ;  /* 0x00009c0001177983 */ /* 0x000ee20000300800 */
[C---:B--2---:R-:W-:Y:S11]  /*1ed50*/  HMMA.16816.F32 R4, R24.reuse, R10, R4 ;  /* 0x0000000a1804723c */ /* 0x044ff60000001804 */
[----:B------:R-:W-:Y:S11]  /*1ed60*/  @!UPT UIADD3 URZ, URZ, URZ, URZ ;  /* 0x0000003f3f3ff290 */ /* 0x000ff6000fffe03f */
[----:B------:R-:W-:Y:S02]  /*1ed70*/  @!UPT UIADD3 URZ, URZ, URZ, URZ ;  /* 0x0000003f3f3ff290 */ /* 0x000fe4000fffe03f */
[----:B------:R-:W-:Y:S01]  /*1ed80*/  IMAD.MOV.U32 R8, RZ, RZ, R4 ;  /* 0x000000ffff087224 */ /* 0x000fe200078e0004 */
[----:B------:R-:W-:Y:S01]  /*1ed90*/  MOV R2, R5 ;  /* 0x0000000500027202 */ /* 0x000fe20000000f00 */
[----:B------:R-:W2:Y:S01]  /*1eda0*/  LDL.LU R4, [R1+0x50] ;  /* 0x0000500001047983 */ /* 0x000ea20000300800 */
[----:B------:R-:W-:Y:S01]  /*1edb0*/  IMAD.MOV.U32 R17, RZ, RZ, R6 ;  /* 0x000000ffff117224 */ /* 0x000fe200078e0006 */
[----:B------:R-:W-:Y:S02]  /*1edc0*/  MOV R16, R7 ;  /* 0x0000000700107202 */ /* 0x000fe40000000f00 */
[----:B------:R-:W2:Y:S04]  /*1edd0*/  LDL.LU R5, [R1+0x54] ;  /* 0x0000540001057983 */ /* 0x000ea80000300800 */
[----:B------:R-:W4:Y:S04]  /*1ede0*/  LDL.LU R6, [R1+0x58] ;  /* 0x0000580001067983 */ /* 0x000f280000300800 */
[----:B------:R-:W4:Y:S01]  /*1edf0*/  LDL.LU R7, [R1+0x5c] ;  /* 0x00005c0001077983 */ /* 0x000f220000300800 */
[----:B---3--:R-:W-:Y:S07]  /*1ee00*/  HMMA.16816.F32 R24, R24, R18, R20 ;  /* 0x000000121818723c */ /* 0x008fee0000001814 */
[----:B------:R-:W-:Y:S01]  /*1ee10*/  IMAD.MOV.U32 R20, RZ, RZ, R28 ;  /* 0x000000ffff147224 */ /* 0x000fe200078e001c */
[----:B------:R-:W-:Y:S01]  /*1ee20*/  MOV R21, R9 ;  /* 0x0000000900157202 */ /* 0x000fe20000000f00 */
[----:B------:R-:W-:Y:S01]  /*1ee30*/  IMAD.MOV.U32 R22, RZ, RZ, R29 ;  /* 0x000000ffff167224 */ /* 0x000fe200078e001d */
[----:B------:R-:W-:Y:S01]  /*1ee40*/  MOV R23, R0 ;  /* 0x0000000000177202 */ /* 0x000fe20000000f00 */
[----:B----4-:R-:W-:Y:S04]  /*1ee50*/  STL.64 [R1+0x29a8], R6 ;  /* 0x0029a80601007387 */ /* 0x010fe80000100a00 */
[----:B--2---:R0:W-:Y:S04]  /*1ee60*/  STL.64 [R1+0x29a0], R4 ;  /* 0x0029a00401007387 */ /* 0x0041e80000100a00 */
[----:B0-----:R-:W2:Y:S04]  /*1ee70*/  LDL.LU R4, [R1+0x80] ;  /* 0x0000800001047983 */ /* 0x001ea80000300800 */
[----:B------:R-:W2:Y:S04]  /*1ee80*/  LDL.LU R5, [R1+0x84] ;  /* 0x0000840001057983 */ /* 0x000ea80000300800 */
[----:B------:R-:W2:Y:S04]  /*1ee90*/  LDL.LU R6, [R1+0x88] ;  /* 0x0000880001067983 */ /* 0x000ea80000300800 */
[----:B------:R-:W2:Y:S04]  /*1eea0*/  LDL.LU R7, [R1+0x8c] ;  /* 0x00008c0001077983 */ /* 0x000ea80000300800 */
[----:B------:R-:W3:Y:S04]  /*1eeb0*/  LDL.LU R28, [R1+0x29cc] ;  /* 0x0029cc00011c7983 */ /* 0x000ee80000300800 */
[----:B------:R-:W4:Y:S04]  /*1eec0*/  LDL.LU R9, [R1+0x29c8] ;  /* 0x0029c80001097983 */ /* 0x000f280000300800 */
[----:B------:R-:W3:Y:S04]  /*1eed0*/  LDL.LU R29, [R1+0x29c4] ;  /* 0x0029c400011d7983 */ /* 0x000ee80000300800 */
[----:B------:R-:W3:Y:S04]  /*1eee0*/  LDL.LU R0, [R1+0x29c0] ;  /* 0x0029c00001007983 */ /* 0x000ee80000300800 */
[----:B------:R-:W-:Y:S04]  /*1eef0*/  STL.64 [R1+0x2960], R22 ;  /* 0x0029601601007387 */ /* 0x000fe80000100a00 */
[----:B------:R0:W-:Y:S04]  /*1ef00*/  STL.64 [R1+0x2958], R20 ;  /* 0x0029581401007387 */ /* 0x0001e80000100a00 */
[----:B0-----:R-:W3:Y:S04]  /*1ef10*/  LDL.LU R20, [R1+0xb0] ;  /* 0x0000b00001147983 */ /* 0x001ee80000300800 */
[----:B------:R-:W3:Y:S01]  /*1ef20*/  LDL.LU R21, [R1+0xb4] ;  /* 0x0000b40001157983 */ /* 0x000ee20000300800 */
[----:B--2---:R-:W-:Y:S01]  /*1ef30*/  HMMA.16816.F32 R4, R12, R10, R4 ;  /* 0x0000000a0c04723c */ /* 0x004fe20000001804 */
[----:B----4-:R-:W-:-:S02]  /*1ef40*/  IMAD.MOV.U32 R22, RZ, RZ, R9 ;  /* 0x000000ffff167224 */ /* 0x010fc400078e0009 */
[----:B------:R-:W2:Y:S01]  /*1ef50*/  LDL.LU R9, [R1+0x29bc] ;  /* 0x0029bc0001097983 */ /* 0x000ea20000300800 */
[----:B---3--:R-:W-:-:S03]  /*1ef60*/  MOV R23, R29 ;  /* 0x0000001d00177202 */ /* 0x008fc60000000f00 */
[----:B------:R-:W3:Y:S04]  /*1ef70*/  LDL.LU R29, [R1+0x29b8] ;  /* 0x0029b800011d7983 */ /* 0x000ee80000300800 */
[----:B------:R-:W-:Y:S04]  /*1ef80*/  STL.64 [R1+0x2970], R22 ;  /* 0x0029701601007387 */ /* 0x000fe80000100a00 */
[----:B------:R-:W-:Y:S04]  /*1ef90*/  STL.64 [R1+0x2968], R20 ;  /* 0x0029681401007387 */ /* 0x000fe80000100a00 */
[----:B------:R0:W-:Y:S04]  /*1efa0*/  STL.64 [R1+0x2918], R26 ;  /* 0x0029181a01007387 */ /* 0x0001e80000100a00 */
[----:B------:R1:W-:Y:S01]  /*1efb0*/  STL.64 [R1+0x2910], R24 ;  /* 0x0029101801007387 */ /* 0x0003e20000100a00 */
[----:B0-----:R-:W-:Y:S01]  /*1efc0*/  IMAD.MOV.U32 R26, RZ, RZ, R17 ;  /* 0x000000ffff1a7224 */ /* 0x001fe200078e0011 */
[----:B------:R-:W-:Y:S01]  /*1efd0*/  MOV R27, R16 ;  /* 0x00000010001b7202 */ /* 0x000fe20000000f00 */
[----:B-1----:R-:W-:Y:S01]  /*1efe0*/  IMAD.MOV.U32 R24, RZ, RZ, R8 ;  /* 0x000000ffff187224 */ /* 0x002fe200078e0008 */
[----:B------:R-:W-:Y:S01]  /*1eff0*/  MOV R25, R2 ;  /* 0x0000000200197202 */ /* 0x000fe20000000f00 */
[----:B------:R-:W4:Y:S01]  /*1f000*/  LDL.LU R8, [R1+0x29b4] ;  /* 0x0029b40001087983 */ /* 0x000f220000300800 */
[----:B------:R-:W-:-:S03]  /*1f010*/  MOV R17, R6 ;  /* 0x0000000600117202 */ /* 0x000fc60000000f00 */
[----:B------:R-:W2:Y:S01]  /*1f020*/  LDL.LU R2, [R1+0x29b0] ;  /* 0x0029b00001027983 */ /* 0x000ea20000300800 */
[----:B------:R-:W-:-:S03]  /*1f030*/  IMAD.MOV.U32 R16, RZ, RZ, R7 ;  /* 0x000000ffff107224 */ /* 0x000fc600078e0007 */
[----:B------:R-:W-:Y:S01]  /*1f040*/  STL.64 [R1+0x2980], R26 ;  /* 0x0029801a01007387 */ /* 0x000fe20000100a00 */
[----:B------:R-:W-:Y:S01]  /*1f050*/  MOV R21, R4 ;  /* 0x0000000400157202 */ /* 0x000fe20000000f00 */
[----:B------:R-:W-:Y:S02]  /*1f060*/  IMAD.MOV.U32 R20, RZ, RZ, R5 ;  /* 0x000000ffff147224 */ /* 0x000fe400078e0005 */
[----:B------:R0:W-:Y:S04]  /*1f070*/  STL.64 [R1+0x2978], R24 ;  /* 0x0029781801007387 */ /* 0x0001e80000100a00 */
[----:B0-----:R-:W2:Y:S04]  /*1f080*/  LDL.LU R24, [R1+0x30] ;  /* 0x0000300001187983 */ /* 0x001ea80000300800 */
[----:B------:R-:W2:Y:S04]  /*1f090*/  LDL.LU.64 R6, [R1+0x29a8] ;  /* 0x0029a80001067983 */ /* 0x000ea80000300a00 */
[----:B------:R-:W2:Y:S02]  /*1f0a0*/  LDL.LU.64 R4, [R1+0x29a0] ;  /* 0x0029a00001047983 */ /* 0x000ea40000300a00 */
[----:B--2---:R-:W-:Y:S02]  /*1f0b0*/  HMMA.16816.F32 R12, R12, R18, R4 ;  /* 0x000000120c0c723c */ /* 0x004fe40000001804 */
[----:B------:R-:W2:Y:S11]  /*1f0c0*/  LDL.LU.64 R4, [R1+0x2998] ;  /* 0x0029980001047983 */ /* 0x000eb60000300a00 */
[----:B------:R-:W-:Y:S10]  /*1f0d0*/  @!UPT UIADD3 URZ, URZ, URZ, URZ ;  /* 0x0000003f3f3ff290 */ /* 0x000ff4000fffe03f */
[----:B------:R0:W-:Y:S01]  /*1f0e0*/  STL.64 [R1+0x80], R12 ;  /* 0x0000800c01007387 */ /* 0x0001e20000100a00 */
[----:B------:R-:W-:Y:S01]  /*1f0f0*/  MOV R7, R14 ;  /* 0x0000000e00077202 */ /* 0x000fe20000000f00 */
[----:B------:R-:W-:Y:S02]  /*1f100*/  IMAD.MOV.U32 R6, RZ, RZ, R15 ;  /* 0x000000ffff067224 */ /* 0x000fe400078e000f */
[----:B------:R-:W2:Y:S04]  /*1f110*/  LDL.LU.64 R14, [R1+0x2990] ;  /* 0x00299000010e7983 */ /* 0x000ea80000300a00 */
[----:B0-----:R-:W2:Y:S01]  /*1f120*/  LDL.LU.64 R12, [R1+0x2988] ;  /* 0x00298800010c7983 */ /* 0x001ea20000300a00 */
[----:B---3--:R-:W-:Y:S01]  /*1f130*/  IMAD.MOV.U32 R25, RZ, RZ, R29 ;  /* 0x000000ffff197224 */ /* 0x008fe200078e001d */
[----:B------:R-:W-:Y:S01]  /*1f140*/  MOV R26, R9 ;  /* 0x00000009001a7202 */ /* 0x000fe20000000f00 */
[----:B----4-:R-:W-:-:S07]  /*1f150*/  IMAD.MOV.U32 R27, RZ, RZ, R8 ;  /* 0x000000ffff1b7224 */ /* 0x010fce00078e0008 */
[C---:B--2---:R-:W-:Y:S01]  /*1f160*/  HMMA.16816.F32 R8, R12.reuse, R10, R24 ;  /* 0x0000000a0c08723c */ /* 0x044fe20000001818 */
[----:B------:R-:W2:Y:S04]  /*1f170*/  LDL.LU.64 R26, [R1+0x2980] ;  /* 0x00298000011a7983 */ /* 0x000ea80000300a00 */
[----:B------:R-:W2:Y:S11]  /*1f180*/  LDL.LU.64 R24, [R1+0x2978] ;  /* 0x0029780001187983 */ /* 0x000eb60000300a00 */
[----:B------:R-:W-:Y:S07]  /*1f190*/  @!UPT UIADD3 URZ, URZ, URZ, URZ ;  /* 0x0000003f3f3ff290 */ /* 0x000fee000fffe03f */
[----:B------:R-:W-:Y:S04]  /*1f1a0*/  STL.64 [R1+0x28f8], R10 ;  /* 0x0028f80a01007387 */ /* 0x000fe80000100a00 */
[----:B------:R0:W-:Y:S02]  /*1f1b0*/  STL.64 [R1+0x28f0], R8 ;  /* 0x0028f00801007387 */ /* 0x0001e40000100a00 */
[----:B0-----:R-:W-:Y:S01]  /*1f1c0*/  MOV R8, R21 ;  /* 0x0000001500087202 */ /* 0x001fe20000000f00 */
[----:B------:R-:W-:Y:S02]  /*1f1d0*/  IMAD.MOV.U32 R9, RZ, RZ, R20 ;  /* 0x000000ffff097224 */ /* 0x000fe400078e0014 */
[----:B------:R-:W0:Y:S04]  /*1f1e0*/  LDSM.16.MT88.4 R20, [R2+0x4800] ;  /* 0x004800000214783b */ /* 0x000e280000004200 */
[----:B0-----:R-:W-:Y:S04]  /*1f1f0*/  STL.64 [R1+0x50], R20 ;  /* 0x0000501401007387 */ /* 0x001fe80000100a00 */
[----:B------:R-:W-:Y:S04]  /*1f200*/  STL.64 [R1+0x58], R22 ;  /* 0x0000581601007387 */ /* 0x000fe80000100a00 */
[----:B------:R-:W0:Y:S04]  /*1f210*/  LDSM.16.MT88.4 R20, [R0+0x4800] ;  /* 0x004800000014783b */ /* 0x000e280000004200 */
[----:B0-----:R-:W-:Y:S04]  /*1f220*/  STL.64 [R1+0x40], R20 ;  /* 0x0000401401007387 */ /* 0x001fe80000100a00 */
[----:B------:R0:W-:Y:S04]  /*1f230*/  STL.64 [R1+0x48], R22 ;  /* 0x0000481601007387 */ /* 0x0001e80000100a00 */
[----:B0-----:R-:W3:Y:S04]  /*1f240*/  LDL.LU.64 R22, [R1+0x2970] ;  /* 0x0029700001167983 */ /* 0x001ee80000300a00 */
[----:B------:R-:W3:Y:S04]  /*1f250*/  LDL.LU.64 R20, [R1+0x2968] ;  /* 0x0029680001147983 */ /* 0x000ee80000300a00 */
[----:B------:R-:W-:Y:S01]  /*1f260*/  STL [R1+0x28e8], R0 ;  /* 0x0028e80001007387 */ /* 0x000fe20000100800 */
[----:B---3--:R-:W-:Y:S03]  /*1f270*/  HMMA.16816.F32 R12, R12, R18, R20 ;  /* 0x000000120c0c723c */ /* 0x008fe60000001814 */
[----:B------:R-:W3:Y:S04]  /*1f280*/  LDL.LU.64 R22, [R1+0x2960] ;  /* 0x0029600001167983 */ /* 0x000ee80000300a00 */
[----:B------:R-:W3:Y:S11]  /*1f290*/  LDL.LU.64 R20, [R1+0x2958] ;  /* 0x0029580001147983 */ /* 0x000ef60000300a00 */
[----:B------:R-:W-:Y:S05]  /*1f2a0*/  @!UPT UIADD3 URZ, URZ, URZ, URZ ;  /* 0x0000003f3f3ff290 */ /* 0x000fea000fffe03f */
[----:B------:R0:W-:Y:S01]  /*1f2b0*/  STL [R1+0x14], R13 ;  /* 0x0000140d01007387 */ /* 0x0001e20000100800 */
[----:B------:R-:W-:-:S03]  /*1f2c0*/  MOV R29, R12 ;  /* 0x0000000c001d7202 */ /* 0x000fc60000000f00 */
[----:B0-----:R-:W4:Y:S01]  /*1f2d0*/  LDL.LU.64 R12, [R1+0x2950] ;  /* 0x00295000010c7983 */ /* 0x001f220000300a00 */
[----:B------:R-:W-:Y:S01]  /*1f2e0*/  MOV R10, R17 ;  /* 0x00000011000a7202 */ /* 0x000fe20000000f00 */
[----:B------:R-:W-:Y:S01]  /*1f2f0*/  IMAD.MOV.U32 R11, RZ, RZ, R16 ;  /* 0x000000ffff0b7224 */ /* 0x000fe200078e0010 */
[----:B------:R-:W-:Y:S01]  /*1f300*/  MOV R18, R15 ;  /* 0x0000000f00127202 */ /* 0x000fe20000000f00 */
[----:B------:R-:W-:Y:S01]  /*1f310*/  IMAD.MOV.U32 R19, RZ, RZ, R14 ;  /* 0x000000ffff137224 */ /* 0x000fe200078e000e */
[----:B------:R-:W-:Y:S01]  /*1f320*/  STL [R1+0x28e4], R28 ;  /* 0x0028e41c01007387 */ /* 0x000fe20000100800 */
[----:B----4-:R-:W-:Y:S01]  /*1f330*/  IMAD.MOV.U32 R16, RZ, RZ, R13 ;  /* 0x000000ffff107224 */ /* 0x010fe200078e000d */
[----:B------:R-:W-:Y:S02]  /*1f340*/  MOV R17, R12 ;  /* 0x0000000c00117202 */ /* 0x000fe40000000f00 */
        /* <DEDUP_REMOVED lines=9> */
[----:B---3--:R-:W-:Y:S11]  /*1f3e0*/  HMMA.16816.F32 R20, R12, R16, R20 ;  /* 0x000000100c14723c */ /* 0x008ff60000001814 */
[----:B------:R-:W-:Y:S11]  /*1f3f0*/  @!UPT UIADD3 URZ, URZ, URZ, URZ ;  /* 0x0000003f3f3ff290 */ /* 0x000ff6000fffe03f */
[----:B------:R-:W-:Y:S01]  /*1f400*/  @!UPT UIADD3 URZ, URZ, URZ, URZ ;  /* 0x0000003f3f3ff290 */ /* 0x000fe2000fffe03f */
[----:B------:R-:W-:Y:S01]  /*1f410*/  STL.64 [R1+0xe0], R20 ;  /* 0x0000e01401007387 */ /* 0x000fe20000100a00 */
[----:B------:R-:W-:-:S03]  /*1f420*/  IMAD.MOV.U32 R0, RZ, RZ, R23 ;  /* 0x000000ffff007224 */ /* 0x000fc600078e0017 */
[----:B------:R0:W-:Y:S04]  /*1f430*/  STL [R1+0xe8], R22 ;  /* 0x0000e81601007387 */ /* 0x0001e80000100800 */
[----:B0-----:R-:W3:Y:S04]  /*1f440*/  LDL.LU.64 R22, [R1+0x2938] ;  /* 0x0029380001167983 */ /* 0x001ee80000300a00 */
[----:B------:R-:W3:Y:S02]  /*1f450*/  LDL.LU.64 R20, [R1+0x2930] ;  /* 0x0029300001147983 */ /* 0x000ee40000300a00 */
[----:B---3--:R-:W-:Y:S02]  /*1f460*/  HMMA.16816.F32 R12, R12, R4, R20 ;  /* 0x000000040c0c723c */ /* 0x008fe40000001814 */
[----:B------:R-:W2:Y:S04]  /*1f470*/  LDL.LU.64 R22, [R1+0x2928] ;  /* 0x0029280001167983 */ /* 0x000ea80000300a00 */
[----:B------:R-:W2:Y:S11]  /*1f480*/  LDL.LU.64 R20, [R1+0x2920] ;  /* 0x0029200001147983 */ /* 0x000eb60000300a00 */
[----:B------:R-:W-:Y:S06]  /*1f490*/  @!UPT UIADD3 URZ, URZ, URZ, URZ ;  /* 0x0000003f3f3ff290 */ /* 0x000fec000fffe03f */
[----:B------:R0:W-:Y:S04]  /*1f4a0*/  STL.64 [R1+0xb0], R12 ;  /* 0x0000b00c01007387 */ /* 0x0001e80000100a00 */
[----:B------:R-:W-:Y:S04]  /*1f4b0*/  STL.64 [R1+0xb8], R14 ;  /* 0x0000b80e01007387 */ /* 0x000fe80000100a00 */
[----:B0-----:R-:W3:Y:S04]  /*1f4c0*/  LDL.LU R12, [R1+0x80] ;  /* 0x00008000010c7983 */ /* 0x001ee80000300800 */
[----:B------:R-:W3:Y:S01]  /*1f4d0*/  LDL.LU R13, [R1+0x84] ;  /* 0x00008400010d7983 */ /* 0x000ee20000300800 */
[----:B--2---:R-:W-:Y:S11]  /*1f4e0*/  HMMA.16816.F32 R24, R20, R16, R24 ;  /* 0x000000101418723c */ /* 0x004ff60000001818 */
[----:B------:R-:W-:Y:S11]  /*1f4f0*/  @!UPT UIADD3 URZ, URZ, URZ, URZ ;  /* 0x0000003f3f3ff290 */ /* 0x000ff6000fffe03f */
[----:B------:R-:W-:Y:S01]  /*1f500*/  @!UPT UIADD3 URZ, URZ, URZ, URZ ;  /* 0x0000003f3f3ff290 */ /* 0x000fe2000fffe03f */
[----:B------:R-:W-:Y:S01]  /*1f510*/  STL.64 [R1+0xd0], R24 ;  /* 0x0000d01801007387 */ /* 0x000fe20000100a00 */
[----:B------:R-:W-:-:S03]  /*1f520*/  MOV R28, R27 ;  /* 0x0000001b001c7202 */ /* 0x000fc60000000f00 */
[----:B------:R0:W-:Y:S04]  /*1f530*/  STL [R1+0xd8], R26 ;  /* 0x0000d81a01007387 */ /* 0x0001e80000100800 */
[----:B0-----:R-:W2:Y:S04]  /*1f540*/  LDL.LU.64 R26, [R1+0x2918] ;  /* 0x00291800011a7983 */ /* 0x001ea80000300a00 */
[----:B------:R-:W2:Y:S02]  /*1f550*/  LDL.LU.64 R24, [R1+0x2910] ;  /* 0x0029100001187983 */ /* 0x000ea40000300a00 */
[----:B--2---:R-:W-:Y:S02]  /*1f560*/  HMMA.16816.F32 R20, R20, R4, R24 ;  /* 0x000000041414723c */ /* 0x004fe40000001818 */
[----:B------:R-:W2:Y:S04]  /*1f570*/  LDL.LU.64 R26, [R1+0x2908] ;  /* 0x00290800011a7983 */ /* 0x000ea80000300a00 */
[----:B------:R-:W2:Y:S01]  /*1f580*/  LDL.LU.64 R24, [R1+0x2900] ;  /* 0x0029000001187983 */ /* 0x000ea20000300a00 */
[----:B------:R-:W-:Y:S01]  /*1f590*/  MOV R14, R7 ;  /* 0x00000007000e7202 */ /* 0x000fe20000000f00 */
[----:B------:R-:W-:Y:S11]  /*1f5a0*/  IMAD.MOV.U32 R15, RZ, RZ, R6 ;  /* 0x000000ffff0f7224 */ /* 0x000ff600078e0006 */
[----:B------:R-:W-:Y:S04]  /*1f5b0*/  @!UPT UIADD3 URZ, URZ, URZ, URZ ;  /* 0x0000003f3f3ff290 */ /* 0x000fe8000fffe03f */
[----:B------:R0:W-:Y:S01]  /*1f5c0*/  STL [R1+0xa0], R20 ;  /* 0x0000a01401007387 */ /* 0x0001e20000100800 */
[----:B------:R-:W-:Y:S01]  /*1f5d0*/  IMAD.MOV.U32 R3, RZ, RZ, R21 ;  /* 0x000000ffff037224 */ /* 0x000fe200078e0015 */
[----:B------:R-:W-:Y:S01]  /*1f5e0*/  MOV R6, R22 ;  /* 0x0000001600067202 */ /* 0x000fe20000000f00 */
[----:B------:R-:W-:Y:S01]  /*1f5f0*/  IMAD.MOV.U32 R7, RZ, RZ, R23 ;  /* 0x000000ffff077224 */ /* 0x000fe200078e0017 */
[----:B0-----:R-:W4:Y:S04]  /*1f600*/  LDL.LU R20, [R1+0x60] ;  /* 0x0000600001147983 */ /* 0x001f280000300800 */
[----:B------:R-:W4:Y:S04]  /*1f610*/  LDL.LU R21, [R1+0x64] ;  /* 0x0000640001157983 */ /* 0x000f280000300800 */
[----:B------:R-:W4:Y:S04]  /*1f620*/  LDL.LU R22, [R1+0x68] ;  /* 0x0000680001167983 */ /* 0x000f280000300800 */
[----:B------:R-:W4:Y:S01]  /*1f630*/  LDL.LU R23, [R1+0x6c] ;  /* 0x00006c0001177983 */ /* 0x000f220000300800 */
[C---:B--2---:R-:W-:Y:S08]  /*1f640*/  HMMA.16816.F32 R8, R24.reuse, R16, R8 ;  /* 0x000000101808723c */ /* 0x044ff00000001808 */
[----:B---3--:R-:W-:Y:S07]  /*1f650*/  HMMA.16816.F32 R12, R24, R4, R12 ;  /* 0x00000004180c723c */ /* 0x008fee000000180c */
[----:B------:R-:W-:-:S08]  /*1f660*/  MOV R24, R29 ;  /* 0x0000001d00187202 */ /* 0x000fd00000000f00 */
[----:B------:R-:W-:Y:S04]  /*1f670*/  STL.64 [R1+0x90], R8 ;  /* 0x0000900801007387 */ /* 0x000fe80000100a00 */
[----:B------:R0:W-:Y:S04]  /*1f680*/  STL.64 [R1+0x98], R10 ;  /* 0x0000980a01007387 */ /* 0x0001e80000100a00 */
[----:B0-----:R-:W4:Y:S04]  /*1f690*/  LDL.LU.64 R10, [R1+0x28f8] ;  /* 0x0028f800010a7983 */ /* 0x001f280000300a00 */
[----:B------:R-:W4:Y:S04]  /*1f6a0*/  LDL.LU.64 R8, [R1+0x28f0] ;  /* 0x0028f00001087983 */ /* 0x000f280000300a00 */
[----:B------:R-:W2:Y:S04]  /*1f6b0*/  LDL.LU R29, [R1+0x28ec] ;  /* 0x0028ec00011d7983 */ /* 0x000ea80000300800 */
[----:B------:R-:W-:Y:S04]  /*1f6c0*/  STL.64 [R1+0x80], R12 ;  /* 0x0000800c01007387 */ /* 0x000fe80000100a00 */
[----:B------:R-:W-:Y:S04]  /*1f6d0*/  STL.64 [R1+0x88], R14 ;  /* 0x0000880e01007387 */ /* 0x000fe80000100a00 */
[----:B------:R-:W3:Y:S01]  /*1f6e0*/  LDL.LU R25, [R1+0x14] ;  /* 0x0000140001197983 */ /* 0x000ee20000300800 */
[----:B------:R-:W-:Y:S01]  /*1f6f0*/  IMAD.MOV.U32 R26, RZ, RZ, R19 ;  /* 0x000000ffff1a7224 */ /* 0x000fe200078e0013 */
[----:B------:R-:W-:-:S02]  /*1f700*/  MOV R27, R18 ;  /* 0x00000012001b7202 */ /* 0x000fc40000000f00 */
[----:B------:R-:W-:Y:S01]  /*1f710*/  STL [R1+0x2894], R2 ;  /* 0x0028940201007387 */ /* 0x000fe20000100800 */
[C---:B----4-:R-:W-:Y:S03]  /*1f720*/  HMMA.16816.F32 R8, R20.reuse, R16, R8 ;  /* 0x000000101408723c */ /* 0x050fe60000001808 */
[----:B------:R-:W0:Y:S04]  /*1f730*/  LDSM.16.MT88.4 R16, [R2+0x5000] ;  /* 0x005000000210783b */ /* 0x000e280000004200 */
[----:B--2---:R-:W1:Y:S01]  /*1f740*/  LDSM.16.M88.4 R12, [R29+0x10100] ;  /* 0x010100001d0c783b */ /* 0x004e620000000200 */
[----:B---3--:R-:W-:Y:S11]  /*1f750*/  HMMA.16816.F32 R20, R20, R4, R24 ;  /* 0x000000041414723c */ /* 0x008ff60000001818 */
[----:B------:R-:W-:Y:S04]  /*1f760*/  @!UPT UIADD3 URZ, URZ, URZ, URZ ;  /* 0x0000003f3f3ff290 */ /* 0x000fe8000fffe03f */
[----:B------:R-:W-:Y:S04]  /*1f770*/  STL.64 [R1+0x70], R8 ;  /* 0x0000700801007387 */ /* 0x000fe80000100a00 */
[----:B------:R-:W-:Y:S04]  /*1f780*/  STL.64 [R1+0x78], R10 ;  /* 0x0000780a01007387 */ /* 0x000fe80000100a00 */
[----:B------:R-:W2:Y:S04]  /*1f790*/  LDSM.16.M88.4 R8, [R29+0x18100] ;  /* 0x018100001d08783b */ /* 0x000ea80000000200 */
[----:B0-----:R-:W-:Y:S04]  /*1f7a0*/  STL.64 [R1+0x2830], R18 ;  /* 0x0028301201007387 */ /* 0x001fe80000100a00 */
[----:B------:R-:W-:Y:S04]  /*1f7b0*/  STL.64 [R1+0x2828], R16 ;  /* 0x0028281001007387 */ /* 0x000fe80000100a00 */
[----:B-1----:R0:W-:Y:S04]  /*1f7c0*/  STL [R1+0x283c], R12 ;  /* 0x00283c0c01007387 */ /* 0x0021e80000100800 */
[----:B------:R1:W-:Y:S04]  /*1f7d0*/  STL [R1+0x2838], R13 ;  /* 0x0028380d01007387 */ /* 0x0003e80000100800 */
[----:B------:R3:W-:Y:S04]  /*1f7e0*/  STL [R1+0x27ac], R14 ;  /* 0x0027ac0e01007387 */ /* 0x0007e80000100800 */
[----:B------:R4:W-:Y:S04]  /*1f7f0*/  STL [R1+0x27a8], R15 ;  /* 0x0027a80f01007387 */ /* 0x0009e80000100800 */
[----:B------:R-:W-:Y:S04]  /*1f800*/  STL.64 [R1+0x60], R20 ;  /* 0x0000601401007387 */ /* 0x000fe80000100a00 */
[----:B------:R-:W-:Y:S04]  /*1f810*/  STL [R1+0x68], R22 ;  /* 0x0000681601007387 */ /* 0x000fe80000100800 */
[----:B0-----:R-:W2:Y:S04]  /*1f820*/  LDL.LU R12, [R1+0x50] ;  /* 0x00005000010c7983 */ /* 0x001ea80000300800 */
[----:B-1----:R-:W2:Y:S04]  /*1f830*/  LDL.LU R13, [R1+0x54] ;  /* 0x00005400010d7983 */ /* 0x002ea80000300800 */
[----:B---3--:R-:W3:Y:S04]  /*1f840*/  LDL.LU R14, [R1+0x58] ;  /* 0x00005800010e7983 */ /* 0x008ee80000300800 */
[----:B----4-:R-:W3:Y:S04]  /*1f850*/  LDL.LU R15, [R1+0x5c] ;  /* 0x00005c00010f7983 */ /* 0x010ee80000300800 */
[----:B---3--:R-:W-:Y:S04]  /*1f860*/  STL.64 [R1+0x28d0], R14 ;  /* 0x0028d00e01007387 */ /* 0x008fe80000100a00 */
[----:B--2---:R-:W-:Y:S04]  /*1f870*/  STL.64 [R1+0x28c8], R12 ;  /* 0x0028c80c01007387 */ /* 0x004fe80000100a00 */
[----:B------:R-:W2:Y:S04]  /*1f880*/  LDL.LU R16, [R1+0x40] ;  /* 0x0000400001107983 */ /* 0x000ea80000300800 */
[----:B------:R-:W2:Y:S04]  /*1f890*/  LDL.LU R17, [R1+0x44] ;  /* 0x0000440001117983 */ /* 0x000ea80000300800 */
[----:B------:R-:W3:Y:S04]  /*1f8a0*/  LDL.LU R18, [R1+0x48] ;  /* 0x0000480001127983 */ /* 0x000ee80000300800 */
[----:B------:R-:W3:Y:S01]  /*1f8b0*/  LDL.LU R19, [R1+0x4c] ;  /* 0x00004c0001137983 */ /* 0x000ee20000300800 */
[----:B------:R-:W-:-:S03]  /*1f8c0*/  IMAD.MOV.U32 R5, RZ, RZ, R23 ;  /* 0x000000ffff057224 */ /* 0x000fc600078e0017 */
[----:B---3--:R0:W-:Y:S04]  /*1f8d0*/  STL.64 [R1+0x28c0], R18 ;  /* 0x0028c01201007387 */ /* 0x0081e80000100a00 */
[----:B--2---:R1:W-:Y:S01]  /*1f8e0*/  STL.64 [R1+0x28b8], R16 ;  /* 0x0028b81001007387 */ /* 0x0043e20000100a00 */
[----:B0-----:R-:W-:-:S03]  /*1f8f0*/  MOV R19, R0 ;  /* 0x0000000000137202 */ /* 0x001fc60000000f00 */
[----:B-1----:R-:W2:Y:S04]  /*1f900*/  LDL.LU R16, [R1+0xe0] ;  /* 0x0000e00001107983 */ /* 0x002ea80000300800 */
[----:B------:R-:W2:Y:S04]  /*1f910*/  LDL.LU R17, [R1+0xe4] ;  /* 0x0000e40001117983 */ /* 0x000ea80000300800 */
[----:B------:R-:W2:Y:S04]  /*1f920*/  LDL.LU R18, [R1+0xe8] ;  /* 0x0000e80001127983 */ /* 0x000ea80000300800 */
[----:B------:R-:W3:Y:S04]  /*1f930*/  LDL.LU R0, [R1+0x28e8] ;  /* 0x0028e80001007983 */ /* 0x000ee80000300800 */
[----:B------:R-:W-:Y:S04]  /*1f940*/  STL [R1+0x2898], R5 ;  /* 0x0028980501007387 */ /* 0x000fe80000100800 */
[----:B------:R-:W-:Y:S04]  /*1f950*/  STL [R1+0x2840], R9 ;  /* 0x0028400901007387 */ /* 0x000fe80000100800 */
[----:B------:R-:W-:Y:S04]  /*1f960*/  STL [R1+0x2804], R10 ;  /* 0x0028040a01007387 */ /* 0x000fe80000100800 */
[----:B------:R0:W-:Y:S04]  /*1f970*/  STL [R1+0x2800], R11 ;  /* 0x0028000b01007387 */ /* 0x0001e80000100800 */
[----:B------:R1:W-:Y:S01]  /*1f980*/  STL [R1+0x2890], R8 ;  /* 0x0028900801007387 */ /* 0x0003e20000100800 */
[----:B0-----:R-:W-:-:S03]  /*1f990*/  IMAD.MOV.U32 R11, RZ, RZ, R28 ;  /* 0x000000ffff0b7224 */ /* 0x001fc600078e001c */
[----:B-1----:R-:W4:Y:S04]  /*1f9a0*/  LDL.LU R8, [R1+0xd0] ;  /* 0x0000d00001087983 */ /* 0x002f280000300800 */
[----:B------:R-:W4:Y:S04]  /*1f9b0*/  LDL.LU R9, [R1+0xd4] ;  /* 0x0000d40001097983 */ /* 0x000f280000300800 */
[----:B------:R-:W4:Y:S04]  /*1f9c0*/  LDL.LU R10, [R1+0xd8] ;  /* 0x0000d800010a7983 */ /* 0x000f280000300800 */
[----:B------:R-:W2:Y:S04]  /*1f9d0*/  LDL.LU R28, [R1+0x28e4] ;  /* 0x0028e400011c7983 */ /* 0x000ea80000300800 */
[----:B------:R-:W-:Y:S04]  /*1f9e0*/  STL [R1+0x2680], R29 ;  /* 0x0026801d01007387 */ /* 0x000fe80000100800 */
[----:B---3--:R-:W0:Y:S04]  /*1f9f0*/  LDSM.16.MT88.4 R20, [R0+0x5000] ;  /* 0x005000000014783b */ /* 0x008e280000004200 */
[----:B------:R-:W-:Y:S04]  /*1fa00*/  STL [R1+0x289c], R0 ;  /* 0x00289c0001007387 */ /* 0x000fe80000100800 */
[----:B--2---:R-:W1:Y:S04]  /*1fa10*/  LDSM.16.MT88.4 R24, [R28+0x5000] ;  /* 0x005000001c18783b */ /* 0x004e680000004200 */
[----:B0-----:R-:W-:Y:S04]  /*1fa20*/  STL.64 [R1+0x2810], R22 ;  /* 0x0028101601007387 */ /* 0x001fe80000100a00 */
[----:B------:R0:W-:Y:S04]  /*1fa30*/  STL.64 [R1+0x2808], R20 ;  /* 0x0028081401007387 */ /* 0x0001e80000100a00 */
[----:B0-----:R-:W2:Y:S04]  /*1fa40*/  LDL.LU R20, [R1+0xb0] ;  /* 0x0000b00001147983 */ /* 0x001ea80000300800 */
[----:B------:R-:W2:Y:S04]  /*1fa50*/  LDL.LU R21, [R1+0xb4] ;  /* 0x0000b40001157983 */ /* 0x000ea80000300800 */
[----:B------:R-:W2:Y:S04]  /*1fa60*/  LDL.LU R22, [R1+0xb8] ;  /* 0x0000b80001167983 */ /* 0x000ea80000300800 */
[----:B------:R-:W2:Y:S04]  /*1fa70*/  LDL.LU R23, [R1+0xbc] ;  /* 0x0000bc0001177983 */ /* 0x000ea80000300800 */
[----:B------:R-:W-:Y:S04]  /*1fa80*/  STL [R1+0x28a0], R28 ;  /* 0x0028a01c01007387 */ /* 0x000fe80000100800 */
[----:B-1----:R-:W-:Y:S04]  /*1fa90*/  STL.64 [R1+0x27e8], R26 ;  /* 0x0027e81a01007387 */ /* 0x002fe80000100a00 */
[----:B------:R0:W-:Y:S04]  /*1faa0*/  STL.64 [R1+0x27e0], R24 ;  /* 0x0027e01801007387 */ /* 0x0001e80000100a00 */
[----:B0-----:R-:W3:Y:S01]  /*1fab0*/  LDL.LU R24, [R1+0xa0] ;  /* 0x0000a00001187983 */ /* 0x001ee20000300800 */
[----:B------:R-:W-:-:S03]  /*1fac0*/  MOV R25, R3 ;  /* 0x0000000300197202 */ /* 0x000fc60000000f00 */
[----:B------:R-:W2:Y:S01]  /*1fad0*/  LDL.LU R3, [R1+0x28e0] ;  /* 0x0028e00001037983 */ /* 0x000ea20000300800 */
[----:B------:R-:W-:Y:S01]  /*1fae0*/  IMAD.MOV.U32 R26, RZ, RZ, R6 ;  /* 0x000000ffff1a7224 */ /* 0x000fe200078e0006 */
[----:B------:R-:W-:Y:S02]  /*1faf0*/  MOV R27, R7 ;  /* 0x00000007001b7202 */ /* 0x000fe40000000f00 */
[----:B------:R-:W3:Y:S04]  /*1fb00*/  LDL.LU R6, [R1+0x28dc] ;  /* 0x0028dc0001067983 */ /* 0x000ee80000300800 */
[----:B------:R-:W4:Y:S04]  /*1fb10*/  LDL.LU R7, [R1+0x28d8] ;  /* 0x0028d80001077983 */ /* 0x000f280000300800 */
[----:B------:R0:W-:Y:S04]  /*1fb20*/  STL.64 [R1+0x28b0], R26 ;  /* 0x0028b01a01007387 */ /* 0x0001e80000100a00 */
[----:B--2---:R-:W1:Y:S04]  /*1fb30*/  LDSM.16.MT88.4 R12, [R3+0x5000] ;  /* 0x00500000030c783b */ /* 0x004e680000004200 */
[----:B---3--:R-:W-:Y:S04]  /*1fb40*/  STL.64 [R1+0x28a8], R24 ;  /* 0x0028a81801007387 */ /* 0x008fe80000100a00 */
[----:B0-----:R-:W2:Y:S04]  /*1fb50*/  LDL R26, [R1+0x8] ;  /* 0x00000800011a7983 */ /* 0x001ea80000100800 */
[----:B------:R-:W2:Y:S04]  /*1fb60*/  LDL R27, [R1+0xc] ;  /* 0x00000c00011b7983 */ /* 0x000ea80000100800 */
[----:B-1----:R-:W-:Y:S01]  /*1fb70*/  STL.64 [R1+0x10], R12 ;  /* 0x0000100c01007387 */ /* 0x002fe20000100a00 */
[----:B------:R-:W-:-:S03]  /*1fb80*/  IMAD.MOV.U32 R29, RZ, RZ, R15 ;  /* 0x000000ffff1d7224 */ /* 0x000fc600078e000f */
[----:B------:R0:W-:Y:S04]  /*1fb90*/  STL [R1+0x18], R14 ;  /* 0x0000180e01007387 */ /* 0x0001e80000100800 */
[----:B0-----:R-:W4:Y:S04]  /*1fba0*/  LDL.LU.64 R14, [R1+0x28d0] ;  /* 0x0028d000010e7983 */ /* 0x001f280000300a00 */
[----:B------:R-:W4:Y:S04]  /*1fbb0*/  LDL.LU.64 R12, [R1+0x28c8] ;  /* 0x0028c800010c7983 */ /* 0x000f280000300a00 */
[----:B------:R-:W-:Y:S01]  /*1fbc0*/  STL [R1+0x27b8], R3 ;  /* 0x0027b80301007387 */ /* 0x000fe20000100800 */
[C---:B----4-:R-:W-:Y:S08]  /*1fbd0*/  HMMA.16816.F32 R20, R12.reuse, R6, R20 ;  /* 0x000000060c14723c */ /* 0x050ff00000001814 */
[----:B--2---:R-:W-:Y:S01]  /*1fbe0*/  HMMA.16816.F32 R24, R12, R26, R16 ;  /* 0x0000001a0c18723c */ /* 0x004fe20000001810 */
[----:B------:R-:W2:Y:S04]  /*1fbf0*/  LDL.LU.64 R18, [R1+0x28c0] ;  /* 0x0028c00001127983 */ /* 0x000ea80000300a00 */
[----:B------:R-:W2:Y:S04]  /*1fc00*/  LDL.LU.64 R16, [R1+0x28b8] ;  /* 0x0028b80001107983 */ /* 0x000ea80000300a00 */
[----:B------:R-:W3:Y:S04]  /*1fc10*/  LDL.LU R12, [R1+0x30] ;  /* 0x00003000010c7983 */ /* 0x000ee80000300800 */
[----:B------:R-:W3:Y:S04]  /*1fc20*/  LDL.LU R13, [R1+0x34] ;  /* 0x00003400010d7983 */ /* 0x000ee80000300800 */
[----:B------:R-:W3:Y:S04]  /*1fc30*/  LDL.LU R14, [R1+0x38] ;  /* 0x00003800010e7983 */ /* 0x000ee80000300800 */
[----:B------:R-:W3:Y:S04]  /*1fc40*/  LDL.LU R15, [R1+0x3c] ;  /* 0x00003c00010f7983 */ /* 0x000ee80000300800 */
[----:B------:R0:W-:Y:S04]  /*1fc50*/  STL.64 [R1+0x2820], R22 ;  /* 0x0028201601007387 */ /* 0x0001e80000100a00 */
[----:B------:R1:W-:Y:S04]  /*1fc60*/  STL.64 [R1+0x2818], R20 ;  /* 0x0028181401007387 */ /* 0x0003e80000100a00 */
[----:B0-----:R-:W2:Y:S01]  /*1fc70*/  LDL.LU.64 R22, [R1+0x8] ;  /* 0x0000080001167983 */ /* 0x001ea20000300a00 */
[----:B------:R-:W-:Y:S01]  /*1fc80*/  MOV R28, R24 ;  /* 0x00000018001c7202 */ /* 0x000fe20000000f00 */
[----:B------:R-:W-:Y:S01]  /*1fc90*/  IMAD.MOV.U32 R0, RZ, RZ, R25 ;  /* 0x000000ffff007224 */ /* 0x000fe200078e0019 */
[----:B------:R-:W-:Y:S01]  /*1fca0*/  MOV R5, R26 ;  /* 0x0000001a00057202 */ /* 0x000fe20000000f00 */
[----:B------:R-:W-:-:S02]  /*1fcb0*/  IMAD.MOV.U32 R2, RZ, RZ, R27 ;  /* 0x000000ffff027224 */ /* 0x000fc400078e001b */
        /* <DEDUP_REMOVED lines=8> */
[----:B------:R-:W2:Y:S01]  /*1fd40*/  LDL.LU.64 R24, [R1+0x28a8] ;  /* 0x0028a80001187983 */ /* 0x000ea20000300a00 */
[----:B------:R-:W-:Y:S01]  /*1fd50*/  MOV R4, R22 ;  /* 0x0000001600047202 */ /* 0x000fe20000000f00 */
[----:B------:R-:W-:Y:S01]  /*1fd60*/  IMAD.MOV.U32 R3, RZ, RZ, R23 ;  /* 0x000000ffff037224 */ /* 0x000fe200078e0017 */
[----:B-1----:R-:W-:Y:S01]  /*1fd70*/  MOV R20, R28 ;  /* 0x0000001c00147202 */ /* 0x002fe20000000f00 */
[----:B------:R-:W-:Y:S01]  /*1fd80*/  IMAD.MOV.U32 R23, RZ, RZ, R2 ;  /* 0x000000ffff177224 */ /* 0x000fe200078e0002 */
[----:B------:R-:W-:Y:S01]  /*1fd90*/  MOV R22, R5 ;  /* 0x0000000500167202 */ /* 0x000fe20000000f00 */
[----:B------:R-:W-:Y:S01]  /*1fda0*/  IMAD.MOV.U32 R21, RZ, RZ, R0 ;  /* 0x000000ffff157224 */ /* 0x000fe200078e0000 */
[----:B--2---:R-:W-:Y:S01]  /*1fdb0*/  HMMA.16816.F32 R24, R16, R6, R24 ;  /* 0x000000061018723c */ /* 0x004fe20000001818 */
[----:B------:R-:W2:Y:S04]  /*1fdc0*/  LDL.LU R16, [R1+0x90] ;  /* 0x0000900001107983 */ /* 0x000ea80000300800 */
[----:B------:R-:W2:Y:S04]  /*1fdd0*/  LDL.LU R17, [R1+0x94] ;  /* 0x0000940001117983 */ /* 0x000ea80000300800 */
[----:B------:R-:W2:Y:S04]  /*1fde0*/  LDL.LU R18, [R1+0x98] ;  /* 0x0000980001127983 */ /* 0x000ea80000300800 */
[----:B------:R-:W2:Y:S04]  /*1fdf0*/  LDL.LU R19, [R1+0x9c] ;  /* 0x00009c0001137983 */ /* 0x000ea80000300800 */
[----:B------:R-:W4:Y:S04]  /*1fe00*/  LDL.LU R28, [R1+0x28a0] ;  /* 0x0028a000011c7983 */ /* 0x000f280000300800 */
[----:B------:R-:W2:Y:S04]  /*1fe10*/  LDL.LU R0, [R1+0x289c] ;  /* 0x00289c0001007983 */ /* 0x000ea80000300800 */
[----:B------:R-:W2:Y:S04]  /*1fe20*/  LDL.LU R5, [R1+0x2898] ;  /* 0x0028980001057983 */ /* 0x000ea80000300800 */
[----:B------:R-:W2:Y:S04]  /*1fe30*/  LDL.LU R2, [R1+0x2894] ;  /* 0x0028940001027983 */ /* 0x000ea80000300800 */
[----:B------:R-:W-:Y:S04]  /*1fe40*/  STL.64 [R1+0x2850], R22 ;  /* 0x0028501601007387 */ /* 0x000fe80000100a00 */
[----:B------:R0:W-:Y:S04]  /*1fe50*/  STL.64 [R1+0x2848], R20 ;  /* 0x0028481401007387 */ /* 0x0001e80000100a00 */
[----:B0-----:R-:W2:Y:S04]  /*1fe60*/  LDL.LU R20, [R1+0x20] ;  /* 0x0000200001147983 */ /* 0x001ea80000300800 */
[----:B------:R-:W2:Y:S04]  /*1fe70*/  LDL.LU R21, [R1+0x24] ;  /* 0x0000240001157983 */ /* 0x000ea80000300800 */
[----:B------:R-:W2:Y:S04]  /*1fe80*/  LDL.LU R22, [R1+0x28] ;  /* 0x0000280001167983 */ /* 0x000ea80000300800 */
[----:B------:R-:W2:Y:S04]  /*1fe90*/  LDL.LU R23, [R1+0x2c] ;  /* 0x00002c0001177983 */ /* 0x000ea80000300800 */
[----:B--2---:R-:W-:Y:S04]  /*1fea0*/  STL.64 [R1+0x2888], R22 ;  /* 0x0028881601007387 */ /* 0x004fe80000100a00 */
[----:B------:R0:W-:Y:S04]  /*1feb0*/  STL.64 [R1+0x2880], R20 ;  /* 0x0028801401007387 */ /* 0x0001e80000100a00 */
[----:B0-----:R-:W3:Y:S04]  /*1fec0*/  LDL.LU R20, [R1+0x80] ;  /* 0x0000800001147983 */ /* 0x001ee80000300800 */
[----:B------:R-:W3:Y:S04]  /*1fed0*/  LDL.LU R21, [R1+0x84] ;  /* 0x0000840001157983 */ /* 0x000ee80000300800 */
[----:B------:R-:W3:Y:S04]  /*1fee0*/  LDL.LU R22, [R1+0x88] ;  /* 0x0000880001167983 */ /* 0x000ee80000300800 */
[----:B------:R-:W3:Y:S04]  /*1fef0*/  LDL.LU R23, [R1+0x8c] ;  /* 0x00008c0001177983 */ /* 0x000ee80000300800 */
[----:B------:R0:W-:Y:S04]  /*1ff00*/  STL.64 [R1+0x27f8], R26 ;  /* 0x0027f81a01007387 */ /* 0x0001e80000100a00 */
[----:B------:R1:W-:Y:S01]  /*1ff10*/  STL.64 [R1+0x27f0], R24 ;  /* 0x0027f01801007387 */ /* 0x0003e20000100a00 */
[----:B0-----:R-:W-:Y:S01]  /*1ff20*/  MOV R26, R9 ;  /* 0x00000009001a7202 */ /* 0x001fe20000000f00 */
[----:B------:R-:W-:Y:S01]  /*1ff30*/  IMAD.MOV.U32 R27, RZ, RZ, R8 ;  /* 0x000000ffff1b7224 */ /* 0x000fe200078e0008 */
[----:B-1----:R-:W-:Y:S01]  /*1ff40*/  MOV R24, R11 ;  /* 0x0000000b00187202 */ /* 0x002fe20000000f00 */
[----:B------:R-:W-:-:S03]  /*1ff50*/  IMAD.MOV.U32 R25, RZ, RZ, R10 ;  /* 0x000000ffff197224 */ /* 0x000fc600078e000a */
[----:B------:R-:W-:Y:S04]  /*1ff60*/  STL.64 [R1+0x2860], R26 ;  /* 0x0028601a01007387 */ /* 0x000fe80000100a00 */
[----:B------:R0:W-:Y:S04]  /*1ff70*/  STL.64 [R1+0x2858], R24 ;  /* 0x0028581801007387 */ /* 0x0001e80000100a00 */
[----:B0-----:R-:W2:Y:S04]  /*1ff80*/  LDL.LU R24, [R1+0x60] ;  /* 0x0000600001187983 */ /* 0x001ea80000300800 */
[----:B------:R-:W2:Y:S04]  /*1ff90*/  LDL.LU R25, [R1+0x64] ;  /* 0x0000640001197983 */ /* 0x000ea80000300800 */
[----:B------:R-:W2:Y:S01]  /*1ffa0*/  LDL.LU R26, [R1+0x68] ;  /* 0x00006800011a7983 */ /* 0x000ea20000300800 */
[----:B------:R-:W-:Y:S01]  /*1ffb0*/  MOV R27, R5 ;  /* 0x00000005001b7202 */ /* 0x000fe20000000f00 */
[----:B---3--:R-:W-:Y:S04]  /*1ffc0*/  HMMA.16816.F32 R20, R12, R6, R20 ;  /* 0x000000060c14723c */ /* 0x008fe80000001814 */
[----:B--2---:R0:W-:Y:S02]  /*1ffd0*/  STL.64 [R1+0x2870], R26 ;  /* 0x0028701a01007387 */ /* 0x0041e40000100a00 */
[----:B0-----:R-:W-:Y:S01]  /*1ffe0*/  IMAD.MOV.U32 R26, RZ, RZ, R4 ;  /* 0x000000ffff1a7224 */ /* 0x001fe200078e0004 */
[----:B------:R-:W-:-:S07]  /*1fff0*/  MOV R27, R3 ;  /* 0x00000003001b7202 */ /* 0x000fce0000000f00 */
[----:B------:R-:W-:Y:S01]  /*20000*/  HMMA.16816.F32 R8, R12, R26, R16 ;  /* 0x0000001a0c08723c */ /* 0x000fe20000001810 */
[----:B------:R-:W-:Y:S09]  /*20010*/  STL.64 [R1+0x2868], R24 ;  /* 0x0028681801007387 */ /* 0x000ff20000100a00 */
[----:B------:R-:W-:Y:S01]  /*20020*/  IMAD.MOV.U32 R13, RZ, RZ, R22 ;  /* 0x000000ffff0d7224 */ /* 0x000fe200078e0016 */
[----:B------:R-:W-:-:S02]  /*20030*/  MOV R19, R23 ;  /* 0x0000001700137202 */ /* 0x000fc40000000f00 */
[----:B------:R-:W-:-:S11]  /*20040*/  MOV R12, R21 ;  /* 0x00000015000c7202 */ /* 0x000fd60000000f00 */
[----:B------:R-:W-:Y:S01]  /*20050*/  IMAD.MOV.U32 R18, RZ, RZ, R8 ;  /* 0x000000ffff127224 */ /* 0x000fe200078e0008 */
[----:B------:R-:W-:Y:S01]  /*20060*/  MOV R17, R9 ;  /* 0x0000000900117202 */ /* 0x000fe20000000f00 */
[----:B------:R-:W2:Y:S01]  /*20070*/  LDL.LU R8, [R1+0x2890] ;  /* 0x0028900001087983 */ /* 0x000ea20000300800 */
[----:B------:R-:W-:-:S03]  /*20080*/  IMAD.MOV.U32 R9, RZ, RZ, R20 ;  /* 0x000000ffff097224 */ /* 0x000fc600078e0014 */
[----:B------:R-:W3:Y:S04]  /*20090*/  LDL.LU.64 R22, [R1+0x2888] ;  /* 0x0028880001167983 */ /* 0x000ee80000300a00 */
[----:B------:R-:W3:Y:S04]  /*200a0*/  LDL.LU.64 R20, [R1+0x2880] ;  /* 0x0028800001147983 */ /* 0x000ee80000300a00 */
[----:B------:R0:W-:Y:S04]  /*200b0*/  STL.64 [R1+0x2878], R6 ;  /* 0x0028780601007387 */ /* 0x0001e80000100a00 */
[----:B------:R-:W3:Y:S04]  /*200c0*/  LDL.LU R4, [R1+0x70] ;  /* 0x0000700001047983 */ /* 0x000ee80000300800 */
[----:B------:R-:W3:Y:S04]  /*200d0*/  LDL.LU R5, [R1+0x74] ;  /* 0x0000740001057983 */ /* 0x000ee80000300800 */
[----:B0-----:R-:W3:Y:S04]  /*200e0*/  LDL.LU R6, [R1+0x78] ;  /* 0x0000780001067983 */ /* 0x001ee80000300800 */
[----:B------:R-:W3:Y:S01]  /*200f0*/  LDL.LU R7, [R1+0x7c] ;  /* 0x00007c0001077983 */ /* 0x000ee20000300800 */
[----:B------:R-:W-:Y:S01]  /*20100*/  IMAD.MOV.U32 R16, RZ, RZ, R10 ;  /* 0x000000ffff107224 */ /* 0x000fe200078e000a */
[----:B------:R-:W-:Y:S01]  /*20110*/  MOV R3, R11 ;  /* 0x0000000b00037202 */ /* 0x000fe20000000f00 */
[C---:B---3--:R-:W-:Y:S01]  /*20120*/  HMMA.16816.F32 R24, R20.reuse, R26, R4 ;  /* 0x0000001a1418723c */ /* 0x048fe20000001804 */
[----:B------:R-:W3:Y:S11]  /*20130*/  LDL.LU.64 R6, [R1+0x2878] ;  /* 0x0028780001067983 */ /* 0x000ef60000300a00 */
[----:B------:R-:W-:Y:S11]  /*20140*/  @!UPT UIADD3 URZ, URZ, URZ, URZ ;  /* 0x0000003f3f3ff290 */ /* 0x000ff6000fffe03f */
[----:B------:R-:W-:Y:S01]  /*20150*/  @!UPT UIADD3 URZ, URZ, URZ, URZ ;  /* 0x0000003f3f3ff290 */ /* 0x000fe2000fffe03f */
[----:B------:R-:W-:Y:S01]  /*20160*/  IMAD.MOV.U32 R10, RZ, RZ, R24 ;  /* 0x000000ffff0a7224 */ /* 0x000fe200078e0018 */
[----:B------:R-:W-:Y:S01]  /*20170*/  MOV R11, R25 ;  /* 0x00000019000b7202 */ /* 0x000fe20000000f00 */
[----:B------:R-:W-:Y:S01]  /*20180*/  IMAD.MOV.U32 R15, RZ, RZ, R26 ;  /* 0x000000ffff0f7224 */ /* 0x000fe200078e001a */
[----:B------:R-:W-:Y:S02]  /*20190*/  MOV R14, R27 ;  /* 0x0000001b000e7202 */ /* 0x000fe40000000f00 */
        /* <DEDUP_REMOVED lines=8> */
[----:B------:R-:W3:Y:S04]  /*20220*/  LDL.LU.64 R24, [R1+0x2858] ;  /* 0x0028580001187983 */ /* 0x000ee80000300a00 */
[----:B------:R-:W2:Y:S04]  /*20230*/  LDL.LU.64 R22, [R1+0x2850] ;  /* 0x0028500001167983 */ /* 0x000ea80000300a00 */
[----:B------:R-:W2:Y:S08]  /*20240*/  LDL.LU.64 R20, [R1+0x2848] ;  /* 0x0028480001147983 */ /* 0x000eb00000300a00 */
[----:B------:R0:W-:Y:S04]  /*20250*/  STL.64 [R1+0x27c8], R6 ;  /* 0x0027c80601007387 */ /* 0x0001e80000100a00 */
[----:B------:R1:W-:Y:S01]  /*20260*/  STL.64 [R1+0x27c0], R4 ;  /* 0x0027c00401007387 */ /* 0x0003e20000100a00 */
[----:B0-----:R-:W-:Y:S01]  /*20270*/  IMAD.MOV.U32 R6, RZ, RZ, R13 ;  /* 0x000000ffff067224 */ /* 0x001fe200078e000d */
[----:B------:R-:W-:Y:S01]  /*20280*/  MOV R7, R19 ;  /* 0x0000001300077202 */ /* 0x000fe20000000f00 */
[----:B-1----:R-:W-:Y:S01]  /*20290*/  IMAD.MOV.U32 R4, RZ, RZ, R9 ;  /* 0x000000ffff047224 */ /* 0x002fe200078e0009 */
[----:B------:R-:W-:Y:S01]  /*202a0*/  MOV R5, R12 ;  /* 0x0000000c00057202 */ /* 0x000fe20000000f00 */
[----:B------:R-:W2:Y:S04]  /*202b0*/  LDL.LU R9, [R1+0x2840] ;  /* 0x0028400001097983 */ /* 0x000ea80000300800 */
[----:B------:R-:W2:Y:S04]  /*202c0*/  LDL.LU R12, [R1+0x283c] ;  /* 0x00283c00010c7983 */ /* 0x000ea80000300800 */
[----:B------:R-:W2:Y:S04]  /*202d0*/  LDL.LU R13, [R1+0x2838] ;  /* 0x00283800010d7983 */ /* 0x000ea80000300800 */
[----:B------:R0:W-:Y:S04]  /*202e0*/  STL.64 [R1+0x27d8], R6 ;  /* 0x0027d80601007387 */ /* 0x0001e80000100a00 */
[----:B------:R1:W-:Y:S01]  /*202f0*/  STL.64 [R1+0x27d0], R4 ;  /* 0x0027d00401007387 */ /* 0x0003e20000100a00 */
[----:B0-----:R-:W-:-:S02]  /*20300*/  IMAD.MOV.U32 R6, RZ, RZ, R16 ;  /* 0x000000ffff067224 */ /* 0x001fc400078e0010 */
[----:B-1----:R-:W-:Y:S01]  /*20310*/  IMAD.MOV.U32 R4, RZ, RZ, R18 ;  /* 0x000000ffff047224 */ /* 0x002fe200078e0012 */
[----:B------:R-:W-:Y:S02]  /*20320*/  MOV R5, R17 ;  /* 0x0000001100057202 */ /* 0x000fe40000000f00 */
[----:B------:R-:W0:Y:S04]  /*20330*/  LDSM.16.MT88.4 R16, [R0+0x5800] ;  /* 0x005800000010783b */ /* 0x000e280000004200 */
[----:B0-----:R-:W-:Y:S04]  /*20340*/  STL.64 [R1+0x40], R16 ;  /* 0x0000401001007387 */ /* 0x001fe80000100a00 */
[----:B------:R0:W-:Y:S04]  /*20350*/  STL.64 [R1+0x48], R18 ;  /* 0x0000481201007387 */ /* 0x0001e80000100a00 */
[----:B0-----:R-:W2:Y:S04]  /*20360*/  LDL.LU.64 R18, [R1+0x2830] ;  /* 0x0028300001127983 */ /* 0x001ea80000300a00 */
[----:B------:R-:W2:Y:S04]  /*20370*/  LDL.LU.64 R16, [R1+0x2828] ;  /* 0x0028280001107983 */ /* 0x000ea80000300a00 */
[----:B------:R-:W-:Y:S01]  /*20380*/  STL [R1+0x27b0], R0 ;  /* 0x0027b00001007387 */ /* 0x000fe20000100800 */
[----:B--2---:R-:W-:Y:S11]  /*20390*/  HMMA.16816.F32 R20, R16, R12, R20 ;  /* 0x0000000c1014723c */ /* 0x004ff60000001814 */
        /* <DEDUP_REMOVED lines=8> */
[----:B------:R-:W3:Y:S04]  /*20420*/  LDL.LU.64 R22, [R1+0x2810] ;  /* 0x0028100001167983 */ /* 0x000ee80000300a00 */
[----:B------:R-:W3:Y:S01]  /*20430*/  LDL.LU.64 R20, [R1+0x2808] ;  /* 0x0028080001147983 */ /* 0x000ee20000300a00 */
[----:B------:R-:W-:Y:S11]  /*20440*/  MOV R7, R3 ;  /* 0x0000000300077202 */ /* 0x000ff60000000f00 */
[----:B------:R-:W-:Y:S05]  /*20450*/  @!UPT UIADD3 URZ, URZ, URZ, URZ ;  /* 0x0000003f3f3ff290 */ /* 0x000fea000fffe03f */
[----:B------:R0:W-:Y:S01]  /*20460*/  STL.64 [R1+0x60], R16 ;  /* 0x0000601001007387 */ /* 0x0001e20000100a00 */
[----:B------:R-:W-:-:S03]  /*20470*/  MOV R3, R19 ;  /* 0x0000001300037202 */ /* 0x000fc60000000f00 */
[----:B------:R1:W-:Y:S01]  /*20480*/  STL [R1+0x68], R18 ;  /* 0x0000681201007387 */ /* 0x0003e20000100800 */
[----:B------:R-:W-:Y:S01]  /*20490*/  MOV R19, R14 ;  /* 0x0000000e00137202 */ /* 0x000fe20000000f00 */
[----:B0-----:R-:W-:Y:S01]  /*204a0*/  IMAD.MOV.U32 R16, RZ, RZ, R10 ;  /* 0x000000ffff107224 */ /* 0x001fe200078e000a */
[----:B------:R-:W-:Y:S01]  /*204b0*/  MOV R17, R11 ;  /* 0x0000000b00117202 */ /* 0x000fe20000000f00 */
[----:B------:R-:W2:Y:S01]  /*204c0*/  LDL.LU R10, [R1+0x2804] ;  /* 0x00280400010a7983 */ /* 0x000ea20000300800 */
[----:B-1----:R-:W-:-:S03]  /*204d0*/  IMAD.MOV.U32 R18, RZ, RZ, R15 ;  /* 0x000000ffff127224 */ /* 0x002fc600078e000f */
[----:B------:R-:W2:Y:S01]  /*204e0*/  LDL.LU R11, [R1+0x2800] ;  /* 0x00280000010b7983 */ /* 0x000ea20000300800 */
[C---:B---3--:R-:W-:Y:S11]  /*204f0*/  HMMA.16816.F32 R24, R20.reuse, R12, R24 ;  /* 0x0000000c1418723c */ /* 0x048ff60000001818 */
[----:B------:R-:W-:Y:S11]  /*20500*/  @!UPT UIADD3 URZ, URZ, URZ, URZ ;  /* 0x0000003f3f3ff290 */ /* 0x000ff6000fffe03f */
[----:B------:R-:W-:Y:S01]  /*20510*/  @!UPT UIADD3 URZ, URZ, URZ, URZ ;  /* 0x0000003f3f3ff290 */ /* 0x000fe2000fffe03f */
[----:B------:R0:W-:Y:S01]  /*20520*/  STL [R1+0xc0], R24 ;  /* 0x0000c01801007387 */ /* 0x0001e20000100800 */
[----:B------:R-:W-:Y:S01]  /*20530*/  MOV R14, R26 ;  /* 0x0000001a000e7202 */ /* 0x000fe20000000f00 */
[----:B------:R-:W-:Y:S02]  /*20540*/  IMAD.MOV.U32 R15, RZ, RZ, R27 ;  /* 0x000000ffff0f7224 */ /* 0x000fe400078e001b */
[----:B------:R-:W-:Y:S01]  /*20550*/  IMAD.MOV.U32 R0, RZ, RZ, R25 ;  /* 0x000000ffff007224 */ /* 0x000fe200078e0019 */
[----:B------:R-:W3:Y:S04]  /*20560*/  LDL.LU.64 R26, [R1+0x27f8] ;  /* 0x0027f800011a7983 */ /* 0x000ee80000300a00 */
[----:B0-----:R-:W3:Y:S02]  /*20570*/  LDL.LU.64 R24, [R1+0x27f0] ;  /* 0x0027f00001187983 */ /* 0x001ee40000300a00 */
[----:B---3--:R-:W-:Y:S02]  /*20580*/  HMMA.16816.F32 R20, R20, R8, R24 ;  /* 0x000000081414723c */ /* 0x008fe40000001818 */
[----:B------:R-:W3:Y:S04]  /*20590*/  LDL.LU.64 R26, [R1+0x27e8] ;  /* 0x0027e800011a7983 */ /* 0x000ee80000300a00 */
[----:B------:R-:W3:Y:S11]  /*205a0*/  LDL.LU.64 R24, [R1+0x27e0] ;  /* 0x0027e00001187983 */ /* 0x000ef60000300a00 */
[----:B------:R-:W-:Y:S06]  /*205b0*/  @!UPT UIADD3 URZ, URZ, URZ, URZ ;  /* 0x0000003f3f3ff290 */ /* 0x000fec000fffe03f */
[----:B------:R0:W-:Y:S04]  /*205c0*/  STL.64 [R1+0xe0], R20 ;  /* 0x0000e01401007387 */ /* 0x0001e80000100a00 */
[----:B------:R1:W-:Y:S04]  /*205d0*/  STL.64 [R1+0xe8], R22 ;  /* 0x0000e81601007387 */ /* 0x0003e80000100a00 */
[----:B0-----:R-:W2:Y:S04]  /*205e0*/  LDL.LU R20, [R1+0x10] ;  /* 0x0000100001147983 */ /* 0x001ea80000300800 */
[----:B------:R-:W2:Y:S01]  /*205f0*/  LDL.LU R21, [R1+0x14] ;  /* 0x0000140001157983 */ /* 0x000ea20000300800 */
[----:B-1----:R-:W-:-:S03]  /*20600*/  MOV R23, R29 ;  /* 0x0000001d00177202 */ /* 0x002fc60000000f00 */
[----:B------:R-:W2:Y:S01]  /*20610*/  LDL.LU R22, [R1+0x18] ;  /* 0x0000180001167983 */ /* 0x000ea20000300800 */
        /* <DEDUP_REMOVED lines=9> */
[----:B------:R-:W3:Y:S04]  /*206b0*/  LDL.LU.64 R6, [R1+0x27c8] ;  /* 0x0027c80001067983 */ /* 0x000ee80000300a00 */
[----:B------:R-:W3:Y:S11]  /*206c0*/  LDL.LU.64 R4, [R1+0x27c0] ;  /* 0x0027c00001047983 */ /* 0x000ef60000300a00 */
[----:B------:R-:W-:Y:S06]  /*206d0*/  @!UPT UIADD3 URZ, URZ, URZ, URZ ;  /* 0x0000003f3f3ff290 */ /* 0x000fec000fffe03f */
[----:B------:R-:W-:Y:S04]  /*206e0*/  STL.64 [R1+0xb0], R24 ;  /* 0x0000b01801007387 */ /* 0x000fe80000100a00 */
[----:B------:R2:W-:Y:S02]  /*206f0*/  STL.64 [R1+0xb8], R26 ;  /* 0x0000b81a01007387 */ /* 0x0005e40000100a00 */
[C---:B--2---:R-:W-:Y:S02]  /*20700*/  HMMA.16816.F32 R24, R20.reuse, R12, R16 ;  /* 0x0000000c1418723c */ /* 0x044fe40000001810 */
[----:B----4-:R-:W0:Y:S04]  /*20710*/  LDSM.16.MT88.4 R16, [R28+0x5800] ;  /* 0x005800001c10783b */ /* 0x010e280000004200 */
[----:B------:R-:W2:Y:S11]  /*20720*/  LDL R13, [R1+0x6cc] ;  /* 0x0006cc00010d7983 */ /* 0x000eb60000100800 */
[----:B------:R-:W-:Y:S06]  /*20730*/  @!UPT UIADD3 URZ, URZ, URZ, URZ ;  /* 0x0000003f3f3ff290 */ /* 0x000fec000fffe03f */
[----:B------:R-:W-:Y:S04]  /*20740*/  STL.64 [R1+0x90], R24 ;  /* 0x0000901801007387 */ /* 0x000fe80000100a00 */
[----:B------:R-:W-:Y:S04]  /*20750*/  STL.64 [R1+0x98], R26 ;  /* 0x0000981a01007387 */ /* 0x000fe80000100a00 */
[----:B0-----:R-:W-:Y:S04]  /*20760*/  STL.64 [R1+0x2768], R18 ;  /* 0x0027681201007387 */ /* 0x001fe80000100a00 */
[----:B------:R-:W-:Y:S04]  /*20770*/  STL.64 [R1+0x2760], R16 ;  /* 0x0027601001007387 */ /* 0x000fe80000100a00 */
[----:B------:R0:W-:Y:S01]  /*20780*/  STL.64 [R1+0x27a0], R10 ;  /* 0x0027a00a01007387 */ /* 0x0001e20000100a00 */
[----:B---3--:R-:W-:Y:S03]  /*20790*/  HMMA.16816.F32 R4, R20, R8, R4 ;  /* 0x000000081404723c */ /* 0x008fe60000001804 */
[----:B------:R-:W3:Y:S11]  /*207a0*/  LDL.LU.64 R8, [R1+0x30] ;  /* 0x0000300001087983 */ /* 0x000ef60000300a00 */
[----:B------:R-:W-:Y:S09]  /*207b0*/  @!UPT UIADD3 URZ, URZ, URZ, URZ ;  /* 0x0000003f3f3ff290 */ /* 0x000ff2000fffe03f */
[----:B------:R-:W-:Y:S04]  /*207c0*/  STL.64 [R1+0x50], R4 ;  /* 0x0000500401007387 */ /* 0x000fe80000100a00 */
[----:B------:R-:W-:Y:S04]  /*207d0*/  STL.64 [R1+0x58], R6 ;  /* 0x0000580601007387 */ /* 0x000fe80000100a00 */
[----:B0-----:R-:W3:Y:S04]  /*207e0*/  LDL.LU.64 R10, [R1+0x38] ;  /* 0x00003800010a7983 */ /* 0x001ee80000300a00 */
[----:B------:R-:W4:Y:S04]  /*207f0*/  LDL.LU R16, [R1+0x40] ;  /* 0x0000400001107983 */ /* 0x000f280000300800 */
[----:B------:R-:W4:Y:S04]  /*20800*/  LDL.LU R17, [R1+0x44] ;  /* 0x0000440001117983 */ /* 0x000f280000300800 */
[----:B------:R-:W3:Y:S04]  /*20810*/  LDL.LU R18, [R1+0x48] ;  /* 0x0000480001127983 */ /* 0x000ee80000300800 */
[----:B------:R-:W3:Y:S04]  /*20820*/  LDL.LU R19, [R1+0x4c] ;  /* 0x00004c0001137983 */ /* 0x000ee80000300800 */
[----:B--2---:R-:W-:Y:S04]  /*20830*/  LDSM.16.M88.4 R4, [R13+0x10180] ;  /* 0x010180000d04783b */ /* 0x004fe80000000200 */
[----:B---3--:R-:W-:Y:S04]  /*20840*/  STL.64 [R1+0x2788], R18 ;  /* 0x0027881201007387 */ /* 0x008fe80000100a00 */
[----:B----4-:R0:W-:Y:S04]  /*20850*/  STL.64 [R1+0x2780], R16 ;  /* 0x0027801001007387 */ /* 0x0101e80000100a00 */
[----:B0-----:R-:W2:Y:S04]  /*20860*/  LDL.LU R16, [R1+0x60] ;  /* 0x0000600001107983 */ /* 0x001ea80000300800 */
[----:B------:R-:W2:Y:S04]  /*20870*/  LDL.LU R17, [R1+0x64] ;  /* 0x0000640001117983 */ /* 0x000ea80000300800 */
[----:B------:R-:W3:Y:S01]  /*20880*/  LDL.LU R18, [R1+0x68] ;  /* 0x0000680001127983 */ /* 0x000ee20000300800 */
[----:B------:R-:W-:-:S03]  /*20890*/  MOV R19, R3 ;  /* 0x0000000300137202 */ /* 0x000fc60000000f00 */
[----:B------:R-:W4:Y:S04]  /*208a0*/  LDL.LU R3, [R1+0x27b8] ;  /* 0x0027b80001037983 */ /* 0x000f280000300800 */
[----:B---3--:R0:W-:Y:S04]  /*208b0*/  STL.64 [R1+0x2798], R18 ;  /* 0x0027981201007387 */ /* 0x0081e80000100a00 */
[----:B--2---:R1:W-:Y:S04]  /*208c0*/  STL.64 [R1+0x2790], R16 ;  /* 0x0027901001007387 */ /* 0x0043e80000100a00 */
[----:B----4-:R-:W2:Y:S01]  /*208d0*/  LDSM.16.MT88.4 R24, [R3+0x5800] ;  /* 0x005800000318783b */ /* 0x010ea20000004200 */
[----:B0-----:R-:W-:-:S03]  /*208e0*/  IMAD.MOV.U32 R19, RZ, RZ, R2 ;  /* 0x000000ffff137224 */ /* 0x001fc600078e0002 */
[----:B-1----:R-:W3:Y:S04]  /*208f0*/  LDL.LU R16, [R1+0x20] ;  /* 0x0000200001107983 */ /* 0x002ee80000300800 */
[----:B------:R-:W3:Y:S04]  /*20900*/  LDL.LU R17, [R1+0x24] ;  /* 0x0000240001117983 */ /* 0x000ee80000300800 */
[----:B------:R-:W3:Y:S04]  /*20910*/  LDL.LU R18, [R1+0x28] ;  /* 0x0000280001127983 */ /* 0x000ee80000300800 */
[----:B------:R-:W4:Y:S04]  /*20920*/  LDL.LU R2, [R1+0x27b4] ;  /* 0x0027b40001027983 */ /* 0x000f280000300800 */
[----:B--2---:R0:W-:Y:S04]  /*20930*/  STL.64 [R1+0x2748], R26 ;  /* 0x0027481a01007387 */ /* 0x0041e80000100a00 */
[----:B------:R1:W-:Y:S01]  /*20940*/  STL.64 [R1+0x2740], R24 ;  /* 0x0027401801007387 */ /* 0x0003e20000100a00 */
[----:B0-----:R-:W-:Y:S01]  /*20950*/  IMAD.MOV.U32 R26, RZ, RZ, R14 ;  /* 0x000000ffff1a7224 */ /* 0x001fe200078e000e */
[----:B------:R-:W-:-:S02]  /*20960*/  MOV R27, R15 ;  /* 0x0000000f001b7202 */ /* 0x000fc40000000f00 */
[----:B-1----:R-:W2:Y:S01]  /*20970*/  LDL.LU R24, [R1+0xc0] ;  /* 0x0000c00001187983 */ /* 0x002ea20000300800 */
[----:B------:R-:W-:-:S03]  /*20980*/  MOV R25, R0 ;  /* 0x0000000000197202 */ /* 0x000fc60000000f00 */
[----:B------:R-:W2:Y:S04]  /*20990*/  LDL.LU R0, [R1+0x27b0] ;  /* 0x0027b00001007983 */ /* 0x000ea80000300800 */
[----:B------:R-:W3:Y:S04]  /*209a0*/  LDL.LU R14, [R1+0x27ac] ;  /* 0x0027ac00010e7983 */ /* 0x000ee80000300800 */
[----:B------:R-:W3:Y:S04]  /*209b0*/  LDL.LU R15, [R1+0x27a8] ;  /* 0x0027a800010f7983 */ /* 0x000ee80000300800 */
[----:B----4-:R-:W0:Y:S04]  /*209c0*/  LDSM.16.MT88.4 R20, [R2+0x6000] ;  /* 0x006000000214783b */ /* 0x010e280000004200 */
[----:B0-----:R-:W-:Y:S04]  /*209d0*/  STL [R1+0x270c], R22 ;  /* 0x00270c1601007387 */ /* 0x001fe80000100800 */
[----:B------:R-:W-:Y:S04]  /*209e0*/  STL [R1+0x2708], R23 ;  /* 0x0027081701007387 */ /* 0x000fe80000100800 */
[----:B------:R-:W-:Y:S04]  /*209f0*/  STL.64 [R1], R4 ;  /* 0x0000000401007387 */ /* 0x000fe80000100a00 */
[----:B------:R-:W-:Y:S04]  /*20a00*/  STL.64 [R1+0x8], R6 ;  /* 0x0000080601007387 */ /* 0x000fe80000100a00 */
[----:B------:R0:W1:Y:S01]  /*20a10*/  LDSM.16.M88.4 R4, [R13+0x18180] ;  /* 0x018180000d04783b */ /* 0x0000620000000200 */
[----:B---3--:R-:W-:Y:S11]  /*20a20*/  HMMA.16816.F32 R16, R8, R14, R16 ;  /* 0x0000000e0810723c */ /* 0x008ff60000001810 */
[----:B------:R-:W-:Y:S11]  /*20a30*/  @!UPT UIADD3 URZ, URZ, URZ, URZ ;  /* 0x0000003f3f3ff290 */ /* 0x000ff6000fffe03f */
[----:B------:R-:W-:Y:S02]  /*20a40*/  @!UPT UIADD3 URZ, URZ, URZ, URZ ;  /* 0x0000003f3f3ff290 */ /* 0x000fe4000fffe03f */
[----:B------:R-:W-:Y:S01]  /*20a50*/  IMAD.MOV.U32 R12, RZ, RZ, R16 ;  /* 0x000000ffff0c7224 */ /* 0x000fe200078e0010 */
[----:B0-----:R-:W-:Y:S01]  /*20a60*/  MOV R13, R17 ;  /* 0x00000011000d7202 */ /* 0x001fe20000000f00 */
[----:B-1----:R0:W-:Y:S04]  /*20a70*/  STL [R1+0x2704], R4 ;  /* 0x0027040401007387 */ /* 0x0021e80000100800 */
[----:B------:R1:W-:Y:S01]  /*20a80*/  STL [R1+0x2700], R5 ;  /* 0x0027000501007387 */ /* 0x0003e20000100800 */
[----:B0-----:R-:W-:Y:S02]  /*20a90*/  MOV R4, R8 ;  /* 0x0000000800047202 */ /* 0x001fe40000000f00 */
[----:B------:R-:W-:Y:S01]  /*20aa0*/  MOV R8, R19 ;  /* 0x0000001300087202 */ /* 0x000fe20000000f00 */
[----:B-1----:R-:W-:-:S02]  /*20ab0*/  IMAD.MOV.U32 R5, RZ, RZ, R9 ;  /* 0x000000ffff057224 */ /* 0x002fc400078e0009 */
[----:B------:R-:W-:Y:S02]  /*20ac0*/  IMAD.MOV.U32 R9, RZ, RZ, R18 ;  /* 0x000000ffff097224 */ /* 0x000fe400078e0012 */
[----:B--2---:R-:W0:Y:S04]  /*20ad0*/  LDSM.16.MT88.4 R16, [R0+0x6000] ;  /* 0x006000000010783b */ /* 0x004e280000004200 */
[----:B------:R1:W-:Y:S04]  /*20ae0*/  STL [R1+0x267c], R6 ;  /* 0x00267c0601007387 */ /* 0x0003e80000100800 */
[----:B------:R2:W-:Y:S01]  /*20af0*/  STL [R1+0x2678], R7 ;  /* 0x0026780701007387 */ /* 0x0005e20000100800 */
[----:B-1----:R-:W-:Y:S01]  /*20b00*/  MOV R6, R11 ;  /* 0x0000000b00067202 */ /* 0x002fe20000000f00 */
[----:B--2---:R-:W-:-:S02]  /*20b10*/  IMAD.MOV.U32 R7, RZ, RZ, R10 ;  /* 0x000000ffff077224 */ /* 0x004fc400078e000a */
[----:B------:R-:W2:Y:S04]  /*20b20*/  LDL.LU.64 R10, [R1+0x27a0] ;  /* 0x0027a000010a7983 */ /* 0x000ea80000300a00 */
[----:B------:R1:W-:Y:S04]  /*20b30*/  STL [R1+0x273c], R9 ;  /* 0x00273c0901007387 */ /* 0x0003e80000100800 */
[----:B------:R3:W-:Y:S04]  /*20b40*/  STL [R1+0x2738], R12 ;  /* 0x0027380c01007387 */ /* 0x0007e80000100800 */
[----:B------:R-:W-:Y:S01]  /*20b50*/  STL [R1+0x2734], R13 ;  /* 0x0027340d01007387 */ /* 0x000fe20000100800 */
[----:B-1----:R-:W-:-:S03]  /*20b60*/  IMAD.MOV.U32 R9, RZ, RZ, R5 ;  /* 0x000000ffff097224 */ /* 0x002fc600078e0005 */
[----:B------:R-:W-:Y:S01]  /*20b70*/  STL [R1+0x2730], R8 ;  /* 0x0027300801007387 */ /* 0x000fe20000100800 */
[----:B---3--:R-:W-:Y:S01]  /*20b80*/  MOV R12, R4 ;  /* 0x00000004000c7202 */ /* 0x008fe20000000f00 */
[----:B0-----:R-:W-:Y:S01]  /*20b90*/  IMAD.MOV.U32 R4, RZ, RZ, R18 ;  /* 0x000000ffff047224 */ /* 0x001fe200078e0012 */
[----:B------:R-:W-:Y:S01]  /*20ba0*/  MOV R5, R19 ;  /* 0x0000001300057202 */ /* 0x000fe20000000f00 */
[----:B------:R-:W-:Y:S01]  /*20bb0*/  IMAD.MOV.U32 R22, RZ, RZ, R16 ;  /* 0x000000ffff167224 */ /* 0x000fe200078e0010 */
[----:B------:R-:W-:Y:S01]  /*20bc0*/  MOV R23, R17 ;  /* 0x0000001100177202 */ /* 0x000fe20000000f00 */
[----:B------:R-:W2:Y:S04]  /*20bd0*/  LDL.LU.64 R18, [R1+0x2798] ;  /* 0x0027980001127983 */ /* 0x000ea80000300a00 */
[----:B------:R-:W2:Y:S04]  /*20be0*/  LDL.LU.64 R16, [R1+0x2790] ;  /* 0x0027900001107983 */ /* 0x000ea80000300a00 */
[----:B------:R0:W-:Y:S04]  /*20bf0*/  STL.64 [R1+0x2718], R22 ;  /* 0x0027181601007387 */ /* 0x0001e80000100a00 */
[----:B------:R1:W-:Y:S01]  /*20c00*/  STL.64 [R1+0x2710], R20 ;  /* 0x0027101401007387 */ /* 0x0003e20000100a00 */
[----:B0-----:R-:W-:Y:S01]  /*20c10*/  IMAD.MOV.U32 R22, RZ, RZ, R7 ;  /* 0x000000ffff167224 */ /* 0x001fe200078e0007 */
[----:B------:R-:W-:Y:S01]  /*20c20*/  MOV R23, R6 ;  /* 0x0000000600177202 */ /* 0x000fe20000000f00 */
[----:B-1----:R-:W-:Y:S01]  /*20c30*/  IMAD.MOV.U32 R20, RZ, RZ, R12 ;  /* 0x000000ffff147224 */ /* 0x002fe200078e000c */
[----:B------:R-:W-:-:S07]  /*20c40*/  MOV R21, R9 ;  /* 0x0000000900157202 */ /* 0x000fce0000000f00 */
[----:B--2---:R-:W-:Y:S01]  /*20c50*/  HMMA.16816.F32 R20, R20, R10, R16 ;  /* 0x0000000a1414723c */ /* 0x004fe20000001810 */
[----:B------:R-:W2:Y:S04]  /*20c60*/  LDL.LU.64 R18, [R1+0x2788] ;  /* 0x0027880001127983 */ /* 0x000ea80000300a00 */
[----:B------:R-:W2:Y:S11]  /*20c70*/  LDL.LU.64 R16, [R1+0x2780] ;  /* 0x0027800001107983 */ /* 0x000eb60000300a00 */
[----:B------:R-:W-:Y:S08]  /*20c80*/  @!UPT UIADD3 URZ, URZ, URZ, URZ ;  /* 0x0000003f3f3ff290 */ /* 0x000ff0000fffe03f */
[----:B------:R-:W-:Y:S01]  /*20c90*/  IMAD.MOV.U32 R9, RZ, RZ, R20 ;  /* 0x000000ffff097224 */ /* 0x000fe200078e0014 */
[----:B------:R-:W-:Y:S01]  /*20ca0*/  MOV R12, R21 ;  /* 0x00000015000c7202 */ /* 0x000fe20000000f00 */
[----:B------:R-:W-:Y:S01]  /*20cb0*/  IMAD.MOV.U32 R13, RZ, RZ, R22 ;  /* 0x000000ffff0d7224 */ /* 0x000fe200078e0016 */
[----:B------:R-:W-:Y:S02]  /*20cc0*/  MOV R8, R23 ;  /* 0x0000001700087202 */ /* 0x000fe40000000f00 */
[----:B------:R-:W0:Y:S04]  /*20cd0*/  LDSM.16.MT88.4 R20, [R28+0x6000] ;  /* 0x006000001c14783b */ /* 0x000e280000004200 */
[----:B------:R-:W-:Y:S04]  /*20ce0*/  STL [R1+0x26e8], R28 ;  /* 0x0026e81c01007387 */ /* 0x000fe80000100800 */
[----:B0-----:R-:W-:Y:S04]  /*20cf0*/  STL.64 [R1+0x30], R20 ;  /* 0x0000301401007387 */ /* 0x001fe80000100a00 */
[----:B------:R2:W-:Y:S02]  /*20d00*/  STL.64 [R1+0x38], R22 ;  /* 0x0000381601007387 */ /* 0x0005e40000100a00 */
[----:B--2---:R-:W-:Y:S11]  /*20d10*/  HMMA.16816.F32 R20, R16, R14, R24 ;  /* 0x0000000e1014723c */ /* 0x004ff60000001818 */
[----:B------:R-:W-:Y:S11]  /*20d20*/  @!UPT UIADD3 URZ, URZ, URZ, URZ ;  /* 0x0000003f3f3ff290 */ /* 0x000ff6000fffe03f */
[----:B------:R-:W-:Y:S01]  /*20d30*/  @!UPT UIADD3 URZ, URZ, URZ, URZ ;  /* 0x0000003f3f3ff290 */ /* 0x000fe2000fffe03f */
[----:B------:R-:W-:Y:S04]  /*20d40*/  STL.64 [R1+0xa0], R20 ;  /* 0x0000a01401007387 */ /* 0x000fe80000100a00 */
[----:B------:R-:W-:Y:S04]  /*20d50*/  STL [R1+0xa8], R22 ;  /* 0x0000a81601007387 */ /* 0x000fe80000100800 */
[----:B------:R-:W-:Y:S04]  /*20d60*/  STL.64 [R1+0x2778], R14 ;  /* 0x0027780e01007387 */ /* 0x000fe80000100a00 */
[----:B------:R0:W-:Y:S04]  /*20d70*/  STL.64 [R1+0x2770], R12 ;  /* 0x0027700c01007387 */ /* 0x0001e80000100a00 */
[----:B0-----:R-:W2:Y:S04]  /*20d80*/  LDL.LU R12, [R1+0xe0] ;  /* 0x0000e000010c7983 */ /* 0x001ea80000300800 */
[----:B------:R-:W2:Y:S04]  /*20d90*/  LDL.LU R13, [R1+0xe4] ;  /* 0x0000e400010d7983 */ /* 0x000ea80000300800 */
[----:B------:R-:W2:Y:S04]  /*20da0*/  LDL.LU R14, [R1+0xe8] ;  /* 0x0000e800010e7983 */ /* 0x000ea80000300800 */
[----:B------:R-:W2:Y:S04]  /*20db0*/  LDL.LU R15, [R1+0xec] ;  /* 0x0000ec00010f7983 */ /* 0x000ea80000300800 */
[----:B------:R-:W3:Y:S04]  /*20dc0*/  LDL.LU R24, [R1+0xb0] ;  /* 0x0000b00001187983 */ /* 0x000ee80000300800 */
[----:B------:R-:W3:Y:S04]  /*20dd0*/  LDL.LU R25, [R1+0xb4] ;  /* 0x0000b40001197983 */ /* 0x000ee80000300800 */
[----:B------:R-:W4:Y:S04]  /*20de0*/  LDL.LU R26, [R1+0xb8] ;  /* 0x0000b800011a7983 */ /* 0x000f280000300800 */
[----:B------:R-:W4:Y:S01]  /*20df0*/  LDL.LU R27, [R1+0xbc] ;  /* 0x0000bc00011b7983 */ /* 0x000f220000300800 */
[----:B------:R-:W-:-:S03]  /*20e00*/  IMAD.MOV.U32 R7, RZ, RZ, R23 ;  /* 0x000000ffff077224 */ /* 0x000fc600078e0017 */
[----:B------:R-:W0:Y:S04]  /*20e10*/  LDSM.16.MT88.4 R20, [R3+0x6000] ;  /* 0x006000000314783b */ /* 0x000e280000004200 */
[----:B----4-:R-:W-:Y:S04]  /*20e20*/  STL.64 [R1+0x2758], R26 ;  /* 0x0027581a01007387 */ /* 0x010fe80000100a00 */
[----:B---3--:R1:W-:Y:S04]  /*20e30*/  STL.64 [R1+0x2750], R24 ;  /* 0x0027501801007387 */ /* 0x0083e80000100a00 */
[----:B-1----:R-:W3:Y:S04]  /*20e40*/  LDL.LU R24, [R1+0xd0] ;  /* 0x0000d00001187983 */ /* 0x002ee80000300800 */
[----:B------:R-:W3:Y:S04]  /*20e50*/  LDL.LU R25, [R1+0xd4] ;  /* 0x0000d40001197983 */ /* 0x000ee80000300800 */
[----:B------:R-:W3:Y:S04]  /*20e60*/  LDL.LU R26, [R1+0xd8] ;  /* 0x0000d800011a7983 */ /* 0x000ee80000300800 */
[----:B------:R-:W-:Y:S04]  /*20e70*/  STL [R1+0x26e0], R3 ;  /* 0x0026e00301007387 */ /* 0x000fe80000100800 */
[----:B0-----:R-:W-:Y:S04]  /*20e80*/  STL.64 [R1+0x20], R20 ;  /* 0x0000201401007387 */ /* 0x001fe80000100a00 */
[----:B------:R-:W-:Y:S04]  /*20e90*/  STL.64 [R1+0x28], R22 ;  /* 0x0000281601007387 */ /* 0x000fe80000100a00 */
[----:B------:R-:W0:Y:S01]  /*20ea0*/  LDSM.16.MT88.4 R20, [R2+0x6800] ;  /* 0x006800000214783b */ /* 0x000e220000004200 */
[----:B------:R-:W-:-:S03]  /*20eb0*/  MOV R27, R29 ;  /* 0x0000001d001b7202 */ /* 0x000fc60000000f00 */
[----:B0-----:R0:W-:Y:S01]  /*20ec0*/  STL [R1+0x60], R20 ;  /* 0x0000601401007387 */ /* 0x0011e20000100800 */
[----:B------:R-:W-:-:S03]  /*20ed0*/  IMAD.MOV.U32 R29, RZ, RZ, R21 ;  /* 0x000000ffff1d7224 */ /* 0x000fc600078e0015 */
[----:B------:R1:W-:Y:S01]  /*20ee0*/  STL [R1+0x68], R22 ;  /* 0x0000681601007387 */ /* 0x0003e20000100800 */
[----:B------:R-:W-:-:S03]  /*20ef0*/  MOV R6, R23 ;  /* 0x0000001700067202 */ /* 0x000fc60000000f00 */
[----:B0-----:R-:W4:Y:S04]  /*20f00*/  LDL.LU R20, [R1+0x50] ;  /* 0x0000500001147983 */ /* 0x001f280000300800 */
[----:B------:R-:W4:Y:S04]  /*20f10*/  LDL.LU R21, [R1+0x54] ;  /* 0x0000540001157983 */ /* 0x000f280000300800 */
[----:B-1----:R-:W3:Y:S04]  /*20f20*/  LDL.LU R22, [R1+0x58] ;  /* 0x0000580001167983 */ /* 0x002ee80000300800 */
[----:B------:R-:W3:Y:S01]  /*20f30*/  LDL.LU R23, [R1+0x5c] ;  /* 0x00005c0001177983 */ /* 0x000ee20000300800 */
[----:B--2---:R-:W-:Y:S03]  /*20f40*/  HMMA.16816.F32 R16, R16, R10, R12 ;  /* 0x0000000a1010723c */ /* 0x004fe6000000180c */
[----:B---3--:R-:W-:Y:S04]  /*20f50*/  STL.64 [R1+0x2728], R22 ;  /* 0x0027281601007387 */ /* 0x008fe80000100a00 */
[----:B----4-:R0:W-:Y:S04]  /*20f60*/  STL.64 [R1+0x2720], R20 ;  /* 0x0027201401007387 */ /* 0x0101e80000100a00 */
[----:B0-----:R-:W2:Y:S04]  /*20f70*/  LDL.LU R20, [R1+0x90] ;  /* 0x0000900001147983 */ /* 0x001ea80000300800 */
[----:B------:R-:W2:Y:S04]  /*20f80*/  LDL.LU R21, [R1+0x94] ;  /* 0x0000940001157983 */ /* 0x000ea80000300800 */
[----:B------:R-:W2:Y:S04]  /*20f90*/  LDL.LU R22, [R1+0x98] ;  /* 0x0000980001167983 */ /* 0x000ea80000300800 */
[----:B------:R-:W2:Y:S04]  /*20fa0*/  LDL.LU R23, [R1+0x9c] ;  /* 0x00009c0001177983 */ /* 0x000ea80000300800 */
[----:B------:R-:W-:Y:S04]  /*20fb0*/  STL [R1+0x26e4], R2 ;  /* 0x0026e40201007387 */ /* 0x000fe80000100800 */
[----:B------:R0:W-:Y:S04]  /*20fc0*/  STL [R1+0x2690], R29 ;  /* 0x0026901d01007387 */ /* 0x0001e80000100800 */
[----:B------:R1:W-:Y:S04]  /*20fd0*/  STL [R1+0x2688], R6 ;  /* 0x0026880601007387 */ /* 0x0003e80000100800 */
[----:B------:R-:W3:Y:S01]  /*20fe0*/  LDL.LU.64 R14, [R1+0x2778] ;  /* 0x00277800010e7983 */ /* 0x000ee20000300a00 */
[----:B0-----:R-:W-:-:S03]  /*20ff0*/  IMAD.MOV.U32 R29, RZ, RZ, R18 ;  /* 0x000000ffff1d7224 */ /* 0x001fc600078e0012 */
[----:B------:R-:W4:Y:S01]  /*21000*/  LDL.LU.64 R12, [R1+0x2770] ;  /* 0x00277000010c7983 */ /* 0x000f220000300a00 */
[----:B-1----:R-:W-:-:S03]  /*21010*/  MOV R6, R19 ;  /* 0x0000001300067202 */ /* 0x002fc60000000f00 */
[----:B------:R0:W-:Y:S04]  /*21020*/  STL.64 [R1+0xc0], R16 ;  /* 0x0000c01001007387 */ /* 0x0001e80000100a00 */
[----:B------:R-:W3:Y:S04]  /*21030*/  LDL.LU.64 R18, [R1+0x2768] ;  /* 0x0027680001127983 */ /* 0x000ee80000300a00 */
[----:B0-----:R-:W3:Y:S04]  /*21040*/  LDL.LU.64 R16, [R1+0x2760] ;  /* 0x0027600001107983 */ /* 0x001ee80000300a00 */
[----:B------:R-:W-:Y:S04]  /*21050*/  STL [R1+0x26f0], R6 ;  /* 0x0026f00601007387 */ /* 0x000fe80000100800 */
[----:B------:R-:W-:Y:S01]  /*21060*/  STL [R1+0x26ec], R29 ;  /* 0x0026ec1d01007387 */ /* 0x000fe20000100800 */
        /* <DEDUP_REMOVED lines=8> */
[----:B0-----:R-:W3:Y:S04]  /*210f0*/  LDL.LU.64 R24, [R1+0x2750] ;  /* 0x0027500001187983 */ /* 0x001ee80000300a00 */
[----:B------:R-:W-:Y:S04]  /*21100*/  STL [R1+0x26fc], R3 ;  /* 0x0026fc0301007387 */ /* 0x000fe80000100800 */
[----:B------:R-:W-:Y:S04]  /*21110*/  STL [R1+0x26f8], R2 ;  /* 0x0026f80201007387 */ /* 0x000fe80000100800 */
[----:B------:R-:W-:Y:S01]  /*21120*/  STL [R1+0x26f4], R28 ;  /* 0x0026f41c01007387 */ /* 0x000fe20000100800 */
[----:B---3--:R-:W-:Y:S03]  /*21130*/  HMMA.16816.F32 R16, R16, R10, R24 ;  /* 0x0000000a1010723c */ /* 0x008fe60000001818 */
[----:B------:R-:W2:Y:S04]  /*21140*/  LDL.LU.64 R26, [R1+0x2748] ;  /* 0x00274800011a7983 */ /* 0x000ea80000300a00 */
[----:B------:R-:W2:Y:S11]  /*21150*/  LDL.LU.64 R24, [R1+0x2740] ;  /* 0x0027400001187983 */ /* 0x000eb60000300a00 */
[----:B------:R-:W-:Y:S05]  /*21160*/  @!UPT UIADD3 URZ, URZ, URZ, URZ ;  /* 0x0000003f3f3ff290 */ /* 0x000fea000fffe03f */
[----:B------:R0:W-:Y:S01]  /*21170*/  STL.64 [R1+0xb0], R16 ;  /* 0x0000b01001007387 */ /* 0x0001e20000100a00 */
[----:B------:R-:W-:Y:S01]  /*21180*/  MOV R6, R18 ;  /* 0x0000001200067202 */ /* 0x000fe20000000f00 */
[----:B------:R-:W-:Y:S01]  /*21190*/  IMAD.MOV.U32 R29, RZ, RZ, R19 ;  /* 0x000000ffff1d7224 */ /* 0x000fe200078e0013 */
[----:B----4-:R-:W-:Y:S01]  /*211a0*/  MOV R18, R13 ;  /* 0x0000000d00127202 */ /* 0x010fe20000000f00 */
[----:B------:R-:W-:Y:S01]  /*211b0*/  IMAD.MOV.U32 R19, RZ, RZ, R8 ;  /* 0x000000ffff137224 */ /* 0x000fe200078e0008 */
[----:B0-----:R-:W-:Y:S01]  /*211c0*/  MOV R16, R9 ;  /* 0x0000000900107202 */ /* 0x001fe20000000f00 */
[----:B------:R-:W-:Y:S01]  /*211d0*/  IMAD.MOV.U32 R17, RZ, RZ, R12 ;  /* 0x000000ffff117224 */ /* 0x000fe200078e000c */
[----:B------:R-:W3:Y:S04]  /*211e0*/  LDL.LU R9, [R1+0x273c] ;  /* 0x00273c0001097983 */ /* 0x000ee80000300800 */
[----:B------:R-:W4:Y:S04]  /*211f0*/  LDL.LU R12, [R1+0x2738] ;  /* 0x00273800010c7983 */ /* 0x000f280000300800 */
[----:B------:R-:W4:Y:S04]  /*21200*/  LDL.LU R13, [R1+0x2734] ;  /* 0x00273400010d7983 */ /* 0x000f280000300800 */
[----:B------:R-:W4:Y:S01]  /*21210*/  LDL.LU R8, [R1+0x2730] ;  /* 0x0027300001087983 */ /* 0x000f220000300800 */
[----:B--2---:R-:W-:Y:S11]  /*21220*/  HMMA.16816.F32 R20, R24, R14, R20 ;  /* 0x0000000e1814723c */ /* 0x004ff60000001814 */
[----:B------:R-:W-:Y:S11]  /*21230*/  @!UPT UIADD3 URZ, URZ, URZ, URZ ;  /* 0x0000003f3f3ff290 */ /* 0x000ff6000fffe03f */
[----:B------:R-:W-:Y:S01]  /*21240*/  @!UPT UIADD3 URZ, URZ, URZ, URZ ;  /* 0x0000003f3f3ff290 */ /* 0x000fe2000fffe03f */
[----:B------:R0:W-:Y:S01]  /*21250*/  STL [R1+0x90], R20 ;  /* 0x0000901401007387 */ /* 0x0001e20000100800 */
[----:B------:R-:W-:Y:S01]  /*21260*/  IMAD.MOV.U32 R2, RZ, RZ, R22 ;  /* 0x000000ffff027224 */ /* 0x000fe200078e0016 */
[----:B------:R-:W-:Y:S02]  /*21270*/  MOV R28, R23 ;  /* 0x00000017001c7202 */ /* 0x000fe40000000f00 */
[----:B------:R-:W-:Y:S01]  /*21280*/  MOV R3, R21 ;  /* 0x0000001500037202 */ /* 0x000fe20000000f00 */
[----:B------:R-:W2:Y:S04]  /*21290*/  LDL.LU.64 R22, [R1+0x2728] ;  /* 0x0027280001167983 */ /* 0x000ea80000300a00 */
[----:B0-----:R-:W2:Y:S01]  /*212a0*/  LDL.LU.64 R20, [R1+0x2720] ;  /* 0x0027200001147983 */ /* 0x001ea20000300a00 */
[----:B---3--:R-:W-:Y:S01]  /*212b0*/  IMAD.MOV.U32 R14, RZ, RZ, R9 ;  /* 0x000000ffff0e7224 */ /* 0x008fe200078e0009 */
[----:B----4-:R-:W-:-:S02]  /*212c0*/  MOV R15, R8 ;  /* 0x00000008000f7202 */ /* 0x010fc40000000f00 */
[----:B--2---:R-:W-:Y:S01]  /*212d0*/  HMMA.16816.F32 R8, R24, R10, R20 ;  /* 0x0000000a1808723c */ /* 0x004fe20000001814 */
[----:B------:R-:W2:Y:S04]  /*212e0*/  LDL.LU.64 R22, [R1+0x2718] ;  /* 0x0027180001167983 */ /* 0x000ea80000300a00 */
[----:B------:R-:W3:Y:S02]  /*212f0*/  LDL.LU.64 R20, [R1+0x2710] ;  /* 0x0027100001147983 */ /* 0x000ee40000300a00 */
[----:B------:R-:W-:Y:S01]  /*21300*/  IMAD.MOV.U32 R26, RZ, RZ, R4 ;  /* 0x000000ffff1a7224 */ /* 0x000fe200078e0004 */
[----:B------:R-:W-:Y:S01]  /*21310*/  MOV R27, R5 ;  /* 0x00000005001b7202 */ /* 0x000fe20000000f00 */
[----:B--2---:R-:W-:Y:S01]  /*21320*/  IMAD.MOV.U32 R24, RZ, RZ, R22 ;  /* 0x000000ffff187224 */ /* 0x004fe200078e0016 */
[----:B------:R-:W-:Y:S01]  /*21330*/  MOV R25, R23 ;  /* 0x0000001700197202 */ /* 0x000fe20000000f00 */
[----:B------:R-:W3:Y:S04]  /*21340*/  LDL.LU R22, [R1+0x270c] ;  /* 0x00270c0001167983 */ /* 0x000ee80000300800 */
[----:B------:R-:W3:Y:S04]  /*21350*/  LDL.LU R23, [R1+0x2708] ;  /* 0x0027080001177983 */ /* 0x000ee80000300800 */
[----:B------:R-:W3:Y:S04]  /*21360*/  LDL.LU R4, [R1+0x2704] ;  /* 0x0027040001047983 */ /* 0x000ee80000300800 */
[----:B------:R-:W3:Y:S04]  /*21370*/  LDL.LU R5, [R1+0x2700] ;  /* 0x0027000001057983 */ /* 0x000ee80000300800 */
[----:B------:R-:W-:Y:S04]  /*21380*/  STL.64 [R1+0x26a8], R10 ;  /* 0x0026a80a01007387 */ /* 0x000fe80000100a00 */
[----:B------:R0:W-:Y:S04]  /*21390*/  STL.64 [R1+0x26a0], R8 ;  /* 0x0026a00801007387 */ /* 0x0001e80000100a00 */
[----:B0-----:R-:W2:Y:S04]  /*213a0*/  LDL.LU R8, [R1] ;  /* 0x0000000001087983 */ /* 0x001ea80000300800 */
[----:B------:R-:W2:Y:S01]  /*213b0*/  LDL.LU R9, [R1+0x4] ;  /* 0x0000040001097983 */ /* 0x000ea20000300800 */
[C---:B---3--:R-:W-:Y:S08]  /*213c0*/  HMMA.16816.F32 R16, R20.reuse, R4, R16 ;  /* 0x000000041410723c */ /* 0x048ff00000001810 */
[----:B--2---:R-:W-:Y:S11]  /*213d0*/  HMMA.16816.F32 R12, R20, R8, R12 ;  /* 0x00000008140c723c */ /* 0x004ff6000000180c */
[----:B------:R-:W-:Y:S11]  /*213e0*/  @!UPT UIADD3 URZ, URZ, URZ, URZ ;  /* 0x0000003f3f3ff290 */ /* 0x000ff6000fffe03f */
[----:B------:R-:W-:Y:S01]  /*213f0*/  @!UPT UIADD3 URZ, URZ, URZ, URZ ;  /* 0x0000003f3f3ff290 */ /* 0x000fe2000fffe03f */
[----:B------:R0:W-:Y:S04]  /*21400*/  STL [R1+0x2698], R12 ;  /* 0x0026980c01007387 */ /* 0x0001e80000100800 */
[----:B------:R1:W-:Y:S04]  /*21410*/  STL [R1+0x2694], R13 ;  /* 0x0026940d01007387 */ /* 0x0003e80000100800 */
[----:B------:R-:W-:Y:S04]  /*21420*/  STL [R1+0x268c], R14 ;  /* 0x00268c0e01007387 */ /* 0x000fe80000100800 */
[----:B------:R2:W-:Y:S04]  /*21430*/  STL [R1+0x2684], R15 ;  /* 0x0026840f01007387 */ /* 0x0005e80000100800 */
[----:B0-----:R-:W3:Y:S04]  /*21440*/  LDL.LU R12, [R1+0xa0] ;  /* 0x0000a000010c7983 */ /* 0x001ee80000300800 */
[----:B-1----:R-:W3:Y:S01]  /*21450*/  LDL.LU R13, [R1+0xa4] ;  /* 0x0000a400010d7983 */ /* 0x002ee20000300800 */
[----:B--2---:R-:W-:-:S03]  /*21460*/  IMAD.MOV.U32 R15, RZ, RZ, R7 ;  /* 0x000000ffff0f7224 */ /* 0x004fc600078e0007 */
[----:B------:R-:W3:Y:S01]  /*21470*/  LDL.LU R14, [R1+0xa8] ;  /* 0x0000a800010e7983 */ /* 0x000ee20000300800 */
[----:B------:R-:W-:-:S03]  /*21480*/  MOV R7, R16 ;  /* 0x0000001000077202 */ /* 0x000fc60000000f00 */
[----:B------:R-:W-:Y:S04]  /*21490*/  STL [R1+0x44], R17 ;  /* 0x0000441101007387 */ /* 0x000fe80000100800 */
[----:B------:R-:W-:Y:S04]  /*214a0*/  STL.64 [R1+0x48], R18 ;  /* 0x0000481201007387 */ /* 0x000fe80000100a00 */
[----:B------:R-:W0:Y:S04]  /*214b0*/  LDSM.16.MT88.4 R16, [R0+0x6800] ;  /* 0x006800000010783b */ /* 0x000e280000004200 */
[----:B0-----:R-:W-:Y:S04]  /*214c0*/  STL.64 [R1+0x26b8], R18 ;  /* 0x0026b81201007387 */ /* 0x001fe80000100a00 */
[----:B------:R0:W-:Y:S04]  /*214d0*/  STL.64 [R1+0x26b0], R16 ;  /* 0x0026b01001007387 */ /* 0x0001e80000100a00 */
[----:B0-----:R-:W2:Y:S01]  /*214e0*/  LDL.LU R16, [R1+0x90] ;  /* 0x0000900001107983 */ /* 0x001ea20000300800 */
[----:B------:R-:W-:Y:S01]  /*214f0*/  MOV R18, R2 ;  /* 0x0000000200127202 */ /* 0x000fe20000000f00 */
[----:B------:R-:W-:-:S02]  /*21500*/  IMAD.MOV.U32 R19, RZ, RZ, R28 ;  /* 0x000000ffff137224 */ /* 0x000fc400078e001c */
[----:B------:R-:W-:Y:S02]  /*21510*/  IMAD.MOV.U32 R17, RZ, RZ, R3 ;  /* 0x000000ffff117224 */ /* 0x000fe400078e0003 */
[----:B------:R-:W4:Y:S04]  /*21520*/  LDL.LU R3, [R1+0x26fc] ;  /* 0x0026fc0001037983 */ /* 0x000f280000300800 */
[----:B------:R-:W3:Y:S04]  /*21530*/  LDL.LU R2, [R1+0x26f8] ;  /* 0x0026f80001027983 */ /* 0x000ee80000300800 */
[----:B------:R-:W3:Y:S04]  /*21540*/  LDL.LU R28, [R1+0x26f4] ;  /* 0x0026f400011c7983 */ /* 0x000ee80000300800 */
[----:B------:R-:W-:Y:S04]  /*21550*/  STL.64 [R1+0x26c8], R18 ;  /* 0x0026c81201007387 */ /* 0x000fe80000100a00 */
[----:B--2---:R0:W-:Y:S04]  /*21560*/  STL.64 [R1+0x26c0], R16 ;  /* 0x0026c01001007387 */ /* 0x0041e80000100a00 */
[----:B0-----:R-:W2:Y:S04]  /*21570*/  LDL.LU R16, [R1+0xb0] ;  /* 0x0000b00001107983 */ /* 0x001ea80000300800 */
[----:B------:R-:W2:Y:S01]  /*21580*/  LDL.LU R17, [R1+0xb4] ;  /* 0x0000b40001117983 */ /* 0x000ea20000300800 */
[----:B------:R-:W-:Y:S01]  /*21590*/  MOV R18, R6 ;  /* 0x0000000600127202 */ /* 0x000fe20000000f00 */
[----:B------:R-:W-:-:S02]  /*215a0*/  IMAD.MOV.U32 R19, RZ, RZ, R29 ;  /* 0x000000ffff137224 */ /* 0x000fc400078e001d */
[----:B------:R-:W4:Y:S04]  /*215b0*/  LDL.LU R6, [R1+0x26f0] ;  /* 0x0026f00001067983 */ /* 0x000f280000300800 */
[----:B------:R-:W4:Y:S04]  /*215c0*/  LDL.LU R29, [R1+0x26ec] ;  /* 0x0026ec00011d7983 */ /* 0x000f280000300800 */
[----:B------:R-:W-:Y:S01]  /*215d0*/  STL.64 [R1+0x26d8], R18 ;  /* 0x0026d81201007387 */ /* 0x000fe20000100a00 */
[----:B---3--:R-:W-:Y:S03]  /*215e0*/  HMMA.16816.F32 R20, R24, R8, R12 ;  /* 0x000000081814723c */ /* 0x008fe6000000180c */
[----:B--2---:R0:W-:Y:S02]  /*215f0*/  STL.64 [R1+0x26d0], R16 ;  /* 0x0026d01001007387 */ /* 0x0041e40000100a00 */
[----:B0-----:R-:W-:-:S02]  /*21600*/  MOV R16, R28 ;  /* 0x0000001c00107202 */ /* 0x001fc40000000f00 */
[----:B------:R-:W2:Y:S01]  /*21610*/  LDL.LU R28, [R1+0x26e8] ;  /* 0x0026e800011c7983 */ /* 0x000ea20000300800 */
[----:B------:R-:W-:Y:S01]  /*21620*/  IMAD.MOV.U32 R18, RZ, RZ, R2 ;  /* 0x000000ffff127224 */ /* 0x000fe200078e0002 */
[----:B----4-:R-:W-:Y:S02]  /*21630*/  MOV R19, R3 ;  /* 0x0000000300137202 */ /* 0x010fe40000000f00 */
[----:B------:R-:W3:Y:S11]  /*21640*/  LDL.LU R17, [R1+0xd4] ;  /* 0x0000d40001117983 */ /* 0x000ef60000300800 */
[----:B------:R-:W-:Y:S02]  /*21650*/  @!UPT UIADD3 URZ, URZ, URZ, URZ ;  /* 0x0000003f3f3ff290 */ /* 0x000fe4000fffe03f */
[----:B------:R-:W-:Y:S01]  /*21660*/  IMAD.MOV.U32 R12, RZ, RZ, R22 ;  /* 0x000000ffff0c7224 */ /* 0x000fe200078e0016 */
[----:B------:R-:W-:Y:S01]  /*21670*/  MOV R13, R23 ;  /* 0x00000017000d7202 */ /* 0x000fe20000000f00 */
[----:B------:R-:W4:Y:S04]  /*21680*/  LDL.LU R2, [R1+0x26e4] ;  /* 0x0026e40001027983 */ /* 0x000f280000300800 */
[----:B------:R-:W3:Y:S04]  /*21690*/  LDL.LU R3, [R1+0x26e0] ;  /* 0x0026e00001037983 */ /* 0x000ee80000300800 */
[----:B------:R-:W-:Y:S04]  /*216a0*/  STL.64 [R1+0xa0], R20 ;  /* 0x0000a01401007387 */ /* 0x000fe80000100a00 */
[----:B--2---:R-:W0:Y:S04]  /*216b0*/  LDSM.16.MT88.4 R20, [R28+0x6800] ;  /* 0x006800001c14783b */ /* 0x004e280000004200 */
[----:B0-----:R-:W-:Y:S04]  /*216c0*/  STL.64 [R1+0x2648], R22 ;  /* 0x0026481601007387 */ /* 0x001fe80000100a00 */
[----:B------:R0:W-:Y:S04]  /*216d0*/  STL.64 [R1+0x2640], R20 ;  /* 0x0026401401007387 */ /* 0x0001e80000100a00 */
[----:B0-----:R-:W2:Y:S04]  /*216e0*/  LDL.LU R20, [R1+0xc0] ;  /* 0x0000c00001147983 */ /* 0x001ea80000300800 */
[----:B------:R-:W2:Y:S01]  /*216f0*/  LDL.LU R21, [R1+0xc4] ;  /* 0x0000c40001157983 */ /* 0x000ea20000300800 */
[----:B------:R-:W-:Y:S01]  /*21700*/  IMAD.MOV.U32 R22, RZ, RZ, R29 ;  /* 0x000000ffff167224 */ /* 0x000fe200078e001d */
[----:B------:R-:W-:-:S07]  /*21710*/  MOV R23, R6 ;  /* 0x0000000600177202 */ /* 0x000fce0000000f00 */
[----:B--2---:R-:W-:Y:S11]  /*21720*/  HMMA.16816.F32 R24, R24, R4, R20 ;  /* 0x000000041818723c */ /* 0x004ff60000001814 */
[----:B------:R-:W-:Y:S11]  /*21730*/  @!UPT UIADD3 URZ, URZ, URZ, URZ ;  /* 0x0000003f3f3ff290 */ /* 0x000ff6000fffe03f */
[----:B------:R-:W-:Y:S02]  /*21740*/  @!UPT UIADD3 URZ, URZ, URZ, URZ ;  /* 0x0000003f3f3ff290 */ /* 0x000fe4000fffe03f */
[----:B------:R-:W-:Y:S01]  /*21750*/  IMAD.MOV.U32 R29, RZ, RZ, R24 ;  /* 0x000000ffff1d7224 */ /* 0x000fe200078e0018 */
[----:B------:R-:W-:Y:S01]  /*21760*/  MOV R14, R25 ;  /* 0x00000019000e7202 */ /* 0x000fe20000000f00 */
[----:B------:R-:W-:Y:S01]  /*21770*/  IMAD.MOV.U32 R6, RZ, RZ, R26 ;  /* 0x000000ffff067224 */ /* 0x000fe200078e001a */
[----:B------:R-:W-:Y:S02]  /*21780*/  MOV R15, R27 ;  /* 0x0000001b000f7202 */ /* 0x000fe40000000f00 */
[----:B---3--:R-:W0:Y:S04]  /*21790*/  LDSM.16.MT88.4 R24, [R3+0x6800] ;  /* 0x006800000318783b */ /* 0x008e280000004200 */
[----:B0-----:R-:W-:Y:S04]  /*217a0*/  STL.64 [R1+0x2628], R26 ;  /* 0x0026281a01007387 */ /* 0x001fe80000100a00 */
[----:B------:R0:W-:Y:S04]  /*217b0*/  STL.64 [R1+0x2620], R24 ;  /* 0x0026201801007387 */ /* 0x0001e80000100a00 */
[----:B0-----:R-:W2:Y:S04]  /*217c0*/  LDL.LU R24, [R1+0x30] ;  /* 0x0000300001187983 */ /* 0x001ea80000300800 */
[----:B------:R-:W2:Y:S04]  /*217d0*/  LDL.LU R25, [R1+0x34] ;  /* 0x0000340001197983 */ /* 0x000ea80000300800 */
[----:B------:R-:W2:Y:S04]  /*217e0*/  LDL.LU R26, [R1+0x38] ;  /* 0x00003800011a7983 */ /* 0x000ea80000300800 */
[----:B------:R-:W2:Y:S04]  /*217f0*/  LDL.LU R27, [R1+0x3c] ;  /* 0x00003c00011b7983 */ /* 0x000ea80000300800 */
[----:B------:R0:W-:Y:S01]  /*21800*/  STL [R1+0x2610], R3 ;  /* 0x0026100301007387 */ /* 0x0001e20000100800 */
[C---:B--2---:R-:W-:Y:S11]  /*21810*/  HMMA.16816.F32 R16, R24.reuse, R8, R16 ;  /* 0x000000081810723c */ /* 0x044ff60000001810 */
[----:B------:R-:W-:Y:S11]  /*21820*/  @!UPT UIADD3 URZ, URZ, URZ, URZ ;  /* 0x0000003f3f3ff290 */ /* 0x000ff6000fffe03f */
[----:B------:R-:W-:Y:S02]  /*21830*/  @!UPT UIADD3 URZ, URZ, URZ, URZ ;  /* 0x0000003f3f3ff290 */ /* 0x000fe4000fffe03f */
[----:B------:R-:W-:Y:S01]  /*21840*/  IMAD.MOV.U32 R20, RZ, RZ, R18 ;  /* 0x000000ffff147224 */ /* 0x000fe200078e0012 */
[----:B0-----:R-:W-:Y:S01]  /*21850*/  MOV R3, R19 ;  /* 0x0000001300037202 */ /* 0x001fe20000000f00 */
[----:B------:R-:W-:Y:S01]  /*21860*/  IMAD.MOV.U32 R22, RZ, RZ, R16 ;  /* 0x000000ffff167224 */ /* 0x000fe200078e0010 */
[----:B------:R-:W-:Y:S01]  /*21870*/  MOV R21, R17 ;  /* 0x0000001100157202 */ /* 0x000fe20000000f00 */
        /* <DEDUP_REMOVED lines=8> */
[----:B0-----:R-:W2:Y:S04]  /*21900*/  LDL.LU R24, [R1+0x20] ;  /* 0x0000200001187983 */ /* 0x001ea80000300800 */
[----:B------:R-:W2:Y:S04]  /*21910*/  LDL.LU R25, [R1+0x24] ;  /* 0x0000240001197983 */ /* 0x000ea80000300800 */
[----:B------:R-:W2:Y:S04]  /*21920*/  LDL.LU R26, [R1+0x28] ;  /* 0x00002800011a7983 */ /* 0x000ea80000300800 */
[----:B------:R-:W2:Y:S02]  /*21930*/  LDL.LU R27, [R1+0x2c] ;  /* 0x00002c00011b7983 */ /* 0x000ea40000300800 */
[C---:B--2---:R-:W-:Y:S02]  /*21940*/  HMMA.16816.F32 R8, R24.reuse, R8, R16 ;  /* 0x000000081808723c */ /* 0x044fe40000001810 */
[----:B------:R-:W2:Y:S04]  /*21950*/  LDL.LU.64 R18, [R1+0x26b8] ;  /* 0x0026b80001127983 */ /* 0x000ea80000300a00 */
[----:B------:R-:W2:Y:S11]  /*21960*/  LDL.LU.64 R16, [R1+0x26b0] ;  /* 0x0026b00001107983 */ /* 0x000eb60000300a00 */
[----:B------:R-:W-:Y:S06]  /*21970*/  @!UPT UIADD3 URZ, URZ, URZ, URZ ;  /* 0x0000003f3f3ff290 */ /* 0x000fec000fffe03f */
[----:B------:R-:W-:Y:S04]  /*21980*/  STL.64 [R1+0x50], R8 ;  /* 0x0000500801007387 */ /* 0x000fe80000100a00 */
[----:B------:R0:W-:Y:S04]  /*21990*/  STL.64 [R1+0x58], R10 ;  /* 0x0000580a01007387 */ /* 0x0001e80000100a00 */
[----:B0-----:R-:W3:Y:S04]  /*219a0*/  LDL.LU.64 R10, [R1+0x26a8] ;  /* 0x0026a800010a7983 */ /* 0x001ee80000300a00 */
[----:B------:R-:W3:Y:S01]  /*219b0*/  LDL.LU.64 R8, [R1+0x26a0] ;  /* 0x0026a00001087983 */ /* 0x000ee20000300a00 */
[----:B------:R-:W-:Y:S01]  /*219c0*/  MOV R23, R13 ;  /* 0x0000000d00177202 */ /* 0x000fe20000000f00 */
[----:B---3--:R-:W-:Y:S02]  /*219d0*/  HMMA.16816.F32 R24, R24, R4, R8 ;  /* 0x000000041818723c */ /* 0x008fe40000001808 */
[----:B------:R-:W3:Y:S11]  /*219e0*/  LDL R10, [R1+0x8] ;  /* 0x00000800010a7983 */ /* 0x000ef60000100800 */
[----:B------:R-:W-:Y:S10]  /*219f0*/  @!UPT UIADD3 URZ, URZ, URZ, URZ ;  /* 0x0000003f3f3ff290 */ /* 0x000ff4000fffe03f */
[----:B------:R-:W-:Y:S04]  /*21a00*/  STL.64 [R1+0x30], R24 ;  /* 0x0000301801007387 */ /* 0x000fe80000100a00 */
[----:B------:R-:W-:Y:S04]  /*21a10*/  STL.64 [R1+0x38], R26 ;  /* 0x0000381a01007387 */ /* 0x000fe80000100a00 */
[----:B----4-:R-:W0:Y:S04]  /*21a20*/  LDSM.16.MT88.4 R24, [R2+0x7000] ;  /* 0x007000000218783b */ /* 0x010e280000004200 */
[----:B------:R-:W3:Y:S04]  /*21a30*/  LDL R11, [R1+0xc] ;  /* 0x00000c00010b7983 */ /* 0x000ee80000100800 */
[----:B0-----:R0:W-:Y:S01]  /*21a40*/  STL.64 [R1+0x18], R26 ;  /* 0x0000181a01007387 */ /* 0x0011e20000100a00 */
[----:B------:R-:W-:Y:S01]  /*21a50*/  IMAD.MOV.U32 R4, RZ, RZ, R24 ;  /* 0x000000ffff047224 */ /* 0x000fe200078e0018 */
[----:B------:R-:W-:Y:S01]  /*21a60*/  MOV R5, R25 ;  /* 0x0000001900057202 */ /* 0x000fe20000000f00 */
[----:B------:R-:W-:Y:S01]  /*21a70*/  IMAD.MOV.U32 R24, RZ, RZ, R22 ;  /* 0x000000ffff187224 */ /* 0x000fe200078e0016 */
[----:B------:R-:W-:Y:S01]  /*21a80*/  MOV R25, R21 ;  /* 0x0000001500197202 */ /* 0x000fe20000000f00 */
[----:B------:R-:W-:-:S02]  /*21a90*/  IMAD.MOV.U32 R22, RZ, RZ, R12 ;  /* 0x000000ffff167224 */ /* 0x000fc400078e000c */
[----:B0-----:R-:W-:Y:S01]  /*21aa0*/  IMAD.MOV.U32 R26, RZ, RZ, R20 ;  /* 0x000000ffff1a7224 */ /* 0x001fe200078e0014 */
[----:B------:R-:W-:Y:S01]  /*21ab0*/  MOV R27, R3 ;  /* 0x00000003001b7202 */ /* 0x000fe20000000f00 */
[----:B------:R-:W2:Y:S04]  /*21ac0*/  LDL.LU R20, [R1+0xa0] ;  /* 0x0000a00001147983 */ /* 0x000ea80000300800 */
[----:B------:R-:W2:Y:S04]  /*21ad0*/  LDL.LU R21, [R1+0xa4] ;  /* 0x0000a40001157983 */ /* 0x000ea80000300800 */
[----:B------:R-:W3:Y:S04]  /*21ae0*/  LDL.LU R12, [R1+0x2698] ;  /* 0x00269800010c7983 */ /* 0x000ee80000300800 */
[----:B------:R-:W3:Y:S04]  /*21af0*/  LDL.LU R13, [R1+0x2694] ;  /* 0x00269400010d7983 */ /* 0x000ee80000300800 */
[----:B------:R-:W-:Y:S04]  /*21b00*/  STL.64 [R1+0x2658], R26 ;  /* 0x0026581a01007387 */ /* 0x000fe80000100a00 */
[----:B------:R0:W-:Y:S02]  /*21b10*/  STL.64 [R1+0x2650], R24 ;  /* 0x0026501801007387 */ /* 0x0001e40000100a00 */
[----:B0-----:R-:W-:-:S02]  /*21b20*/  IMAD.MOV.U32 R24, RZ, RZ, R29 ;  /* 0x000000ffff187224 */ /* 0x001fc400078e001d */
[----:B------:R-:W4:Y:S01]  /*21b30*/  LDL.LU R29, [R1+0x2690] ;  /* 0x00269000011d7983 */ /* 0x000f220000300800 */
[----:B------:R-:W-:Y:S01]  /*21b40*/  MOV R25, R14 ;  /* 0x0000000e00197202 */ /* 0x000fe20000000f00 */
[----:B------:R-:W-:Y:S01]  /*21b50*/  IMAD.MOV.U32 R26, RZ, RZ, R6 ;  /* 0x000000ffff1a7224 */ /* 0x000fe200078e0006 */
[----:B------:R-:W-:Y:S01]  /*21b60*/  MOV R27, R15 ;  /* 0x0000000f001b7202 */ /* 0x000fe20000000f00 */
[----:B------:R-:W3:Y:S04]  /*21b70*/  LDL.LU R14, [R1+0x268c] ;  /* 0x00268c00010e7983 */ /* 0x000ee80000300800 */
[----:B------:R-:W2:Y:S04]  /*21b80*/  LDL.LU R6, [R1+0x2688] ;  /* 0x0026880001067983 */ /* 0x000ea80000300800 */
[----:B------:R-:W3:Y:S04]  /*21b90*/  LDL.LU R15, [R1+0x2684] ;  /* 0x00268400010f7983 */ /* 0x000ee80000300800 */
[----:B------:R-:W-:Y:S04]  /*21ba0*/  STL.64 [R1+0x2668], R26 ;  /* 0x0026681a01007387 */ /* 0x000fe80000100a00 */
[----:B------:R0:W-:Y:S04]  /*21bb0*/  STL.64 [R1+0x2660], R24 ;  /* 0x0026601801007387 */ /* 0x0001e80000100a00 */
[----:B0-----:R-:W3:Y:S01]  /*21bc0*/  LDL.LU R24, [R1+0x60] ;  /* 0x0000600001187983 */ /* 0x001ee20000300800 */
[----:B----4-:R-:W-:-:S03]  /*21bd0*/  IMAD.MOV.U32 R25, RZ, RZ, R29 ;  /* 0x000000ffff197224 */ /* 0x010fc600078e001d */
[----:B------:R-:W4:Y:S04]  /*21be0*/  LDL.LU R29, [R1+0x2680] ;  /* 0x00268000011d7983 */ /* 0x000f280000300800 */
[----:B------:R-:W3:Y:S01]  /*21bf0*/  LDL.LU R26, [R1+0x68] ;  /* 0x00006800011a7983 */ /* 0x000ee20000300800 */
[----:B--2---:R-:W-:-:S03]  /*21c00*/  MOV R27, R6 ;  /* 0x00000006001b7202 */ /* 0x004fc60000000f00 */
[----:B------:R-:W2:Y:S04]  /*21c10*/  LDL.LU R6, [R1+0x267c] ;  /* 0x00267c0001067983 */ /* 0x000ea80000300800 */
[----:B------:R-:W-:Y:S04]  /*21c20*/  STL [R1+0x261c], R5 ;  /* 0x00261c0501007387 */ /* 0x000fe80000100800 */
[----:B------:R-:W-:Y:S04]  /*21c30*/  STL [R1+0x2618], R4 ;  /* 0x0026180401007387 */ /* 0x000fe80000100800 */
[----:B------:R-:W-:Y:S01]  /*21c40*/  STL [R1+0x2614], R2 ;  /* 0x0026140201007387 */ /* 0x000fe20000100800 */
[----:B---3--:R-:W-:Y:S03]  /*21c50*/  HMMA.16816.F32 R8, R24, R10, R12 ;  /* 0x0000000a1808723c */ /* 0x008fe6000000180c */
[----:B----4-:R-:W-:Y:S11]  /*21c60*/  LDSM.16.M88.4 R12, [R29+0x18180] ;  /* 0x018180001d0c783b */ /* 0x010ff60000000200 */
[----:B------:R-:W-:Y:S09]  /*21c70*/  @!UPT UIADD3 URZ, URZ, URZ, URZ ;  /* 0x0000003f3f3ff290 */ /* 0x000ff2000fffe03f */
[----:B------:R-:W-:Y:S01]  /*21c80*/  STL.64 [R1+0xc0], R8 ;  /* 0x0000c00801007387 */ /* 0x000fe20000100a00 */
[----:B------:R-:W-:-:S03]  /*21c90*/  IMAD.MOV.U32 R3, RZ, RZ, R11 ;  /* 0x000000ffff037224 */ /* 0x000fc600078e000b */
[----:B------:R-:W-:Y:S04]  /*21ca0*/  STL [R1+0xc8], R10 ;  /* 0x0000c80a01007387 */ /* 0x000fe80000100800 */
[----:B------:R-:W0:Y:S04]  /*21cb0*/  LDSM.16.M88.4 R8, [R29+0x10180] ;  /* 0x010180001d08783b */ /* 0x000e280000000200 */
[----:B0-----:R-:W-:Y:S04]  /*21cc0*/  STL [R1+0x259c], R10 ;  /* 0x00259c0a01007387 */ /* 0x001fe80000100800 */
[----:B------:R-:W-:Y:S04]  /*21cd0*/  STL [R1+0x2598], R11 ;  /* 0x0025980b01007387 */ /* 0x000fe80000100800 */
[----:B------:R0:W-:Y:S02]  /*21ce0*/  STL.64 [R1+0x2608], R8 ;  /* 0x0026080801007387 */ /* 0x0001e40000100a00 */
        /* <DEDUP_REMOVED lines=8> */
[----:B--2---:R0:W-:Y:S01]  /*21d70*/  STL.64 [R1+0x2670], R6 ;  /* 0x0026700601007387 */ /* 0x0041e20000100a00 */
[----:B---3--:R-:W-:Y:S03]  /*21d80*/  HMMA.16816.F32 R24, R24, R6, R8 ;  /* 0x000000061818723c */ /* 0x008fe60000001808 */
[----:B0-----:R-:W2:Y:S11]  /*21d90*/  LDL.LU.64 R6, [R1+0x8] ;  /* 0x0000080001067983 */ /* 0x001eb60000300a00 */
[----:B------:R-:W-:Y:S10]  /*21da0*/  @!UPT UIADD3 URZ, URZ, URZ, URZ ;  /* 0x0000003f3f3ff290 */ /* 0x000ff4000fffe03f */
[----:B------:R-:W-:Y:S01]  /*21db0*/  IMAD.MOV.U32 R11, RZ, RZ, R24 ;  /* 0x000000ffff0b7224 */ /* 0x000fe200078e0018 */
[----:B------:R-:W-:Y:S01]  /*21dc0*/  MOV R10, R25 ;  /* 0x00000019000a7202 */ /* 0x000fe20000000f00 */
[----:B------:R-:W-:Y:S01]  /*21dd0*/  IMAD.MOV.U32 R9, RZ, RZ, R26 ;  /* 0x000000ffff097224 */ /* 0x000fe200078e001a */
[----:B------:R-:W-:Y:S02]  /*21de0*/  MOV R8, R27 ;  /* 0x0000001b00087202 */ /* 0x000fe40000000f00 */
[----:B------:R-:W0:Y:S02]  /*21df0*/  LDSM.16.MT88.4 R24, [R0+0x7000] ;  /* 0x007000000018783b */ /* 0x000e240000004200 */
[----:B0-----:R-:W-:Y:S02]  /*21e00*/  IMAD.MOV.U32 R29, RZ, RZ, R26 ;  /* 0x000000ffff1d7224 */ /* 0x001fe400078e001a */
[----:B------:R2:W-:Y:S01]  /*21e10*/  STL.64 [R1+0x20], R24 ;  /* 0x0000201801007387 */ /* 0x0005e20000100a00 */
[----:B------:R-:W-:-:S02]  /*21e20*/  MOV R15, R27 ;  /* 0x0000001b000f7202 */ /* 0x000fc40000000f00 */
[C---:B--2---:R-:W-:Y:S07]  /*21e30*/  HMMA.16816.F32 R24, R16.reuse, R6, R20 ;  /* 0x000000061018723c */ /* 0x044fee0000001814 */
[----:B------:R-:W-:Y:S01]  /*21e40*/  IMAD.MOV.U32 R21, RZ, RZ, R6 ;  /* 0x000000ffff157224 */ /* 0x000fe200078e0006 */
[----:B------:R-:W-:Y:S02]  /*21e50*/  MOV R20, R7 ;  /* 0x0000000700147202 */ /* 0x000fe40000000f00 */
[----:B------:R-:W2:Y:S11]  /*21e60*/  LDL.LU.64 R6, [R1+0x2670] ;  /* 0x0026700001067983 */ /* 0x000eb60000300a00 */
[----:B------:R-:W-:Y:S03]  /*21e70*/  @!UPT UIADD3 URZ, URZ, URZ, URZ ;  /* 0x0000003f3f3ff290 */ /* 0x000fe6000fffe03f */
[----:B------:R-:W-:Y:S01]  /*21e80*/  IMAD.MOV.U32 R2, RZ, RZ, R26 ;  /* 0x000000ffff027224 */ /* 0x000fe200078e001a */
[----:B------:R-:W-:Y:S01]  /*21e90*/  MOV R14, R27 ;  /* 0x0000001b000e7202 */ /* 0x000fe20000000f00 */
        /* <DEDUP_REMOVED lines=8> */
[----:B------:R0:W-:Y:S02]  /*21f20*/  STL.64 [R1+0x25d0], R18 ;  /* 0x0025d01201007387 */ /* 0x0001e40000100a00 */
[----:B0-----:R-:W-:Y:S01]  /*21f30*/  IMAD.MOV.U32 R18, RZ, RZ, R21 ;  /* 0x000000ffff127224 */ /* 0x001fe200078e0015 */
[----:B------:R-:W-:Y:S02]  /*21f40*/  MOV R19, R20 ;  /* 0x0000001400137202 */ /* 0x000fe40000000f00 */
[----:B------:R-:W0:Y:S04]  /*21f50*/  LDSM.16.MT88.4 R20, [R28+0x7000] ;  /* 0x007000001c14783b */ /* 0x000e280000004200 */
[----:B------:R-:W-:Y:S04]  /*21f60*/  STL.64 [R1+0x25c8], R16 ;  /* 0x0025c81001007387 */ /* 0x000fe80000100a00 */
[----:B0-----:R-:W-:Y:S04]  /*21f70*/  STL.64 [R1+0x60], R20 ;  /* 0x0000601401007387 */ /* 0x001fe80000100a00 */
[----:B------:R0:W-:Y:S04]  /*21f80*/  STL.64 [R1+0x68], R22 ;  /* 0x0000681601007387 */ /* 0x0001e80000100a00 */
[----:B0-----:R-:W2:Y:S04]  /*21f90*/  LDL.LU.64 R22, [R1+0x2648] ;  /* 0x0026480001167983 */ /* 0x001ea80000300a00 */
[----:B------:R-:W2:Y:S02]  /*21fa0*/  LDL.LU.64 R20, [R1+0x2640] ;  /* 0x0026400001147983 */ /* 0x000ea40000300a00 */
        /* <DEDUP_REMOVED lines=13> */
[----:B0-----:R-:W2:Y:S04]  /*22080*/  LDL.LU R20, [R1+0x50] ;  /* 0x0000500001147983 */ /* 0x001ea80000300800 */
[----:B------:R-:W2:Y:S04]  /*22090*/  LDL.LU R21, [R1+0x54] ;  /* 0x0000540001157983 */ /* 0x000ea80000300800 */
[----:B-1----:R-:W2:Y:S04]  /*220a0*/  LDL.LU R22, [R1+0x58] ;  /* 0x0000580001167983 */ /* 0x002ea80000300800 */
[----:B------:R-:W2:Y:S01]  /*220b0*/  LDL.LU R23, [R1+0x5c] ;  /* 0x00005c0001177983 */ /* 0x000ea20000300800 */
[----:B------:R-:W-:Y:S01]  /*220c0*/  IMAD.MOV.U32 R16, RZ, RZ, R5 ;  /* 0x000000ffff107224 */ /* 0x000fe200078e0005 */
[----:B------:R-:W-:-:S02]  /*220d0*/  MOV R17, R4 ;  /* 0x0000000400117202 */ /* 0x000fc40000000f00 */
[----:B------:R-:W3:Y:S01]  /*220e0*/  LDL.LU R5, [R1+0x261c] ;  /* 0x00261c0001057983 */ /* 0x000ee20000300800 */
[----:B--2---:R-:W-:Y:S07]  /*220f0*/  HMMA.16816.F32 R20, R24, R18, R20 ;  /* 0x000000121814723c */ /* 0x004fee0000001814 */
[----:B------:R-:W-:Y:S01]  /*22100*/  IMAD.MOV.U32 R18, RZ, RZ, R2 ;  /* 0x000000ffff127224 */ /* 0x000fe200078e0002 */
[----:B------:R-:W-:Y:S11]  /*22110*/  MOV R19, R14 ;  /* 0x0000000e00137202 */ /* 0x000ff60000000f00 */
[----:B------:R-:W-:Y:S04]  /*22120*/  @!UPT UIADD3 URZ, URZ, URZ, URZ ;  /* 0x0000003f3f3ff290 */ /* 0x000fe8000fffe03f */
[----:B------:R-:W-:Y:S04]  /*22130*/  STL.64 [R1+0xe0], R20 ;  /* 0x0000e01401007387 */ /* 0x000fe80000100a00 */
[----:B------:R-:W-:Y:S04]  /*22140*/  STL.64 [R1+0xe8], R22 ;  /* 0x0000e81601007387 */ /* 0x000fe80000100a00 */
[----:B------:R-:W3:Y:S04]  /*22150*/  LDL.LU R4, [R1+0x2618] ;  /* 0x0026180001047983 */ /* 0x000ee80000300800 */
[----:B------:R-:W2:Y:S04]  /*22160*/  LDL.LU R2, [R1+0x2614] ;  /* 0x0026140001027983 */ /* 0x000ea80000300800 */
[----:B------:R0:W-:Y:S04]  /*22170*/  STL.64 [R1+0x25e0], R18 ;  /* 0x0025e01201007387 */ /* 0x0001e80000100a00 */
[----:B------:R1:W-:Y:S01]  /*22180*/  STL.64 [R1+0x25d8], R16 ;  /* 0x0025d81001007387 */ /* 0x0003e20000100a00 */
[----:B0-----:R-:W-:Y:S01]  /*22190*/  IMAD.MOV.U32 R18, RZ, RZ, R9 ;  /* 0x000000ffff127224 */ /* 0x001fe200078e0009 */
[----:B------:R-:W-:Y:S01]  /*221a0*/  MOV R19, R8 ;  /* 0x0000000800137202 */ /* 0x000fe20000000f00 */
[----:B-1----:R-:W-:Y:S01]  /*221b0*/  IMAD.MOV.U32 R16, RZ, RZ, R11 ;  /* 0x000000ffff107224 */ /* 0x002fe200078e000b */
[----:B------:R-:W-:-:S03]  /*221c0*/  MOV R17, R10 ;  /* 0x0000000a00117202 */ /* 0x000fc60000000f00 */
[----:B------:R-:W-:Y:S04]  /*221d0*/  STL.64 [R1+0x25f0], R18 ;  /* 0x0025f01201007387 */ /* 0x000fe80000100a00 */
[----:B------:R0:W-:Y:S04]  /*221e0*/  STL.64 [R1+0x25e8], R16 ;  /* 0x0025e81001007387 */ /* 0x0001e80000100a00 */
[----:B0-----:R-:W4:Y:S04]  /*221f0*/  LDL.LU R16, [R1+0xc0] ;  /* 0x0000c00001107983 */ /* 0x001f280000300800 */
[----:B------:R-:W4:Y:S04]  /*22200*/  LDL.LU R17, [R1+0xc4] ;  /* 0x0000c40001117983 */ /* 0x000f280000300800 */
[----:B------:R-:W2:Y:S01]  /*22210*/  LDL.LU R18, [R1+0xc8] ;  /* 0x0000c80001127983 */ /* 0x000ea20000300800 */
[----:B------:R-:W-:-:S03]  /*22220*/  IMAD.MOV.U32 R19, RZ, RZ, R3 ;  /* 0x000000ffff137224 */ /* 0x000fc600078e0003 */
[----:B------:R-:W3:Y:S04]  /*22230*/  LDL.LU R3, [R1+0x2610] ;  /* 0x0026100001037983 */ /* 0x000ee80000300800 */
[----:B--2---:R-:W-:Y:S04]  /*22240*/  STL.64 [R1+0x2600], R18 ;  /* 0x0026001201007387 */ /* 0x004fe80000100a00 */
[----:B----4-:R0:W-:Y:S04]  /*22250*/  STL.64 [R1+0x25f8], R16 ;  /* 0x0025f81001007387 */ /* 0x0101e80000100a00 */
[----:B---3--:R-:W1:Y:S04]  /*22260*/  LDSM.16.MT88.4 R8, [R3+0x7000] ;  /* 0x007000000308783b */ /* 0x008e680000004200 */
[----:B0-----:R-:W2:Y:S04]  /*22270*/  LDL.LU R16, [R1+0x30] ;  /* 0x0000300001107983 */ /* 0x001ea80000300800 */
[----:B------:R-:W2:Y:S04]  /*22280*/  LDL.LU R17, [R1+0x34] ;  /* 0x0000340001117983 */ /* 0x000ea80000300800 */
[----:B------:R-:W2:Y:S04]  /*22290*/  LDL.LU R18, [R1+0x38] ;  /* 0x0000380001127983 */ /* 0x000ea80000300800 */
[----:B------:R-:W2:Y:S01]  /*222a0*/  LDL.LU R19, [R1+0x3c] ;  /* 0x00003c0001137983 */ /* 0x000ea20000300800 */
[----:B-1----:R-:W-:Y:S01]  /*222b0*/  MOV R23, R8 ;  /* 0x0000000800177202 */ /* 0x002fe20000000f00 */
[----:B------:R-:W-:Y:S01]  /*222c0*/  IMAD.MOV.U32 R22, RZ, RZ, R9 ;  /* 0x000000ffff167224 */ /* 0x000fe200078e0009 */
[----:B------:R-:W-:Y:S01]  /*222d0*/  MOV R21, R10 ;  /* 0x0000000a00157202 */ /* 0x000fe20000000f00 */
[----:B------:R-:W-:-:S02]  /*222e0*/  IMAD.MOV.U32 R20, RZ, RZ, R11 ;  /* 0x000000ffff147224 */ /* 0x000fc400078e000b */
[----:B------:R-:W0:Y:S04]  /*222f0*/  LDSM.16.MT88.4 R8, [R2+0x7800] ;  /* 0x007800000208783b */ /* 0x000e280000004200 */
[----:B0-----:R0:W-:Y:S04]  /*22300*/  STL.64 [R1+0x50], R8 ;  /* 0x0000500801007387 */ /* 0x0011e80000100a00 */
[----:B------:R1:W-:Y:S04]  /*22310*/  STL.64 [R1+0x58], R10 ;  /* 0x0000580a01007387 */ /* 0x0003e80000100a00 */
[----:B0-----:R-:W3:Y:S01]  /*22320*/  LDL.LU.64 R8, [R1+0x2608] ;  /* 0x0026080001087983 */ /* 0x001ee20000300a00 */
[----:B--2---:R-:W-:Y:S11]  /*22330*/  HMMA.16816.F32 R16, R24, R6, R16 ;  /* 0x000000061810723c */ /* 0x004ff60000001810 */
[----:B------:R-:W-:Y:S11]  /*22340*/  @!UPT UIADD3 URZ, URZ, URZ, URZ ;  /* 0x0000003f3f3ff290 */ /* 0x000ff6000fffe03f */
[----:B------:R-:W-:Y:S01]  /*22350*/  @!UPT UIADD3 URZ, URZ, URZ, URZ ;  /* 0x0000003f3f3ff290 */ /* 0x000fe2000fffe03f */
[----:B------:R-:W-:Y:S01]  /*22360*/  STL [R1+0xb0], R16 ;  /* 0x0000b01001007387 */ /* 0x000fe20000100800 */
[----:B------:R-:W-:Y:S01]  /*22370*/  MOV R14, R17 ;  /* 0x00000011000e7202 */ /* 0x000fe20000000f00 */
[----:B-1----:R-:W-:Y:S01]  /*22380*/  IMAD.MOV.U32 R10, RZ, RZ, R18 ;  /* 0x000000ffff0a7224 */ /* 0x002fe200078e0012 */
[----:B------:R-:W-:Y:S01]  /*22390*/  MOV R11, R19 ;  /* 0x00000013000b7202 */ /* 0x000fe20000000f00 */
[----:B------:R-:W3:Y:S04]  /*223a0*/  LDL.LU R6, [R1+0x18] ;  /* 0x0000180001067983 */ /* 0x000ee80000300800 */
[----:B------:R-:W0:Y:S04]  /*223b0*/  LDSM.16.MT88.4 R16, [R0+0x7800] ;  /* 0x007800000010783b */ /* 0x000e280000004200 */
[----:B------:R-:W3:Y:S04]  /*223c0*/  LDL.LU R7, [R1+0x1c] ;  /* 0x00001c0001077983 */ /* 0x000ee80000300800 */
[----:B------:R-:W-:Y:S04]  /*223d0*/  STL [R1+0x25c0], R14 ;  /* 0x0025c00e01007387 */ /* 0x000fe80000100800 */
[----:B------:R-:W-:Y:S04]  /*223e0*/  STL [R1+0x25bc], R10 ;  /* 0x0025bc0a01007387 */ /* 0x000fe80000100800 */
[----:B------:R-:W-:Y:S01]  /*223f0*/  STL [R1+0x25b8], R11 ;  /* 0x0025b80b01007387 */ /* 0x000fe20000100800 */
[----:B0-----:R-:W-:Y:S01]  /*22400*/  IMAD.MOV.U32 R25, RZ, RZ, R18 ;  /* 0x000000ffff197224 */ /* 0x001fe200078e0012 */
[----:B------:R-:W-:Y:S01]  /*22410*/  MOV R24, R19 ;  /* 0x0000001300187202 */ /* 0x000fe20000000f00 */
[----:B------:R-:W-:Y:S01]  /*22420*/  IMAD.MOV.U32 R27, RZ, RZ, R16 ;  /* 0x000000ffff1b7224 */ /* 0x000fe200078e0010 */
[----:B------:R-:W-:Y:S01]  /*22430*/  MOV R26, R17 ;  /* 0x00000011001a7202 */ /* 0x000fe20000000f00 */
[----:B------:R-:W3:Y:S04]  /*22440*/  LDL.LU.64 R18, [R1+0x2600] ;  /* 0x0026000001127983 */ /* 0x000ee80000300a00 */
[----:B------:R-:W3:Y:S04]  /*22450*/  LDL.LU.64 R16, [R1+0x25f8] ;  /* 0x0025f80001107983 */ /* 0x000ee80000300a00 */
[----:B------:R-:W-:Y:S01]  /*22460*/  STL [R1+0x25c4], R0 ;  /* 0x0025c40001007387 */ /* 0x000fe20000100800 */
[C---:B---3--:R-:W-:Y:S11]  /*22470*/  HMMA.16816.F32 R16, R4.reuse, R8, R16 ;  /* 0x000000080410723c */ /* 0x048ff60000001810 */
        /* <DEDUP_REMOVED lines=10> */
[----:B------:R-:W-:Y:S01]  /*22520*/  STL [R1+0x70], R4 ;  /* 0x0000700401007387 */ /* 0x000fe20000100800 */
[----:B------:R-:W-:Y:S01]  /*22530*/  IMAD.MOV.U32 R14, RZ, RZ, R5 ;  /* 0x000000ffff0e7224 */ /* 0x000fe200078e0005 */
[----:B------:R-:W-:Y:S01]  /*22540*/  MOV R10, R6 ;  /* 0x00000006000a7202 */ /* 0x000fe20000000f00 */
[----:B------:R-:W-:Y:S02]  /*22550*/  IMAD.MOV.U32 R11, RZ, RZ, R7 ;  /* 0x000000ffff0b7224 */ /* 0x000fe400078e0007 */
[----:B------:R-:W0:Y:S04]  /*22560*/  LDSM.16.MT88.4 R4, [R28+0x7800] ;  /* 0x007800001c04783b */ /* 0x000e280000004200 */
[----:B------:R-:W-:Y:S04]  /*22570*/  STL [R1+0x2570], R28 ;  /* 0x0025701c01007387 */ /* 0x000fe80000100800 */
[----:B0-----:R-:W-:Y:S04]  /*22580*/  STL.64 [R1+0x2538], R6 ;  /* 0x0025380601007387 */ /* 0x001fe80000100a00 */
[----:B------:R0:W-:Y:S04]  /*22590*/  STL.64 [R1+0x2530], R4 ;  /* 0x0025300401007387 */ /* 0x0001e80000100a00 */
[----:B0-----:R-:W2:Y:S04]  /*225a0*/  LDL.LU R4, [R1+0x20] ;  /* 0x0000200001047983 */ /* 0x001ea80000300800 */
[----:B------:R-:W2:Y:S01]  /*225b0*/  LDL.LU R5, [R1+0x24] ;  /* 0x0000240001057983 */ /* 0x000ea20000300800 */
[----:B------:R-:W-:Y:S01]  /*225c0*/  MOV R6, R29 ;  /* 0x0000001d00067202 */ /* 0x000fe20000000f00 */
[----:B------:R-:W-:-:S07]  /*225d0*/  IMAD.MOV.U32 R7, RZ, RZ, R15 ;  /* 0x000000ffff077224 */ /* 0x000fce00078e000f */
        /* <DEDUP_REMOVED lines=9> */
[----:B------:R-:W-:Y:S11]  /*22670*/  LDSM.16.MT88.4 R16, [R2+0x8000] ;  /* 0x008000000210783b */ /* 0x000ff60000004200 */
[----:B------:R-:W-:Y:S10]  /*22680*/  @!UPT UIADD3 URZ, URZ, URZ, URZ ;  /* 0x0000003f3f3ff290 */ /* 0x000ff4000fffe03f */
[----:B------:R0:W-:Y:S01]  /*22690*/  STL [R1+0x94], R5 ;  /* 0x0000940501007387 */ /* 0x0001e20000100800 */
[----:B------:R-:W-:Y:S01]  /*226a0*/  MOV R28, R6 ;  /* 0x00000006001c7202 */ /* 0x000fe20000000f00 */
[----:B------:R-:W-:Y:S01]  /*226b0*/  IMAD.MOV.U32 R29, RZ, RZ, R7 ;  /* 0x000000ffff1d7224 */ /* 0x000fe200078e0007 */
[----:B------:R-:W-:Y:S01]  /*226c0*/  MOV R6, R25 ;  /* 0x0000001900067202 */ /* 0x000fe20000000f00 */
[----:B------:R-:W-:Y:S01]  /*226d0*/  IMAD.MOV.U32 R15, RZ, RZ, R4 ;  /* 0x000000ffff0f7224 */ /* 0x000fe200078e0004 */
[----:B------:R-:W-:Y:S01]  /*226e0*/  MOV R4, R27 ;  /* 0x0000001b00047202 */ /* 0x000fe20000000f00 */
[----:B------:R-:W-:Y:S02]  /*226f0*/  IMAD.MOV.U32 R7, RZ, RZ, R24 ;  /* 0x000000ffff077224 */ /* 0x000fe400078e0018 */
[----:B0-----:R-:W-:-:S03]  /*22700*/  IMAD.MOV.U32 R5, RZ, RZ, R26 ;  /* 0x000000ffff057224 */ /* 0x001fc600078e001a */
[----:B------:R-:W-:Y:S04]  /*22710*/  STL.64 [R1+0x2558], R6 ;  /* 0x0025580601007387 */ /* 0x000fe80000100a00 */
[----:B------:R0:W-:Y:S04]  /*22720*/  STL.64 [R1+0x2550], R4 ;  /* 0x0025500401007387 */ /* 0x0001e80000100a00 */
[----:B0-----:R-:W2:Y:S04]  /*22730*/  LDL.LU R4, [R1+0x50] ;  /* 0x0000500001047983 */ /* 0x001ea80000300800 */
[----:B------:R-:W2:Y:S04]  /*22740*/  LDL.LU R5, [R1+0x54] ;  /* 0x0000540001057983 */ /* 0x000ea80000300800 */
[----:B------:R-:W3:Y:S04]  /*22750*/  LDL.LU R6, [R1+0x58] ;  /* 0x0000580001067983 */ /* 0x000ee80000300800 */
[----:B------:R-:W3:Y:S04]  /*22760*/  LDL.LU R7, [R1+0x5c] ;  /* 0x00005c0001077983 */ /* 0x000ee80000300800 */
[----:B---3--:R0:W-:Y:S04]  /*22770*/  STL.64 [R1+0x2580], R6 ;  /* 0x0025800601007387 */ /* 0x0081e80000100a00 */
[----:B--2---:R1:W-:Y:S04]  /*22780*/  STL.64 [R1+0x2578], R4 ;  /* 0x0025780401007387 */ /* 0x0043e80000100a00 */
[----:B------:R-:W2:Y:S01]  /*22790*/  LDL.LU R24, [R1+0xf0] ;  /* 0x0000f00001187983 */ /* 0x000ea20000300800 */
[----:B0-----:R-:W-:Y:S01]  /*227a0*/  MOV R6, R21 ;  /* 0x0000001500067202 */ /* 0x001fe20000000f00 */
[----:B------:R-:W-:-:S02]  /*227b0*/  IMAD.MOV.U32 R7, RZ, RZ, R20 ;  /* 0x000000ffff077224 */ /* 0x000fc400078e0014 */
[----:B------:R-:W2:Y:S01]  /*227c0*/  LDL.LU R25, [R1+0xf4] ;  /* 0x0000f40001197983 */ /* 0x000ea20000300800 */
[----:B-1----:R-:W-:Y:S01]  /*227d0*/  MOV R4, R23 ;  /* 0x0000001700047202 */ /* 0x002fe20000000f00 */
[----:B------:R-:W-:Y:S02]  /*227e0*/  IMAD.MOV.U32 R5, RZ, RZ, R22 ;  /* 0x000000ffff057224 */ /* 0x000fe400078e0016 */
[----:B------:R-:W2:Y:S04]  /*227f0*/  LDL.LU R26, [R1+0xf8] ;  /* 0x0000f800011a7983 */ /* 0x000ea80000300800 */
[----:B------:R-:W2:Y:S04]  /*22800*/  LDL.LU R27, [R1+0xfc] ;  /* 0x0000fc00011b7983 */ /* 0x000ea80000300800 */
[----:B------:R-:W-:Y:S04]  /*22810*/  STL.64 [R1+0x25b0], R6 ;  /* 0x0025b00601007387 */ /* 0x000fe80000100a00 */
[----:B------:R-:W-:Y:S04]  /*22820*/  STL.64 [R1+0x25a8], R4 ;  /* 0x0025a80401007387 */ /* 0x000fe80000100a00 */
[----:B------:R-:W0:Y:S04]  /*22830*/  LDSM.16.MT88.4 R20, [R3+0x7800] ;  /* 0x007800000314783b */ /* 0x000e280000004200 */
[----:B------:R1:W-:Y:S04]  /*22840*/  STL [R1+0x2528], R3 ;  /* 0x0025280301007387 */ /* 0x0003e80000100800 */
[----:B-1----:R-:W3:Y:S04]  /*22850*/  LDL R3, [R1+0x6cc] ;  /* 0x0006cc0001037983 */ /* 0x002ee80000100800 */
[----:B0-----:R-:W-:Y:S04]  /*22860*/  STL.64 [R1+0x2510], R22 ;  /* 0x0025101601007387 */ /* 0x001fe80000100a00 */
[----:B------:R0:W-:Y:S04]  /*22870*/  STL.64 [R1+0x2508], R20 ;  /* 0x0025081401007387 */ /* 0x0001e80000100a00 */
[----:B0-----:R-:W2:Y:S04]  /*22880*/  LDL.LU R20, [R1+0x60] ;  /* 0x0000600001147983 */ /* 0x001ea80000300800 */
[----:B------:R-:W2:Y:S04]  /*22890*/  LDL.LU R21, [R1+0x64] ;  /* 0x0000640001157983 */ /* 0x000ea80000300800 */
[----:B------:R-:W2:Y:S04]  /*228a0*/  LDL.LU R22, [R1+0x68] ;  /* 0x0000680001167983 */ /* 0x000ea80000300800 */
[----:B------:R-:W2:Y:S04]  /*228b0*/  LDL.LU R23, [R1+0x6c] ;  /* 0x00006c0001177983 */ /* 0x000ea80000300800 */
[----:B------:R-:W4:Y:S04]  /*228c0*/  LDL.LU R4, [R1+0xd0] ;  /* 0x0000d00001047983 */ /* 0x000f280000300800 */
[----:B------:R-:W4:Y:S04]  /*228d0*/  LDL.LU R5, [R1+0xd4] ;  /* 0x0000d40001057983 */ /* 0x000f280000300800 */
[----:B------:R-:W4:Y:S04]  /*228e0*/  LDL.LU R6, [R1+0xd8] ;  /* 0x0000d80001067983 */ /* 0x000f280000300800 */
[----:B------:R-:W4:Y:S04]  /*228f0*/  LDL.LU R7, [R1+0xdc] ;  /* 0x0000dc0001077983 */ /* 0x000f280000300800 */
[----:B------:R-:W-:Y:S04]  /*22900*/  STL [R1+0x24cc], R16 ;  /* 0x0024cc1001007387 */ /* 0x000fe80000100800 */
[----:B------:R-:W-:Y:S04]  /*22910*/  STL [R1+0x24c8], R17 ;  /* 0x0024c81101007387 */ /* 0x000fe80000100800 */
[----:B------:R-:W-:Y:S04]  /*22920*/  STL [R1+0x24c4], R18 ;  /* 0x0024c41201007387 */ /* 0x000fe80000100800 */
[----:B------:R-:W-:Y:S04]  /*22930*/  STL [R1+0x24c0], R19 ;  /* 0x0024c01301007387 */ /* 0x000fe80000100800 */
[----:B------:R-:W-:Y:S04]  /*22940*/  STL [R1+0x24b8], R2 ;  /* 0x0024b80201007387 */ /* 0x000fe80000100800 */
[----:B---3--:R-:W0:Y:S04]  /*22950*/  LDSM.16.M88.4 R16, [R3+0x10200] ;  /* 0x010200000310783b */ /* 0x008e280000000200 */
[----:B0-----:R-:W-:Y:S04]  /*22960*/  STL.64 [R1+0x10], R16 ;  /* 0x0000101001007387 */ /* 0x001fe80000100a00 */
[----:B------:R-:W-:Y:S04]  /*22970*/  STL.64 [R1+0x18], R18 ;  /* 0x0000181201007387 */ /* 0x000fe80000100a00 */
[----:B------:R-:W0:Y:S04]  /*22980*/  LDSM.16.M88.4 R16, [R3+0x18200] ;  /* 0x018200000310783b */ /* 0x000e280000000200 */
[----:B0-----:R0:W-:Y:S04]  /*22990*/  STL.64 [R1], R16 ;  /* 0x0000001001007387 */ /* 0x0011e80000100a00 */
[----:B------:R1:W-:Y:S04]  /*229a0*/  STL.64 [R1+0x8], R18 ;  /* 0x0000081201007387 */ /* 0x0003e80000100a00 */
[----:B0-----:R-:W3:Y:S04]  /*229b0*/  LDL.LU R16, [R1+0x80] ;  /* 0x0000800001107983 */ /* 0x001ee80000300800 */
[----:B------:R-:W3:Y:S04]  /*229c0*/  LDL.LU R17, [R1+0x84] ;  /* 0x0000840001117983 */ /* 0x000ee80000300800 */
[----:B-1----:R-:W3:Y:S01]  /*229d0*/  LDL.LU R18, [R1+0x88] ;  /* 0x0000880001127983 */ /* 0x002ee20000300800 */
[----:B------:R-:W-:-:S03]  /*229e0*/  MOV R19, R0 ;  /* 0x0000000000137202 */ /* 0x000fc60000000f00 */
[----:B------:R-:W4:Y:S01]  /*229f0*/  LDL.LU R0, [R1+0x25c4] ;  /* 0x0025c40001007983 */ /* 0x000f220000300800 */
[C---:B--2---:R-:W-:Y:S03]  /*22a00*/  HMMA.16816.F32 R24, R20.reuse, R8, R24 ;  /* 0x000000081418723c */ /* 0x044fe60000001818 */
[----:B---3--:R-:W-:Y:S04]  /*22a10*/  STL.64 [R1+0x2568], R18 ;  /* 0x0025681201007387 */ /* 0x008fe80000100a00 */
[----:B------:R0:W-:Y:S04]  /*22a20*/  STL.64 [R1+0x2560], R16 ;  /* 0x0025601001007387 */ /* 0x0001e80000100a00 */
[----:B0-----:R-:W2:Y:S04]  /*22a30*/  LDL.LU R16, [R1+0xa0] ;  /* 0x0000a00001107983 */ /* 0x001ea80000300800 */
[----:B------:R-:W2:Y:S04]  /*22a40*/  LDL.LU R17, [R1+0xa4] ;  /* 0x0000a40001117983 */ /* 0x000ea80000300800 */
[----:B------:R-:W3:Y:S04]  /*22a50*/  LDL.LU R18, [R1+0xa8] ;  /* 0x0000a80001127983 */ /* 0x000ee80000300800 */
[----:B------:R-:W3:Y:S01]  /*22a60*/  LDL.LU R19, [R1+0xac] ;  /* 0x0000ac0001137983 */ /* 0x000ee20000300800 */
[----:B------:R-:W-:Y:S01]  /*22a70*/  IMAD.MOV.U32 R3, RZ, RZ, R26 ;  /* 0x000000ffff037224 */ /* 0x000fe200078e001a */
[----:B----4-:R-:W-:Y:S02]  /*22a80*/  HMMA.16816.F32 R20, R20, R12, R4 ;  /* 0x0000000c1414723c */ /* 0x010fe40000001804 */
[----:B---3--:R-:W-:Y:S04]  /*22a90*/  STL.64 [R1+0x2590], R18 ;  /* 0x0025901201007387 */ /* 0x008fe80000100a00 */
[----:B--2---:R0:W-:Y:S04]  /*22aa0*/  STL.64 [R1+0x2588], R16 ;  /* 0x0025881001007387 */ /* 0x0041e80000100a00 */
[----:B0-----:R-:W2:Y:S04]  /*22ab0*/  LDL.LU R16, [R1+0xe0] ;  /* 0x0000e00001107983 */ /* 0x001ea80000300800 */
[----:B------:R-:W2:Y:S04]  /*22ac0*/  LDL.LU R17, [R1+0xe4] ;  /* 0x0000e40001117983 */ /* 0x000ea80000300800 */
[----:B------:R-:W2:Y:S04]  /*22ad0*/  LDL.LU R18, [R1+0xe8] ;  /* 0x0000e80001127983 */ /* 0x000ea80000300800 */
[----:B------:R-:W2:Y:S04]  /*22ae0*/  LDL.LU R19, [R1+0xec] ;  /* 0x0000ec0001137983 */ /* 0x000ea80000300800 */
[----:B------:R-:W-:Y:S04]  /*22af0*/  STL.64 [R1+0xc0], R24 ;  /* 0x0000c01801007387 */ /* 0x000fe80000100a00 */
[----:B------:R-:W-:Y:S04]  /*22b00*/  STL [R1+0xcc], R27 ;  /* 0x0000cc1b01007387 */ /* 0x000fe80000100800 */
[----:B------:R-:W0:Y:S04]  /*22b10*/  LDSM.16.MT88.4 R24, [R0+0x8000] ;  /* 0x008000000018783b */ /* 0x000e280000004200 */
[----:B------:R-:W-:Y:S04]  /*22b20*/  STL [R1+0x24bc], R0 ;  /* 0x0024bc0001007387 */ /* 0x000fe80000100800 */
[----:B0-----:R0:W-:Y:S04]  /*22b30*/  STL.64 [R1+0x24a0], R26 ;  /* 0x0024a01a01007387 */ /* 0x0011e80000100a00 */
[----:B------:R1:W-:Y:S01]  /*22b40*/  STL.64 [R1+0x2498], R24 ;  /* 0x0024981801007387 */ /* 0x0003e20000100a00 */
[----:B0-----:R-:W-:Y:S01]  /*22b50*/  IMAD.MOV.U32 R26, RZ, RZ, R10 ;  /* 0x000000ffff1a7224 */ /* 0x001fe200078e000a */
[----:B------:R-:W-:-:S02]  /*22b60*/  MOV R27, R11 ;  /* 0x0000000b001b7202 */ /* 0x000fc40000000f00 */
[----:B-1----:R-:W3:Y:S01]  /*22b70*/  LDL.LU R24, [R1+0x70] ;  /* 0x0000700001187983 */ /* 0x002ee20000300800 */
[----:B------:R-:W-:-:S03]  /*22b80*/  MOV R25, R14 ;  /* 0x0000000e00197202 */ /* 0x000fc60000000f00 */
[----:B------:R-:W4:Y:S04]  /*22b90*/  LDL.LU R14, [R1+0x25c0] ;  /* 0x0025c000010e7983 */ /* 0x000f280000300800 */
[----:B------:R-:W2:Y:S04]  /*22ba0*/  LDL.LU R10, [R1+0x25bc] ;  /* 0x0025bc00010a7983 */ /* 0x000ea80000300800 */
[----:B------:R-:W3:Y:S04]  /*22bb0*/  LDL.LU R11, [R1+0x25b8] ;  /* 0x0025b800010b7983 */ /* 0x000ee80000300800 */
[----:B------:R-:W3:Y:S04]  /*22bc0*/  LDL.LU.64 R6, [R1+0x25b0] ;  /* 0x0025b00001067983 */ /* 0x000ee80000300a00 */
[----:B------:R-:W3:Y:S04]  /*22bd0*/  LDL.LU.64 R4, [R1+0x25a8] ;  /* 0x0025a80001047983 */ /* 0x000ee80000300a00 */
[----:B------:R-:W-:Y:S04]  /*22be0*/  STL.64 [R1+0x2520], R22 ;  /* 0x0025201601007387 */ /* 0x000fe80000100a00 */
[----:B------:R0:W-:Y:S04]  /*22bf0*/  STL.64 [R1+0x2518], R20 ;  /* 0x0025181401007387 */ /* 0x0001e80000100a00 */
[----:B0-----:R-:W3:Y:S01]  /*22c00*/  LDL.LU R20, [R1+0xb0] ;  /* 0x0000b00001147983 */ /* 0x001ee20000300800 */
[----:B----4-:R-:W-:-:S03]  /*22c10*/  IMAD.MOV.U32 R21, RZ, RZ, R14 ;  /* 0x000000ffff157224 */ /* 0x010fc600078e000e */
[----:B------:R-:W4:Y:S01]  /*22c20*/  LDL.LU R14, [R1+0x25a0] ;  /* 0x0025a000010e7983 */ /* 0x000f220000300800 */
[----:B--2---:R-:W-:-:S03]  /*22c30*/  MOV R22, R10 ;  /* 0x0000000a00167202 */ /* 0x004fc60000000f00 */
[----:B------:R-:W2:Y:S01]  /*22c40*/  LDL.LU R10, [R1+0x259c] ;  /* 0x00259c00010a7983 */ /* 0x000ea20000300800 */
[----:B---3--:R-:W-:-:S03]  /*22c50*/  IMAD.MOV.U32 R23, RZ, RZ, R11 ;  /* 0x000000ffff177224 */ /* 0x008fc600078e000b */
[----:B------:R-:W2:Y:S01]  /*22c60*/  LDL.LU R11, [R1+0x2598] ;  /* 0x00259800010b7983 */ /* 0x000ea20000300800 */
[C---:B------:R-:W-:Y:S08]  /*22c70*/  HMMA.16816.F32 R16, R4.reuse, R8, R16 ;  /* 0x000000080410723c */ /* 0x040ff00000001810 */
[----:B------:R-:W-:Y:S11]  /*22c80*/  HMMA.16816.F32 R4, R4, R12, R20 ;  /* 0x0000000c0404723c */ /* 0x000ff60000001814 */
[----:B------:R-:W-:Y:S04]  /*22c90*/  @!UPT UIADD3 URZ, URZ, URZ, URZ ;  /* 0x0000003f3f3ff290 */ /* 0x000fe8000fffe03f */
[----:B------:R-:W-:Y:S04]  /*22ca0*/  STL.64 [R1+0xe0], R16 ;  /* 0x0000e01001007387 */ /* 0x000fe80000100a00 */
[----:B------:R0:W-:Y:S04]  /*22cb0*/  STL.64 [R1+0xe8], R18 ;  /* 0x0000e81201007387 */ /* 0x0001e80000100a00 */
[----:B0-----:R-:W2:Y:S04]  /*22cc0*/  LDL.LU.64 R18, [R1+0x2590] ;  /* 0x0025900001127983 */ /* 0x001ea80000300a00 */
[----:B------:R-:W2:Y:S01]  /*22cd0*/  LDL.LU.64 R16, [R1+0x2588] ;  /* 0x0025880001107983 */ /* 0x000ea20000300a00 */
[----:B------:R-:W-:Y:S01]  /*22ce0*/  MOV R23, R4 ;  /* 0x0000000400177202 */ /* 0x000fe20000000f00 */
[----:B------:R-:W-:Y:S01]  /*22cf0*/  IMAD.MOV.U32 R22, RZ, RZ, R5 ;  /* 0x000000ffff167224 */ /* 0x000fe200078e0005 */
[----:B------:R-:W-:Y:S01]  /*22d00*/  MOV R21, R6 ;  /* 0x0000000600157202 */ /* 0x000fe20000000f00 */
[----:B------:R-:W-:-:S02]  /*22d10*/  IMAD.MOV.U32 R20, RZ, RZ, R7 ;  /* 0x000000ffff147224 */ /* 0x000fc400078e0007 */
[----:B------:R-:W2:Y:S04]  /*22d20*/  LDL.LU.64 R6, [R1+0x2580] ;  /* 0x0025800001067983 */ /* 0x000ea80000300a00 */
[----:B------:R-:W2:Y:S04]  /*22d30*/  LDL.LU.64 R4, [R1+0x2578] ;  /* 0x0025780001047983 */ /* 0x000ea80000300a00 */
[----:B------:R-:W-:Y:S04]  /*22d40*/  STL.64 [R1+0x2548], R22 ;  /* 0x0025481601007387 */ /* 0x000fe80000100a00 */
[----:B------:R0:W-:Y:S02]  /*22d50*/  STL.64 [R1+0x2540], R20 ;  /* 0x0025401401007387 */ /* 0x0001e40000100a00 */
[----:B0-----:R-:W-:-:S02]  /*22d60*/  MOV R20, R15 ;  /* 0x0000000f00147202 */ /* 0x001fc40000000f00 */
[----:B------:R-:W4:Y:S01]  /*22d70*/  LDL.LU R15, [R1+0x2574] ;  /* 0x00257400010f7983 */ /* 0x000f220000300800 */
[----:B------:R-:W-:-:S03]  /*22d80*/  IMAD.MOV.U32 R22, RZ, RZ, R28 ;  /* 0x000000ffff167224 */ /* 0x000fc600078e001c */
[----:B------:R-:W3:Y:S04]  /*22d90*/  LDL.LU R21, [R1+0x94] ;  /* 0x0000940001157983 */ /* 0x000ee80000300800 */
[----:B------:R-:W3:Y:S01]  /*22da0*/  LDL.LU R28, [R1+0x2570] ;  /* 0x00257000011c7983 */ /* 0x000ee20000300800 */
[----:B------:R-:W-:Y:S01]  /*22db0*/  MOV R23, R29 ;  /* 0x0000001d00177202 */ /* 0x000fe20000000f00 */
[C---:B--2---:R-:W-:Y:S08]  /*22dc0*/  HMMA.16816.F32 R16, R4.reuse, R10, R16 ;  /* 0x0000000a0410723c */ /* 0x044ff00000001810 */
[----:B----4-:R-:W-:Y:S11]  /*22dd0*/  HMMA.16816.F32 R4, R4, R14, R24 ;  /* 0x0000000e0404723c */ /* 0x010ff60000001818 */
[----:B------:R-:W-:Y:S04]  /*22de0*/  @!UPT UIADD3 URZ, URZ, URZ, URZ ;  /* 0x0000003f3f3ff290 */ /* 0x000fe8000fffe03f */
[----:B------:R-:W-:Y:S04]  /*22df0*/  STL.64 [R1+0xa0], R16 ;  /* 0x0000a01001007387 */ /* 0x000fe80000100a00 */
[----:B------:R0:W-:Y:S04]  /*22e00*/  STL.64 [R1+0xa8], R18 ;  /* 0x0000a81201007387 */ /* 0x0001e80000100a00 */
[----:B0-----:R-:W2:Y:S04]  /*22e10*/  LDL.LU.64 R18, [R1+0x2568] ;  /* 0x0025680001127983 */ /* 0x001ea80000300a00 */
[----:B------:R-:W2:Y:S01]  /*22e20*/  LDL.LU.64 R16, [R1+0x2560] ;  /* 0x0025600001107983 */ /* 0x000ea20000300a00 */
[----:B------:R-:W-:Y:S01]  /*22e30*/  IMAD.MOV.U32 R27, RZ, RZ, R6 ;  /* 0x000000ffff1b7224 */ /* 0x000fe200078e0006 */
[----:B------:R-:W-:Y:S01]  /*22e40*/  MOV R26, R7 ;  /* 0x00000007001a7202 */ /* 0x000fe20000000f00 */
[----:B------:R-:W-:Y:S01]  /*22e50*/  IMAD.MOV.U32 R2, RZ, RZ, R4 ;  /* 0x000000ffff027224 */ /* 0x000fe200078e0004 */
[----:B------:R-:W-:Y:S01]  /*22e60*/  MOV R29, R5 ;  /* 0x00000005001d7202 */ /* 0x000fe20000000f00 */
[----:B------:R-:W2:Y:S04]  /*22e70*/  LDL.LU.64 R6, [R1+0x2558] ;  /* 0x0025580001067983 */ /* 0x000ea80000300a00 */
[----:B------:R-:W2:Y:S04]  /*22e80*/  LDL.LU.64 R4, [R1+0x2550] ;  /* 0x0025500001047983 */ /* 0x000ea80000300a00 */
[----:B------:R-:W-:Y:S04]  /*22e90*/  STL [R1+0x24f0], R26 ;  /* 0x0024f01a01007387 */ /* 0x000fe80000100800 */
[----:B------:R-:W-:Y:S04]  /*22ea0*/  STL [R1+0x24ec], R27 ;  /* 0x0024ec1b01007387 */ /* 0x000fe80000100800 */
[----:B------:R-:W-:Y:S04]  /*22eb0*/  STL [R1+0x24e8], R29 ;  /* 0x0024e81d01007387 */ /* 0x000fe80000100800 */
[----:B------:R-:W-:Y:S01]  /*22ec0*/  STL [R1+0x24d0], R2 ;  /* 0x0024d00201007387 */ /* 0x000fe20000100800 */
[C---:B--2---:R-:W-:Y:S11]  /*22ed0*/  HMMA.16816.F32 R16, R4.reuse, R10, R16 ;  /* 0x0000000a0410723c */ /* 0x044ff60000001810 */
[----:B------:R-:W-:Y:S11]  /*22ee0*/  @!UPT UIADD3 URZ, URZ, URZ, URZ ;  /* 0x0000003f3f3ff290 */ /* 0x000ff6000fffe03f */
[----:B------:R-:W-:Y:S02]  /*22ef0*/  @!UPT UIADD3 URZ, URZ, URZ, URZ ;  /* 0x0000003f3f3ff290 */ /* 0x000fe4000fffe03f */
[----:B------:R-:W-:Y:S01]  /*22f00*/  IMAD.MOV.U32 R8, RZ, RZ, R16 ;  /* 0x000000ffff087224 */ /* 0x000fe200078e0010 */
[----:B------:R-:W-:Y:S01]  /*22f10*/  MOV R9, R17 ;  /* 0x0000001100097202 */ /* 0x000fe20000000f00 */
[----:B------:R-:W-:Y:S01]  /*22f20*/  IMAD.MOV.U32 R25, RZ, RZ, R18 ;  /* 0x000000ffff197224 */ /* 0x000fe200078e0012 */
[----:B------:R-:W-:Y:S02]  /*22f30*/  MOV R24, R19 ;  /* 0x0000001300187202 */ /* 0x000fe40000000f00 */
[----:B---3--:R-:W0:Y:S01]  /*22f40*/  LDSM.16.MT88.4 R16, [R28+0x8000] ;  /* 0x008000001c10783b */ /* 0x008e220000004200 */
[----:B------:R-:W-:Y:S11]  /*22f50*/  HMMA.16816.F32 R4, R4, R14, R20 ;  /* 0x0000000e0404723c */ /* 0x000ff60000001814 */
[----:B------:R-:W-:Y:S11]  /*22f60*/  @!UPT UIADD3 URZ, URZ, URZ, URZ ;  /* 0x0000003f3f3ff290 */ /* 0x000ff6000fffe03f */
[----:B------:R-:W-:Y:S02]  /*22f70*/  @!UPT UIADD3 URZ, URZ, URZ, URZ ;  /* 0x0000003f3f3ff290 */ /* 0x000fe4000fffe03f */
[----:B------:R-:W-:Y:S01]  /*22f80*/  MOV R0, R7 ;  /* 0x0000000700007202 */ /* 0x000fe20000000f00 */
[----:B0-----:R-:W-:Y:S01]  /*22f90*/  IMAD.MOV.U32 R2, RZ, RZ, R18 ;  /* 0x000000ffff027224 */ /* 0x001fe200078e0012 */
[----:B------:R-:W-:Y:S01]  /*22fa0*/  MOV R13, R17 ;  /* 0x00000011000d7202 */ /* 0x000fe20000000f00 */
[----:B------:R-:W-:-:S03]  /*22fb0*/  IMAD.MOV.U32 R12, RZ, RZ, R16 ;  /* 0x000000ffff0c7224 */ /* 0x000fc600078e0010 */
[----:B------:R-:W-:Y:S01]  /*22fc0*/  STL [R1+0x2500], R2 ;  /* 0x0025000201007387 */ /* 0x000fe20000100800 */
[----:B------:R-:W-:-:S03]  /*22fd0*/  MOV R16, R19 ;  /* 0x0000001300107202 */ /* 0x000fc60000000f00 */
[----:B------:R-:W-:Y:S01]  /*22fe0*/  STL [R1+0x24fc], R13 ;  /* 0x0024fc0d01007387 */ /* 0x000fe20000100800 */
[----:B------:R-:W-:Y:S01]  /*22ff0*/  MOV R18, R5 ;  /* 0x0000000500127202 */ /* 0x000fe20000000f00 */
[----:B------:R-:W-:Y:S02]  /*23000*/  IMAD.MOV.U32 R19, RZ, RZ, R6 ;  /* 0x000000ffff137224 */ /* 0x000fe400078e0006 */
[----:B------:R-:W-:Y:S01]  /*23010*/  STL [R1+0x24f8], R12 ;  /* 0x0024f80c01007387 */ /* 0x000fe20000100800 */
[----:B------:R-:W-:-:S03]  /*23020*/  IMAD.MOV.U32 R17, RZ, RZ, R4 ;  /* 0x000000ffff117224 */ /* 0x000fc600078e0004 */
[----:B------:R-:W-:Y:S04]  /*23030*/  STL [R1+0x24f4], R28 ;  /* 0x0024f41c01007387 */ /* 0x000fe80000100800 */
[----:B------:R-:W2:Y:S04]  /*23040*/  LDL.LU.64 R22, [R1+0x2548] ;  /* 0x0025480001167983 */ /* 0x000ea80000300a00 */
[----:B------:R-:W3:Y:S04]  /*23050*/  LDL.LU.64 R20, [R1+0x2540] ;  /* 0x0025400001147983 */ /* 0x000ee80000300a00 */
[----:B------:R-:W4:Y:S04]  /*23060*/  LDL.LU.64 R6, [R1+0x2538] ;  /* 0x0025380001067983 */ /* 0x000f280000300a00 */
[----:B------:R-:W4:Y:S04]  /*23070*/  LDL.LU.64 R4, [R1+0x2530] ;  /* 0x0025300001047983 */ /* 0x000f280000300a00 */
[----:B------:R-:W-:Y:S04]  /*23080*/  STL [R1+0x2504], R0 ;  /* 0x0025040001007387 */ /* 0x000fe80000100800 */
[----:B------:R0:W-:Y:S04]  /*23090*/  STL.64 [R1+0x24e0], R18 ;  /* 0x0024e01201007387 */ /* 0x0001e80000100a00 */
[----:B------:R1:W-:Y:S01]  /*230a0*/  STL.64 [R1+0x24d8], R16 ;  /* 0x0024d81001007387 */ /* 0x0003e20000100a00 */
[----:B0-----:R-:W-:-:S03]  /*230b0*/  IMAD.MOV.U32 R18, RZ, RZ, R3 ;  /* 0x000000ffff127224 */ /* 0x001fc600078e0003 */
[----:B-1----:R-:W4:Y:S04]  /*230c0*/  LDL.LU R16, [R1+0xc0] ;  /* 0x0000c00001107983 */ /* 0x002f280000300800 */
[----:B------:R-:W4:Y:S04]  /*230d0*/  LDL.LU R17, [R1+0xc4] ;  /* 0x0000c40001117983 */ /* 0x000f280000300800 */
[----:B------:R-:W2:Y:S04]  /*230e0*/  LDL.LU R3, [R1+0x2528] ;  /* 0x0025280001037983 */ /* 0x000ea80000300800 */
[----:B------:R-:W4:Y:S02]  /*230f0*/  LDL.LU R19, [R1+0xcc] ;  /* 0x0000cc0001137983 */ /* 0x000f240000300800 */
[C---:B----4-:R-:W-:Y:S11]  /*23100*/  HMMA.16816.F32 R16, R4.reuse, R10, R16 ;  /* 0x0000000a0410723c */ /* 0x050ff60000001810 */
[----:B------:R-:W-:Y:S11]  /*23110*/  @!UPT UIADD3 URZ, URZ, URZ, URZ ;  /* 0x0000003f3f3ff290 */ /* 0x000ff6000fffe03f */
[----:B------:R-:W-:Y:S02]  /*23120*/  @!UPT UIADD3 URZ, URZ, URZ, URZ ;  /* 0x0000003f3f3ff290 */ /* 0x000fe4000fffe03f */
[----:B------:R-:W-:Y:S01]  /*23130*/  MOV R28, R16 ;  /* 0x00000010001c7202 */ /* 0x000fe20000000f00 */
[----:B------:R-:W-:Y:S01]  /*23140*/  IMAD.MOV.U32 R26, RZ, RZ, R17 ;  /* 0x000000ffff1a7224 */ /* 0x000fe200078e0011 */
[----:B------:R-:W-:Y:S01]  /*23150*/  MOV R27, R18 ;  /* 0x00000012001b7202 */ /* 0x000fe20000000f00 */
[----:B------:R-:W-:Y:S01]  /*23160*/  IMAD.MOV.U32 R29, RZ, RZ, R19 ;  /* 0x000000ffff1d7224 */ /* 0x000fe200078e0013 */
[----:B--2---:R-:W-:Y:S01]  /*23170*/  MOV R16, R23 ;  /* 0x0000001700107202 */ /* 0x004fe20000000f00 */
[----:B------:R-:W-:Y:S01]  /*23180*/  IMAD.MOV.U32 R17, RZ, RZ, R22 ;  /* 0x000000ffff117224 */ /* 0x000fe200078e0016 */
[----:B---3--:R-:W-:Y:S01]  /*23190*/  MOV R18, R21 ;  /* 0x0000001500127202 */ /* 0x008fe20000000f00 */
[----:B------:R-:W-:Y:S02]  /*231a0*/  IMAD.MOV.U32 R19, RZ, RZ, R20 ;  /* 0x000000ffff137224 */ /* 0x000fe400078e0014 */
[----:B------:R-:W0:Y:S04]  /*231b0*/  LDSM.16.MT88.4 R20, [R3+0x8000] ;  /* 0x008000000314783b */ /* 0x000e280000004200 */
[----:B0-----:R-:W-:Y:S04]  /*231c0*/  STL.64 [R1+0x70], R20 ;  /* 0x0000701401007387 */ /* 0x001fe80000100a00 */
[----:B------:R0:W-:Y:S04]  /*231d0*/  STL.64 [R1+0x78], R22 ;  /* 0x0000781601007387 */ /* 0x0001e80000100a00 */
[----:B0-----:R-:W2:Y:S04]  /*231e0*/  LDL.LU.64 R22, [R1+0x2520] ;  /* 0x0025200001167983 */ /* 0x001ea80000300a00 */
[----:B------:R-:W2:Y:S02]  /*231f0*/  LDL.LU.64 R20, [R1+0x2518] ;  /* 0x0025180001147983 */ /* 0x000ea40000300a00 */
[----:B--2---:R-:W-:Y:S02]  /*23200*/  HMMA.16816.F32 R4, R4, R14, R20 ;  /* 0x0000000e0404723c */ /* 0x004fe40000001814 */
[----:B------:R-:W2:Y:S04]  /*23210*/  LDL.LU.64 R22, [R1+0x2510] ;  /* 0x0025100001167983 */ /* 0x000ea80000300a00 */
[----:B------:R-:W2:Y:S11]  /*23220*/  LDL.LU.64 R20, [R1+0x2508] ;  /* 0x0025080001147983 */ /* 0x000eb60000300a00 */
[----:B------:R-:W-:Y:S07]  /*23230*/  @!UPT UIADD3 URZ, URZ, URZ, URZ ;  /* 0x0000003f3f3ff290 */ /* 0x000fee000fffe03f */
[----:B------:R-:W-:Y:S01]  /*23240*/  MOV R0, R4 ;  /* 0x0000000400007202 */ /* 0x000fe20000000f00 */
[----:B------:R-:W-:Y:S01]  /*23250*/  IMAD.MOV.U32 R2, RZ, RZ, R5 ;  /* 0x000000ffff027224 */ /* 0x000fe200078e0005 */
[----:B------:R-:W2:Y:S01]  /*23260*/  LDL.LU R4, [R1+0xe0] ;  /* 0x0000e00001047983 */ /* 0x000ea20000300800 */
[----:B------:R-:W-:Y:S01]  /*23270*/  MOV R13, R6 ;  /* 0x00000006000d7202 */ /* 0x000fe20000000f00 */
[----:B------:R-:W-:Y:S02]  /*23280*/  IMAD.MOV.U32 R12, RZ, RZ, R7 ;  /* 0x000000ffff0c7224 */ /* 0x000fe400078e0007 */
[----:B------:R-:W2:Y:S04]  /*23290*/  LDL.LU R5, [R1+0xe4] ;  /* 0x0000e40001057983 */ /* 0x000ea80000300800 */
[----:B------:R-:W2:Y:S04]  /*232a0*/  LDL.LU R6, [R1+0xe8] ;  /* 0x0000e80001067983 */ /* 0x000ea80000300800 */
[----:B------:R-:W2:Y:S02]  /*232b0*/  LDL.LU R7, [R1+0xec] ;  /* 0x0000ec0001077983 */ /* 0x000ea40000300800 */
[----:B--2---:R-:W-:Y:S07]  /*232c0*/  HMMA.16816.F32 R4, R20, R10, R4 ;  /* 0x0000000a1404723c */ /* 0x004fee0000001804 */
[----:B------:R-:W-:Y:S01]  /*232d0*/  MOV R10, R25 ;  /* 0x00000019000a7202 */ /* 0x000fe20000000f00 */
[----:B------:R-:W-:-:S05]  /*232e0*/  IMAD.MOV.U32 R11, RZ, RZ, R24 ;  /* 0x000000ffff0b7224 */ /* 0x000fca00078e0018 */
[----:B------:R-:W-:Y:S04]  /*232f0*/  STL.64 [R1+0x24b0], R10 ;  /* 0x0024b00a01007387 */ /* 0x000fe80000100a00 */
[----:B------:R0:W-:Y:S04]  /*23300*/  STL.64 [R1+0x24a8], R8 ;  /* 0x0024a80801007387 */ /* 0x0001e80000100a00 */
[----:B------:R-:W2:Y:S04]  /*23310*/  LDL R24, [R1+0x10] ;  /* 0x0000100001187983 */ /* 0x000ea80000100800 */
[----:B------:R-:W2:Y:S04]  /*23320*/  LDL R25, [R1+0x14] ;  /* 0x0000140001197983 */ /* 0x000ea80000100800 */
[----:B0-----:R-:W2:Y:S04]  /*23330*/  LDL.LU R8, [R1+0xa0] ;  /* 0x0000a00001087983 */ /* 0x001ea80000300800 */
[----:B------:R-:W2:Y:S04]  /*23340*/  LDL.LU R9, [R1+0xa4] ;  /* 0x0000a40001097983 */ /* 0x000ea80000300800 */
[----:B------:R-:W2:Y:S04]  /*23350*/  LDL.LU R10, [R1+0xa8] ;  /* 0x0000a800010a7983 */ /* 0x000ea80000300800 */
[----:B------:R-:W2:Y:S04]  /*23360*/  LDL.LU R11, [R1+0xac] ;  /* 0x0000ac00010b7983 */ /* 0x000ea80000300800 */
[----:B------:R0:W-:Y:S04]  /*23370*/  STL.64 [R1+0x2448], R6 ;  /* 0x0024480601007387 */ /* 0x0001e80000100a00 */
[----:B------:R1:W-:Y:S01]  /*23380*/  STL.64 [R1+0x2440], R4 ;  /* 0x0024400401007387 */ /* 0x0003e20000100a00 */
[----:B0-----:R-:W-:Y:S01]  /*23390*/  MOV R6, R13 ;  /* 0x0000000d00067202 */ /* 0x001fe20000000f00 */
[----:B------:R-:W-:Y:S01]  /*233a0*/  IMAD.MOV.U32 R7, RZ, RZ, R12 ;  /* 0x000000ffff077224 */ /* 0x000fe200078e000c */
[----:B-1----:R-:W-:Y:S01]  /*233b0*/  MOV R4, R0 ;  /* 0x0000000000047202 */ /* 0x002fe20000000f00 */
[----:B------:R-:W-:Y:S01]  /*233c0*/  IMAD.MOV.U32 R5, RZ, RZ, R2 ;  /* 0x000000ffff057224 */ /* 0x000fe200078e0002 */
[----:B------:R-:W3:Y:S04]  /*233d0*/  LDL.LU R0, [R1+0x2504] ;  /* 0x0025040001007983 */ /* 0x000ee80000300800 */
[----:B------:R-:W4:Y:S04]  /*233e0*/  LDL.LU R2, [R1+0x2500] ;  /* 0x0025000001027983 */ /* 0x000f280000300800 */
[----:B------:R-:W2:Y:S04]  /*233f0*/  LDL.LU R13, [R1+0x24fc] ;  /* 0x0024fc00010d7983 */ /* 0x000ea80000300800 */
[----:B------:R-:W2:Y:S04]  /*23400*/  LDL.LU R12, [R1+0x24f8] ;  /* 0x0024f800010c7983 */ /* 0x000ea80000300800 */
[----:B------:R0:W-:Y:S04]  /*23410*/  STL.64 [R1+0x2458], R6 ;  /* 0x0024580601007387 */ /* 0x0001e80000100a00 */
[----:B------:R1:W-:Y:S01]  /*23420*/  STL.64 [R1+0x2450], R4 ;  /* 0x0024500401007387 */ /* 0x0003e20000100a00 */
[----:B------:R-:W-:Y:S01]  /*23430*/  HMMA.16816.F32 R20, R20, R14, R16 ;  /* 0x0000000e1414723c */ /* 0x000fe20000001810 */
[----:B0-----:R-:W-:Y:S01]  /*23440*/  MOV R6, R27 ;  /* 0x0000001b00067202 */ /* 0x001fe20000000f00 */
[----:B------:R-:W-:Y:S01]  /*23450*/  IMAD.MOV.U32 R7, RZ, RZ, R29 ;  /* 0x000000ffff077224 */ /* 0x000fe200078e001d */
[----:B-1----:R-:W-:Y:S01]  /*23460*/  MOV R4, R28 ;  /* 0x0000001c00047202 */ /* 0x002fe20000000f00 */
[----:B------:R-:W-:Y:S01]  /*23470*/  IMAD.MOV.U32 R5, RZ, RZ, R26 ;  /* 0x000000ffff057224 */ /* 0x000fe200078e001a */
[----:B------:R-:W2:Y:S04]  /*23480*/  LDL.LU R28, [R1+0x24f4] ;  /* 0x0024f400011c7983 */ /* 0x000ea80000300800 */
[----:B------:R-:W2:Y:S04]  /*23490*/  LDL.LU R26, [R1+0x24f0] ;  /* 0x0024f000011a7983 */ /* 0x000ea80000300800 */
[----:B------:R-:W2:Y:S04]  /*234a0*/  LDL.LU R27, [R1+0x24ec] ;  /* 0x0024ec00011b7983 */ /* 0x000ea80000300800 */
[----:B------:R-:W2:Y:S04]  /*234b0*/  LDL.LU R29, [R1+0x24e8] ;  /* 0x0024e800011d7983 */ /* 0x000ea80000300800 */
[----:B------:R-:W-:Y:S04]  /*234c0*/  STL.64 [R1+0x2470], R6 ;  /* 0x0024700601007387 */ /* 0x000fe80000100a00 */
[----:B------:R0:W-:Y:S04]  /*234d0*/  STL.64 [R1+0x2468], R4 ;  /* 0x0024680401007387 */ /* 0x0001e80000100a00 */
[----:B0-----:R-:W2:Y:S04]  /*234e0*/  LDL.64 R4, [R1] ;  /* 0x0000000001047983 */ /* 0x001ea80000100a00 */
[----:B------:R-:W2:Y:S04]  /*234f0*/  LDL.LU.64 R18, [R1+0x24e0] ;  /* 0x0024e00001127983 */ /* 0x000ea80000300a00 */
[----:B------:R-:W2:Y:S04]  /*23500*/  LDL.LU.64 R16, [R1+0x24d8] ;  /* 0x0024d80001107983 */ /* 0x000ea80000300a00 */
[----:B------:R-:W-:Y:S04]  /*23510*/  STL.64 [R1+0xe0], R20 ;  /* 0x0000e01401007387 */ /* 0x000fe80000100a00 */
[----:B------:R-:W-:Y:S01]  /*23520*/  STL.64 [R1+0xe8], R22 ;  /* 0x0000e81601007387 */ /* 0x000fe20000100a00 */
[----:B----4-:R-:W-:-:S03]  /*23530*/  MOV R14, R2 ;  /* 0x00000002000e7202 */ /* 0x010fc60000000f00 */
[----:B------:R-:W4:Y:S01]  /*23540*/  LDL.LU R2, [R1+0x24d0] ;  /* 0x0024d00001027983 */ /* 0x000f220000300800 */
[----:B--2---:R-:W-:-:S03]  /*23550*/  IMAD.MOV.U32 R15, RZ, RZ, R16 ;  /* 0x000000ffff0f7224 */ /* 0x004fc600078e0010 */
[----:B------:R-:W2:Y:S04]  /*23560*/  LDL.LU R16, [R1+0x24cc] ;  /* 0x0024cc0001107983 */ /* 0x000ea80000300800 */
[----:B------:R0:W-:Y:S04]  /*23570*/  STL.64 [R1+0x2480], R14 ;  /* 0x0024800e01007387 */ /* 0x0001e80000100a00 */
[----:B------:R1:W-:Y:S01]  /*23580*/  STL.64 [R1+0x2478], R12 ;  /* 0x0024780c01007387 */ /* 0x0003e20000100a00 */
[----:B0-----:R-:W-:Y:S02]  /*23590*/  MOV R14, R19 ;  /* 0x00000013000e7202 */ /* 0x001fe40000000f00 */
[----:B-1----:R-:W-:Y:S01]  /*235a0*/  MOV R12, R17 ;  /* 0x00000011000c7202 */ /* 0x002fe20000000f00 */
[----:B------:R-:W-:Y:S01]  /*235b0*/  IMAD.MOV.U32 R13, RZ, RZ, R18 ;  /* 0x000000ffff0d7224 */ /* 0x000fe200078e0012 */
[----:B------:R-:W2:Y:S04]  /*235c0*/  LDL.LU R17, [R1+0x24c8] ;  /* 0x0024c80001117983 */ /* 0x000ea80000300800 */
[----:B------:R-:W2:Y:S04]  /*235d0*/  LDL.LU R18, [R1+0x24c4] ;  /* 0x0024c40001127983 */ /* 0x000ea80000300800 */
[----:B------:R-:W2:Y:S01]  /*235e0*/  LDL.LU R19, [R1+0x24c0] ;  /* 0x0024c00001137983 */ /* 0x000ea20000300800 */
[----:B---3--:R-:W-:-:S03]  /*235f0*/  IMAD.MOV.U32 R15, RZ, RZ, R0 ;  /* 0x000000ffff0f7224 */ /* 0x008fc600078e0000 */
[----:B------:R-:W3:Y:S04]  /*23600*/  LDL.LU R0, [R1+0x24bc] ;  /* 0x0024bc0001007983 */ /* 0x000ee80000300800 */
[----:B------:R0:W-:Y:S02]  /*23610*/  STL.64 [R1+0x2490], R14 ;  /* 0x0024900e01007387 */ /* 0x0001e40000100a00 */
[----:B0-----:R-:W-:Y:S01]  /*23620*/  MOV R14, R27 ;  /* 0x0000001b000e7202 */ /* 0x001fe20000000f00 */
[----:B------:R-:W-:Y:S01]  /*23630*/  IMAD.MOV.U32 R15, RZ, RZ, R26 ;  /* 0x000000ffff0f7224 */ /* 0x000fe200078e001a */
[----:B------:R0:W-:Y:S02]  /*23640*/  STL.64 [R1+0x2488], R12 ;  /* 0x0024880c01007387 */ /* 0x0001e40000100a00 */
[----:B0-----:R-:W-:Y:S01]  /*23650*/  IMAD.MOV.U32 R13, RZ, RZ, R29 ;  /* 0x000000ffff0d7224 */ /* 0x001fe200078e001d */
[----:B----4-:R-:W-:-:S02]  /*23660*/  MOV R12, R2 ;  /* 0x00000002000c7202 */ /* 0x010fc40000000f00 */
[----:B------:R-:W4:Y:S04]  /*23670*/  LDL.LU R2, [R1+0x24b8] ;  /* 0x0024b80001027983 */ /* 0x000f280000300800 */
[----:B------:R-:W3:Y:S04]  /*23680*/  LDL.LU.64 R20, [R1+0x70] ;  /* 0x0000700001147983 */ /* 0x000ee80000300a00 */
[----:B------:R-:W3:Y:S01]  /*23690*/  LDL.LU.64 R22, [R1+0x78] ;  /* 0x0000780001167983 */ /* 0x000ee20000300a00 */
[C---:B--2---:R-:W-:Y:S03]  /*236a0*/  HMMA.16816.F32 R24, R16.reuse, R24, R8 ;  /* 0x000000181018723c */ /* 0x044fe60000001808 */
[----:B------:R-:W2:Y:S04]  /*236b0*/  LDL.LU.64 R10, [R1+0x24b0] ;  /* 0x0024b000010a7983 */ /* 0x000ea80000300a00 */
[----:B------:R-:W2:Y:S01]  /*236c0*/  LDL.LU.64 R8, [R1+0x24a8] ;  /* 0x0024a80001087983 */ /* 0x000ea20000300a00 */
[----:B------:R-:W-:Y:S11]  /*236d0*/  HMMA.16816.F32 R12, R16, R4, R12 ;  /* 0x00000004100c723c */ /* 0x000ff6000000180c */
[----:B------:R-:W-:Y:S04]  /*236e0*/  @!UPT UIADD3 URZ, URZ, URZ, URZ ;  /* 0x0000003f3f3ff290 */ /* 0x000fe8000fffe03f */
[----:B------:R-:W-:Y:S04]  /*236f0*/  STL.64 [R1+0xd0], R24 ;  /* 0x0000d01801007387 */ /* 0x000fe80000100a00 */
[----:B------:R0:W-:Y:S04]  /*23700*/  STL.64 [R1+0xd8], R26 ;  /* 0x0000d81a01007387 */ /* 0x0001e80000100a00 */
[----:B0-----:R-:W2:Y:S04]  /*23710*/  LDL.LU.64 R26, [R1+0x24a0] ;  /* 0x0024a000011a7983 */ /* 0x001ea80000300a00 */
[----:B------:R-:W2:Y:S04]  /*23720*/  LDL.LU.64 R24, [R1+0x2498] ;  /* 0x0024980001187983 */ /* 0x000ea80000300a00 */
[----:B------:R-:W2:Y:S04]  /*23730*/  LDL.LU.64 R16, [R1+0x10] ;  /* 0x0000100001107983 */ /* 0x000ea80000300a00 */
[----:B------:R-:W-:Y:S04]  /*23740*/  STL.64 [R1+0xc0], R12 ;  /* 0x0000c00c01007387 */ /* 0x000fe80000100a00 */
[----:B------:R2:W-:Y:S02]  /*23750*/  STL.64 [R1+0xc8], R14 ;  /* 0x0000c80e01007387 */ /* 0x0005e40000100a00 */
[C---:B--2---:R-:W-:Y:S07]  /*23760*/  HMMA.16816.F32 R12, R24.reuse, R16, R8 ;  /* 0x00000010180c723c */ /* 0x044fee0000001808 */
[----:B------:R-:W-:Y:S01]  /*23770*/  MOV R9, R16 ;  /* 0x0000001000097202 */ /* 0x000fe20000000f00 */
[----:B------:R-:W-:Y:S11]  /*23780*/  IMAD.MOV.U32 R8, RZ, RZ, R17 ;  /* 0x000000ffff087224 */ /* 0x000ff600078e0011 */
[----:B------:R-:W-:Y:S05]  /*23790*/  @!UPT UIADD3 URZ, URZ, URZ, URZ ;  /* 0x0000003f3f3ff290 */ /* 0x000fea000fffe03f */
[----:B------:R-:W-:Y:S01]  /*237a0*/  MOV R19, R12 ;  /* 0x0000000c00137202 */ /* 0x000fe20000000f00 */
[----:B------:R-:W-:Y:S01]  /*237b0*/  IMAD.MOV.U32 R18, RZ, RZ, R13 ;  /* 0x000000ffff127224 */ /* 0x000fe200078e000d */
[----:B------:R-:W-:Y:S01]  /*237c0*/  MOV R17, R14 ;  /* 0x0000000e00117202 */ /* 0x000fe20000000f00 */
[----:B------:R-:W-:Y:S02]  /*237d0*/  IMAD.MOV.U32 R16, RZ, RZ, R15 ;  /* 0x000000ffff107224 */ /* 0x000fe400078e000f */
[----:B----4-:R-:W0:Y:S04]  /*237e0*/  LDSM.16.MT88.4 R12, [R2+0x8800] ;  /* 0x00880000020c783b */ /* 0x010e280000004200 */
[----:B0-----:R-:W-:Y:S04]  /*237f0*/  STL.64 [R1+0x40], R12 ;  /* 0x0000400c01007387 */ /* 0x001fe80000100a00 */
[----:B------:R-:W-:Y:S04]  /*23800*/  STL.64 [R1+0x48], R14 ;  /* 0x0000480e01007387 */ /* 0x000fe80000100a00 */
[----:B---3--:R-:W0:Y:S04]  /*23810*/  LDSM.16.MT88.4 R12, [R0+0x8800] ;  /* 0x00880000000c783b */ /* 0x008e280000004200 */
[----:B0-----:R-:W-:Y:S04]  /*23820*/  STL.64 [R1+0x30], R12 ;  /* 0x0000300c01007387 */ /* 0x001fe80000100a00 */
[----:B------:R0:W-:Y:S04]  /*23830*/  STL.64 [R1+0x38], R14 ;  /* 0x0000380e01007387 */ /* 0x0001e80000100a00 */
[----:B0-----:R-:W2:Y:S04]  /*23840*/  LDL.LU.64 R14, [R1+0x2490] ;  /* 0x00249000010e7983 */ /* 0x001ea80000300a00 */
[----:B------:R-:W2:Y:S01]  /*23850*/  LDL.LU.64 R12, [R1+0x2488] ;  /* 0x00248800010c7983 */ /* 0x000ea20000300a00 */
[----:B------:R-:W-:Y:S01]  /*23860*/  MOV R10, R5 ;  /* 0x00000005000a7202 */ /* 0x000fe20000000f00 */
[----:B------:R-:W-:Y:S01]  /*23870*/  IMAD.MOV.U32 R29, RZ, RZ, R4 ;  /* 0x000000ffff1d7224 */ /* 0x000fe200078e0004 */
[----:B--2---:R-:W-:Y:S01]  /*23880*/  HMMA.16816.F32 R24, R24, R4, R12 ;  /* 0x000000041818723c */ /* 0x004fe2000000180c */
[----:B------:R-:W2:Y:S04]  /*23890*/  LDL.LU.64 R14, [R1+0x2480] ;  /* 0x00248000010e7983 */ /* 0x000ea80000300a00 */
[----:B------:R-:W2:Y:S11]  /*238a0*/  LDL.LU.64 R12, [R1+0x2478] ;  /* 0x00247800010c7983 */ /* 0x000eb60000300a00 */
[----:B------:R-:W-:Y:S07]  /*238b0*/  @!UPT UIADD3 URZ, URZ, URZ, URZ ;  /* 0x0000003f3f3ff290 */ /* 0x000fee000fffe03f */
[----:B------:R0:W-:Y:S04]  /*238c0*/  STL.64 [R1+0x50], R24 ;  /* 0x0000501801007387 */ /* 0x0001e80000100a00 */
[----:B------:R1:W-:Y:S04]  /*238d0*/  STL.64 [R1+0x58], R26 ;  /* 0x0000581a01007387 */ /* 0x0003e80000100a00 */
[----:B------:R-:W2:Y:S04]  /*238e0*/  LDL.LU.64 R6, [R1+0x2470] ;  /* 0x0024700001067983 */ /* 0x000ea80000300a00 */
[----:B------:R-:W2:Y:S01]  /*238f0*/  LDL.LU.64 R4, [R1+0x2468] ;  /* 0x0024680001047983 */ /* 0x000ea20000300a00 */
[----:B0-----:R-:W-:Y:S01]  /*23900*/  IMAD.MOV.U32 R24, RZ, RZ, R9 ;  /* 0x000000ffff187224 */ /* 0x001fe200078e0009 */
[----:B------:R-:W-:-:S02]  /*23910*/  MOV R25, R8 ;  /* 0x0000000800197202 */ /* 0x000fc40000000f00 */
[----:B-1----:R-:W-:Y:S02]  /*23920*/  MOV R27, R10 ;  /* 0x0000000a001b7202 */ /* 0x002fe40000000f00 */
[----:B------:R-:W0:Y:S04]  /*23930*/  LDSM.16.MT88.4 R8, [R28+0x8800] ;  /* 0x008800001c08783b */ /* 0x000e280000004200 */
[----:B0-----:R0:W-:Y:S04]  /*23940*/  STL [R1+0x2404], R8 ;  /* 0x0024040801007387 */ /* 0x0011e80000100800 */
[----:B------:R-:W-:Y:S04]  /*23950*/  STL [R1+0x2400], R9 ;  /* 0x0024000901007387 */ /* 0x000fe80000100800 */
[----:B------:R-:W-:Y:S01]  /*23960*/  STL [R1+0x23fc], R10 ;  /* 0x0023fc0a01007387 */ /* 0x000fe20000100800 */
[----:B0-----:R-:W-:-:S03]  /*23970*/  IMAD.MOV.U32 R8, RZ, RZ, R29 ;  /* 0x000000ffff087224 */ /* 0x001fc600078e001d */
[----:B------:R-:W-:Y:S04]  /*23980*/  STL [R1+0x23f8], R11 ;  /* 0x0023f80b01007387 */ /* 0x000fe80000100800 */
[----:B------:R-:W3:Y:S01]  /*23990*/  LDL.LU R29, [R1+0x2460] ;  /* 0x00246000011d7983 */ /* 0x000ee20000300800 */
[----:B--2---:R-:W-:Y:S11]  /*239a0*/  HMMA.16816.F32 R4, R12, R24, R4 ;  /* 0x000000180c04723c */ /* 0x004ff60000001804 */
[----:B------:R-:W-:Y:S11]  /*239b0*/  @!UPT UIADD3 URZ, URZ, URZ, URZ ;  /* 0x0000003f3f3ff290 */ /* 0x000ff6000fffe03f */
[----:B------:R-:W-:Y:S01]  /*239c0*/  @!UPT UIADD3 URZ, URZ, URZ, URZ ;  /* 0x0000003f3f3ff290 */ /* 0x000fe2000fffe03f */
[----:B------:R-:W-:Y:S04]  /*239d0*/  STL.64 [R1+0xb0], R4 ;  /* 0x0000b00401007387 */ /* 0x000fe80000100a00 */
[----:B------:R0:W-:Y:S04]  /*239e0*/  STL.64 [R1+0xb8], R6 ;  /* 0x0000b80601007387 */ /* 0x0001e80000100a00 */
[----:B0-----:R-:W2:Y:S04]  /*239f0*/  LDL.LU.64 R6, [R1+0x2458] ;  /* 0x0024580001067983 */ /* 0x001ea80000300a00 */
[----:B------:R-:W2:Y:S01]  /*23a00*/  LDL.LU.64 R4, [R1+0x2450] ;  /* 0x0024500001047983 */ /* 0x000ea20000300a00 */
[----:B------:R-:W-:-:S07]  /*23a10*/  MOV R9, R27 ;  /* 0x0000001b00097202 */ /* 0x000fce0000000f00 */
[----:B--2---:R-:W-:Y:S01]  /*23a20*/  HMMA.16816.F32 R8, R12, R8, R4 ;  /* 0x000000080c08723c */ /* 0x004fe20000001804 */
[----:B------:R-:W2:Y:S04]  /*23a30*/  LDL.LU.64 R6, [R1+0x2448] ;  /* 0x0024480001067983 */ /* 0x000ea80000300a00 */
[----:B------:R-:W2:Y:S04]  /*23a40*/  LDL.LU.64 R4, [R1+0x2440] ;  /* 0x0024400001047983 */ /* 0x000ea80000300a00 */
[----:B------:R-:W0:Y:S04]  /*23a50*/  LDSM.16.MT88.4 R12, [R3+0x8800] ;  /* 0x00880000030c783b */ /* 0x000e280000004200 */
[----:B0-----:R-:W-:Y:S10]  /*23a60*/  STL.64 [R1+0x23e0], R14 ;  /* 0x0023e00e01007387 */ /* 0x001ff40000100a00 */
[----:B------:R-:W-:Y:S04]  /*23a70*/  STL.64 [R1+0x90], R8 ;  /* 0x0000900801007387 */ /* 0x000fe80000100a00 */
[----:B------:R-:W-:Y:S04]  /*23a80*/  STL.64 [R1+0x98], R10 ;  /* 0x0000980a01007387 */ /* 0x000fe80000100a00 */
[----:B------:R0:W-:Y:S04]  /*23a90*/  STL.64 [R1+0x23d8], R12 ;  /* 0x0023d80c01007387 */ /* 0x0001e80000100a00 */
[----:B0-----:R-:W4:Y:S04]  /*23aa0*/  LDL.LU.64 R12, [R1] ;  /* 0x00000000010c7983 */ /* 0x001f280000300a00 */
[----:B------:R-:W3:Y:S01]  /*23ab0*/  LDL.LU.64 R14, [R1+0x8] ;  /* 0x00000800010e7983 */ /* 0x000ee20000300a00 */
[----:B--2---:R-:W-:Y:S03]  /*23ac0*/  HMMA.16816.F32 R8, R20, R24, R4 ;  /* 0x000000181408723c */ /* 0x004fe60000001804 */
[----:B------:R-:W-:Y:S04]  /*23ad0*/  LDSM.16.MT88.4 R24, [R0+0x9000] ;  /* 0x009000000018783b */ /* 0x000fe80000004200 */
[----:B------:R-:W-:Y:S01]  /*23ae0*/  IMAD.MOV.U32 R7, RZ, RZ, R20 ;  /* 0x000000ffff077224 */ /* 0x000fe200078e0014 */
[----:B------:R-:W-:Y:S01]  /*23af0*/  MOV R6, R21 ;  /* 0x0000001500067202 */ /* 0x000fe20000000f00 */
[----:B------:R-:W-:Y:S01]  /*23b00*/  IMAD.MOV.U32 R5, RZ, RZ, R22 ;  /* 0x000000ffff057224 */ /* 0x000fe200078e0016 */
[----:B------:R-:W-:-:S02]  /*23b10*/  MOV R4, R23 ;  /* 0x0000001700047202 */ /* 0x000fc40000000f00 */
[----:B------:R-:W0:Y:S11]  /*23b20*/  LDSM.16.MT88.4 R20, [R2+0x9000] ;  /* 0x009000000214783b */ /* 0x000e360000004200 */
[----:B------:R-:W-:Y:S04]  /*23b30*/  STL.64 [R1+0x80], R8 ;  /* 0x0000800801007387 */ /* 0x000fe80000100a00 */
[----:B------:R-:W-:Y:S04]  /*23b40*/  STL.64 [R1+0x88], R10 ;  /* 0x0000880a01007387 */ /* 0x000fe80000100a00 */
[----:B0-----:R0:W-:Y:S04]  /*23b50*/  STL [R1+0x239c], R20 ;  /* 0x00239c1401007387 */ /* 0x0011e80000100800 */
[----:B------:R1:W-:Y:S04]  /*23b60*/  STL [R1+0x2398], R21 ;  /* 0x0023981501007387 */ /* 0x0003e80000100800 */
[----:B------:R-:W-:Y:S01]  /*23b70*/  STL [R1+0x2394], R2 ;  /* 0x0023940201007387 */ /* 0x000fe20000100800 */
[----:B0-----:R-:W-:-:S03]  /*23b80*/  IMAD.MOV.U32 R20, RZ, RZ, R7 ;  /* 0x000000ffff147224 */ /* 0x001fc600078e0007 */
[----:B------:R0:W-:Y:S01]  /*23b90*/  STL [R1+0x2390], R22 ;  /* 0x0023901601007387 */ /* 0x0001e20000100800 */
[----:B-1----:R-:W-:-:S03]  /*23ba0*/  MOV R21, R6 ;  /* 0x0000000600157202 */ /* 0x002fc60000000f00 */
[----:B------:R1:W-:Y:S01]  /*23bb0*/  STL [R1+0x238c], R23 ;  /* 0x00238c1701007387 */ /* 0x0003e20000100800 */
[----:B0-----:R-:W-:Y:S01]  /*23bc0*/  IMAD.MOV.U32 R22, RZ, RZ, R5 ;  /* 0x000000ffff167224 */ /* 0x001fe200078e0005 */
[----:B-1----:R-:W-:Y:S02]  /*23bd0*/  MOV R23, R4 ;  /* 0x0000000400177202 */ /* 0x002fe40000000f00 */
[----:B---3--:R-:W0:Y:S04]  /*23be0*/  LDSM.16.M88.4 R4, [R29+0x10200] ;  /* 0x010200001d04783b */ /* 0x008e280000000200 */
[----:B0-----:R0:W-:Y:S04]  /*23bf0*/  STL [R1+0x23a4], R4 ;  /* 0x0023a40401007387 */ /* 0x0011e80000100800 */
[----:B------:R1:W-:Y:S04]  /*23c00*/  STL [R1+0x23a0], R5 ;  /* 0x0023a00501007387 */ /* 0x0003e80000100800 */
[----:B------:R2:W-:Y:S01]  /*23c10*/  STL [R1+0x22fc], R6 ;  /* 0x0022fc0601007387 */ /* 0x0005e20000100800 */
[----:B0-----:R-:W-:-:S03]  /*23c20*/  IMAD.MOV.U32 R4, RZ, RZ, R19 ;  /* 0x000000ffff047224 */ /* 0x001fc600078e0013 */
[----:B------:R0:W-:Y:S01]  /*23c30*/  STL [R1+0x22f8], R7 ;  /* 0x0022f80701007387 */ /* 0x0001e20000100800 */
[----:B-1----:R-:W-:-:S03]  /*23c40*/  MOV R5, R18 ;  /* 0x0000001200057202 */ /* 0x002fc60000000f00 */
[----:B------:R-:W3:Y:S01]  /*23c50*/  LDL.LU R8, [R1+0xd0] ;  /* 0x0000d00001087983 */ /* 0x000ee20000300800 */
[----:B--2---:R-:W-:-:S03]  /*23c60*/  IMAD.MOV.U32 R6, RZ, RZ, R17 ;  /* 0x000000ffff067224 */ /* 0x004fc600078e0011 */
[----:B------:R-:W3:Y:S01]  /*23c70*/  LDL.LU R9, [R1+0xd4] ;  /* 0x0000d40001097983 */ /* 0x000ee20000300800 */
[----:B0-----:R-:W-:-:S03]  /*23c80*/  MOV R7, R16 ;  /* 0x0000001000077202 */ /* 0x001fc60000000f00 */
[----:B------:R-:W3:Y:S04]  /*23c90*/  LDL.LU R10, [R1+0xd8] ;  /* 0x0000d800010a7983 */ /* 0x000ee80000300800 */
[----:B------:R-:W3:Y:S04]  /*23ca0*/  LDL.LU R11, [R1+0xdc] ;  /* 0x0000dc00010b7983 */ /* 0x000ee80000300800 */
[----:B------:R-:W-:Y:S04]  /*23cb0*/  STL.64 [R1+0x2438], R6 ;  /* 0x0024380601007387 */ /* 0x000fe80000100a00 */
[----:B------:R0:W-:Y:S04]  /*23cc0*/  STL.64 [R1+0x2430], R4 ;  /* 0x0024300401007387 */ /* 0x0001e80000100a00 */
[----:B------:R-:W1:Y:S04]  /*23cd0*/  LDSM.16.M88.4 R16, [R29+0x18200] ;  /* 0x018200001d10783b */ /* 0x000e680000000200 */
[----:B0-----:R-:W4:Y:S04]  /*23ce0*/  LDL.LU R4, [R1+0xe0] ;  /* 0x0000e00001047983 */ /* 0x001f280000300800 */
[----:B------:R-:W4:Y:S04]  /*23cf0*/  LDL.LU R5, [R1+0xe4] ;  /* 0x0000e40001057983 */ /* 0x000f280000300800 */
[----:B------:R-:W4:Y:S04]  /*23d00*/  LDL.LU R6, [R1+0xe8] ;  /* 0x0000e80001067983 */ /* 0x000f280000300800 */
[----:B------:R-:W4:Y:S04]  /*23d10*/  LDL.LU R7, [R1+0xec] ;  /* 0x0000ec0001077983 */ /* 0x000f280000300800 */
[----:B-1----:R-:W-:Y:S04]  /*23d20*/  STL [R1+0x23a8], R16 ;  /* 0x0023a81001007387 */ /* 0x002fe80000100800 */
[----:B------:R-:W-:Y:S04]  /*23d30*/  STL [R1+0x2388], R17 ;  /* 0x0023881101007387 */ /* 0x000fe80000100800 */
[----:B------:R-:W-:Y:S04]  /*23d40*/  STL [R1+0x22ec], R18 ;  /* 0x0022ec1201007387 */ /* 0x000fe80000100800 */
[----:B------:R-:W-:Y:S04]  /*23d50*/  STL [R1+0x22e8], R19 ;  /* 0x0022e81301007387 */ /* 0x000fe80000100800 */
[----:B------:R-:W0:Y:S04]  /*23d60*/  LDSM.16.MT88.4 R16, [R28+0x9000] ;  /* 0x009000001c10783b */ /* 0x000e280000004200 */
[----:B------:R-:W-:Y:S04]  /*23d70*/  STL [R1+0x21dc], R29 ;  /* 0x0021dc1d01007387 */ /* 0x000fe80000100800 */
[----:B------:R-:W-:Y:S04]  /*23d80*/  STL.64 [R1+0x2370], R26 ;  /* 0x0023701a01007387 */ /* 0x000fe80000100a00 */
[----:B------:R1:W-:Y:S04]  /*23d90*/  STL.64 [R1+0x2368], R24 ;  /* 0x0023681801007387 */ /* 0x0003e80000100a00 */
[----:B-1----:R-:W3:Y:S04]  /*23da0*/  LDL.LU R24, [R1+0x40] ;  /* 0x0000400001187983 */ /* 0x002ee80000300800 */
[----:B------:R-:W3:Y:S04]  /*23db0*/  LDL.LU R25, [R1+0x44] ;  /* 0x0000440001197983 */ /* 0x000ee80000300800 */
[----:B------:R-:W3:Y:S04]  /*23dc0*/  LDL.LU R26, [R1+0x48] ;  /* 0x00004800011a7983 */ /* 0x000ee80000300800 */
[----:B------:R-:W3:Y:S04]  /*23dd0*/  LDL.LU R27, [R1+0x4c] ;  /* 0x00004c00011b7983 */ /* 0x000ee80000300800 */
[----:B0-----:R-:W-:Y:S04]  /*23de0*/  STL.64 [R1+0x20], R16 ;  /* 0x0000201001007387 */ /* 0x001fe80000100a00 */
[----:B------:R0:W-:Y:S01]  /*23df0*/  STL.64 [R1+0x28], R18 ;  /* 0x0000281201007387 */ /* 0x0001e20000100a00 */
[----:B----4-:R-:W-:Y:S11]  /*23e00*/  HMMA.16816.F32 R4, R20, R12, R4 ;  /* 0x0000000c1404723c */ /* 0x010ff60000001804 */
[----:B------:R-:W-:Y:S11]  /*23e10*/  @!UPT UIADD3 URZ, URZ, URZ, URZ ;  /* 0x0000003f3f3ff290 */ /* 0x000ff6000fffe03f */
[----:B------:R-:W-:Y:S02]  /*23e20*/  @!UPT UIADD3 URZ, URZ, URZ, URZ ;  /* 0x0000003f3f3ff290 */ /* 0x000fe4000fffe03f */
[----:B0-----:R-:W-:Y:S01]  /*23e30*/  MOV R19, R5 ;  /* 0x0000000500137202 */ /* 0x001fe20000000f00 */
[----:B------:R-:W-:Y:S01]  /*23e40*/  IMAD.MOV.U32 R18, RZ, RZ, R6 ;  /* 0x000000ffff127224 */ /* 0x000fe200078e0006 */
[----:B------:R-:W-:Y:S01]  /*23e50*/  MOV R16, R7 ;  /* 0x0000000700107202 */ /* 0x000fe20000000f00 */
[----:B------:R-:W-:-:S03]  /*23e60*/  IMAD.MOV.U32 R20, RZ, RZ, R4 ;  /* 0x000000ffff147224 */ /* 0x000fc600078e0004 */
[----:B------:R0:W-:Y:S04]  /*23e70*/  STL.64 [R1+0x2428], R18 ;  /* 0x0024281201007387 */ /* 0x0001e80000100a00 */
[----:B------:R-:W-:Y:S04]  /*23e80*/  STL [R1+0x2420], R16 ;  /* 0x0024201001007387 */ /* 0x000fe80000100800 */
[----:B0-----:R-:W3:Y:S04]  /*23e90*/  LDL.LU.64 R18, [R1+0x18] ;  /* 0x0000180001127983 */ /* 0x001ee80000300a00 */
[----:B------:R0:W-:Y:S04]  /*23ea0*/  STL [R1+0x2408], R20 ;  /* 0x0024081401007387 */ /* 0x0001e80000100800 */
[----:B0-----:R-:W2:Y:S04]  /*23eb0*/  LDL.LU R20, [R1+0x50] ;  /* 0x0000500001147983 */ /* 0x001ea80000300800 */
[----:B------:R-:W2:Y:S04]  /*23ec0*/  LDL.LU R21, [R1+0x54] ;  /* 0x0000540001157983 */ /* 0x000ea80000300800 */
[----:B------:R-:W4:Y:S04]  /*23ed0*/  LDL.LU R22, [R1+0x58] ;  /* 0x0000580001167983 */ /* 0x000f280000300800 */
[----:B------:R-:W4:Y:S04]  /*23ee0*/  LDL.LU R23, [R1+0x5c] ;  /* 0x00005c0001177983 */ /* 0x000f280000300800 */
[----:B----4-:R-:W-:Y:S04]  /*23ef0*/  STL.64 [R1+0x2418], R22 ;  /* 0x0024181601007387 */ /* 0x010fe80000100a00 */
[----:B--2---:R0:W-:Y:S04]  /*23f00*/  STL.64 [R1+0x2410], R20 ;  /* 0x0024101401007387 */ /* 0x0041e80000100a00 */
[----:B0-----:R-:W2:Y:S04]  /*23f10*/  LDL.LU R20, [R1+0xc0] ;  /* 0x0000c00001147983 */ /* 0x001ea80000300800 */
[----:B------:R-:W2:Y:S04]  /*23f20*/  LDL.LU R21, [R1+0xc4] ;  /* 0x0000c40001157983 */ /* 0x000ea80000300800 */
[----:B------:R-:W2:Y:S04]  /*23f30*/  LDL.LU R22, [R1+0xc8] ;  /* 0x0000c80001167983 */ /* 0x000ea80000300800 */
        /* <DEDUP_REMOVED lines=8> */
[----:B------:R-:W3:Y:S04]  /*23fc0*/  LDL.LU.64 R6, [R1+0x2438] ;  /* 0x0024380001067983 */ /* 0x000ee80000300a00 */
[----:B------:R-:W3:Y:S01]  /*23fd0*/  LDL.LU.64 R4, [R1+0x2430] ;  /* 0x0024300001047983 */ /* 0x000ee20000300a00 */
[----:B--2---:R-:W-:Y:S11]  /*23fe0*/  HMMA.16816.F32 R24, R24, R14, R20 ;  /* 0x0000000e1818723c */ /* 0x004ff60000001814 */
[----:B------:R-:W-:Y:S11]  /*23ff0*/  @!UPT UIADD3 URZ, URZ, URZ, URZ ;  /* 0x0000003f3f3ff290 */ /* 0x000ff6000fffe03f */
[----:B------:R-:W-:Y:S01]  /*24000*/  @!UPT UIADD3 URZ, URZ, URZ, URZ ;  /* 0x0000003f3f3ff290 */ /* 0x000fe2000fffe03f */
[----:B------:R-:W-:Y:S04]  /*24010*/  STL.64 [R1+0x2380], R26 ;  /* 0x0023801a01007387 */ /* 0x000fe80000100a00 */
[----:B------:R0:W-:Y:S04]  /*24020*/  STL.64 [R1+0x2378], R24 ;  /* 0x0023781801007387 */ /* 0x0001e80000100a00 */
[----:B0-----:R-:W3:Y:S04]  /*24030*/  LDL.LU R24, [R1+0x30] ;  /* 0x0000300001187983 */ /* 0x001ee80000300800 */
[----:B------:R-:W3:Y:S04]  /*24040*/  LDL.LU R25, [R1+0x34] ;  /* 0x0000340001197983 */ /* 0x000ee80000300800 */
[----:B------:R-:W3:Y:S04]  /*24050*/  LDL.LU R26, [R1+0x38] ;  /* 0x00003800011a7983 */ /* 0x000ee80000300800 */
[----:B------:R-:W3:Y:S02]  /*24060*/  LDL.LU R27, [R1+0x3c] ;  /* 0x00003c00011b7983 */ /* 0x000ee40000300800 */
[----:B---3--:R-:W-:Y:S07]  /*24070*/  HMMA.16816.F32 R20, R24, R18, R4 ;  /* 0x000000121814723c */ /* 0x008fee0000001804 */
[----:B------:R-:W-:Y:S01]  /*24080*/  IMAD.MOV.U32 R5, RZ, RZ, R18 ;  /* 0x000000ffff057224 */ /* 0x000fe200078e0012 */
[----:B------:R-:W-:-:S02]  /*24090*/  MOV R4, R19 ;  /* 0x0000001300047202 */ /* 0x000fc40000000f00 */
[----:B------:R-:W2:Y:S04]  /*240a0*/  LDL.LU.64 R18, [R1+0x2428] ;  /* 0x0024280001127983 */ /* 0x000ea80000300a00 */
[----:B------:R-:W3:Y:S10]  /*240b0*/  LDL.LU R16, [R1+0x2420] ;  /* 0x0024200001107983 */ /* 0x000ef40000300800 */
[----:B------:R-:W-:Y:S01]  /*240c0*/  IMAD.MOV.U32 R7, RZ, RZ, R22 ;  /* 0x000000ffff077224 */ /* 0x000fe200078e0016 */
[----:B------:R-:W-:Y:S01]  /*240d0*/  MOV R6, R23 ;  /* 0x0000001700067202 */ /* 0x000fe20000000f00 */
[----:B------:R-:W-:Y:S01]  /*240e0*/  IMAD.MOV.U32 R17, RZ, RZ, R20 ;  /* 0x000000ffff117224 */ /* 0x000fe200078e0014 */
[----:B------:R-:W-:Y:S01]  /*240f0*/  MOV R29, R21 ;  /* 0x00000015001d7202 */ /* 0x000fe20000000f00 */
[----:B------:R-:W4:Y:S04]  /*24100*/  LDL.LU.64 R22, [R1+0x2418] ;  /* 0x0024180001167983 */ /* 0x000f280000300a00 */
[----:B------:R-:W4:Y:S02]  /*24110*/  LDL.LU.64 R20, [R1+0x2410] ;  /* 0x0024100001147983 */ /* 0x000f240000300a00 */
[----:B----4-:R-:W-:Y:S02]  /*24120*/  HMMA.16816.F32 R24, R24, R14, R20 ;  /* 0x0000000e1818723c */ /* 0x010fe40000001814 */
[----:B------:R-:W4:Y:S11]  /*24130*/  LDL.LU R20, [R1+0x2408] ;  /* 0x0024080001147983 */ /* 0x000f360000300800 */
[----:B------:R-:W-:Y:S11]  /*24140*/  @!UPT UIADD3 URZ, URZ, URZ, URZ ;  /* 0x0000003f3f3ff290 */ /* 0x000ff6000fffe03f */
[----:B------:R-:W-:Y:S01]  /*24150*/  IMAD.MOV.U32 R21, RZ, RZ, R24 ;  /* 0x000000ffff157224 */ /* 0x000fe200078e0018 */
[----:B------:R-:W-:Y:S01]  /*24160*/  MOV R2, R25 ;  /* 0x0000001900027202 */ /* 0x000fe20000000f00 */
[----:B------:R-:W-:Y:S01]  /*24170*/  IMAD.MOV.U32 R22, RZ, RZ, R26 ;  /* 0x000000ffff167224 */ /* 0x000fe200078e001a */
[----:B------:R-:W-:Y:S02]  /*24180*/  MOV R23, R27 ;  /* 0x0000001b00177202 */ /* 0x000fe40000000f00 */
[----:B------:R-:W0:Y:S04]  /*24190*/  LDSM.16.MT88.4 R24, [R3+0x9000] ;  /* 0x009000000318783b */ /* 0x000e280000004200 */
[----:B------:R1:W-:Y:S04]  /*241a0*/  STL.64 [R1+0x23f0], R14 ;  /* 0x0023f00e01007387 */ /* 0x0003e80000100a00 */
[----:B------:R-:W4:Y:S04]  /*241b0*/  LDL.LU R12, [R1+0xb0] ;  /* 0x0000b000010c7983 */ /* 0x000f280000300800 */
[----:B------:R-:W4:Y:S04]  /*241c0*/  LDL.LU R13, [R1+0xb4] ;  /* 0x0000b400010d7983 */ /* 0x000f280000300800 */
[----:B-1----:R-:W4:Y:S04]  /*241d0*/  LDL.LU R14, [R1+0xb8] ;  /* 0x0000b800010e7983 */ /* 0x002f280000300800 */
[----:B------:R-:W4:Y:S04]  /*241e0*/  LDL.LU R15, [R1+0xbc] ;  /* 0x0000bc00010f7983 */ /* 0x000f280000300800 */
[----:B0-----:R0:W-:Y:S04]  /*241f0*/  STL.64 [R1+0x50], R24 ;  /* 0x0000501801007387 */ /* 0x0011e80000100a00 */
[----:B------:R1:W-:Y:S01]  /*24200*/  STL.64 [R1+0x58], R26 ;  /* 0x0000581a01007387 */ /* 0x0003e20000100a00 */
[----:B0-----:R-:W-:Y:S01]  /*24210*/  IMAD.MOV.U32 R24, RZ, RZ, R8 ;  /* 0x000000ffff187224 */ /* 0x001fe200078e0008 */
[----:B------:R-:W-:-:S02]  /*24220*/  MOV R25, R9 ;  /* 0x0000000900197202 */ /* 0x000fc40000000f00 */
[----:B------:R-:W4:Y:S01]  /*24230*/  LDL.LU R8, [R1+0x2404] ;  /* 0x0024040001087983 */ /* 0x000f220000300800 */
[----:B-1----:R-:W-:Y:S01]  /*24240*/  IMAD.MOV.U32 R26, RZ, RZ, R10 ;  /* 0x000000ffff1a7224 */ /* 0x002fe200078e000a */
[----:B------:R-:W-:Y:S02]  /*24250*/  MOV R27, R11 ;  /* 0x0000000b001b7202 */ /* 0x000fe40000000f00 */
[----:B------:R-:W4:Y:S04]  /*24260*/  LDL.LU R9, [R1+0x2400] ;  /* 0x0024000001097983 */ /* 0x000f280000300800 */
[----:B------:R-:W4:Y:S04]  /*24270*/  LDL.LU R10, [R1+0x23fc] ;  /* 0x0023fc00010a7983 */ /* 0x000f280000300800 */
[----:B------:R-:W4:Y:S04]  /*24280*/  LDL.LU R11, [R1+0x23f8] ;  /* 0x0023f800010b7983 */ /* 0x000f280000300800 */
[----:B------:R2:W-:Y:S04]  /*24290*/  STL.64 [R1+0x23b8], R26 ;  /* 0x0023b81a01007387 */ /* 0x0005e80000100a00 */
[----:B------:R-:W-:Y:S01]  /*242a0*/  STL.64 [R1+0x23b0], R24 ;  /* 0x0023b01801007387 */ /* 0x000fe20000100a00 */
[----:B--2---:R-:W-:Y:S01]  /*242b0*/  IMAD.MOV.U32 R26, RZ, RZ, R18 ;  /* 0x000000ffff1a7224 */ /* 0x004fe200078e0012 */
[----:B---3--:R-:W-:-:S05]  /*242c0*/  MOV R27, R16 ;  /* 0x00000010001b7202 */ /* 0x008fca0000000f00 */
[----:B------:R0:W-:Y:S02]  /*242d0*/  STL.64 [R1+0x23c8], R26 ;  /* 0x0023c81a01007387 */ /* 0x0001e40000100a00 */
[----:B0-----:R-:W-:Y:S01]  /*242e0*/  IMAD.MOV.U32 R26, RZ, RZ, R5 ;  /* 0x000000ffff1a7224 */ /* 0x001fe200078e0005 */
[----:B------:R-:W-:Y:S02]  /*242f0*/  MOV R27, R4 ;  /* 0x00000004001b7202 */ /* 0x000fe40000000f00 */
[----:B------:R-:W-:Y:S01]  /*24300*/  MOV R25, R19 ;  /* 0x0000001300197202 */ /* 0x000fe20000000f00 */
[----:B----4-:R-:W-:-:S05]  /*24310*/  IMAD.MOV.U32 R24, RZ, RZ, R20 ;  /* 0x000000ffff187224 */ /* 0x010fca00078e0014 */
[----:B------:R0:W-:Y:S04]  /*24320*/  STL.64 [R1+0x23c0], R24 ;  /* 0x0023c01801007387 */ /* 0x0001e80000100a00 */
[----:B------:R-:W-:Y:S01]  /*24330*/  STL [R1+0x2330], R3 ;  /* 0x0023300301007387 */ /* 0x000fe20000100800 */
[----:B------:R-:W-:Y:S11]  /*24340*/  HMMA.16816.F32 R12, R8, R26, R12 ;  /* 0x0000001a080c723c */ /* 0x000ff6000000180c */
[----:B------:R-:W-:Y:S11]  /*24350*/  @!UPT UIADD3 URZ, URZ, URZ, URZ ;  /* 0x0000003f3f3ff290 */ /* 0x000ff6000fffe03f */
[----:B------:R-:W-:Y:S02]  /*24360*/  @!UPT UIADD3 URZ, URZ, URZ, URZ ;  /* 0x0000003f3f3ff290 */ /* 0x000fe4000fffe03f */
[----:B------:R-:W-:Y:S01]  /*24370*/  IMAD.MOV.U32 R5, RZ, RZ, R14 ;  /* 0x000000ffff057224 */ /* 0x000fe200078e000e */
[----:B------:R-:W-:Y:S02]  /*24380*/  MOV R20, R15 ;  /* 0x0000000f00147202 */ /* 0x000fe40000000f00 */
[----:B------:R-:W2:Y:S04]  /*24390*/  LDL.LU.64 R14, [R1+0x23f0] ;  /* 0x0023f000010e7983 */ /* 0x000ea80000300a00 */
[----:B------:R1:W-:Y:S04]  /*243a0*/  STL.64 [R1+0x23e8], R26 ;  /* 0x0023e81a01007387 */ /* 0x0003e80000100a00 */
[----:B0-----:R-:W3:Y:S04]  /*243b0*/  LDL.LU R24, [R1+0x90] ;  /* 0x0000900001187983 */ /* 0x001ee80000300800 */
[----:B------:R-:W3:Y:S04]  /*243c0*/  LDL.LU R25, [R1+0x94] ;  /* 0x0000940001197983 */ /* 0x000ee80000300800 */
[----:B-1----:R-:W3:Y:S04]  /*243d0*/  LDL.LU R26, [R1+0x98] ;  /* 0x00009800011a7983 */ /* 0x002ee80000300800 */
[----:B------:R-:W3:Y:S01]  /*243e0*/  LDL.LU R27, [R1+0x9c] ;  /* 0x00009c00011b7983 */ /* 0x000ee20000300800 */
[----:B------:R-:W-:-:S05]  /*243f0*/  IMAD.MOV.U32 R16, RZ, RZ, R12 ;  /* 0x000000ffff107224 */ /* 0x000fca00078e000c */
[----:B------:R0:W-:Y:S01]  /*24400*/  STL.64 [R1+0x23d0], R16 ;  /* 0x0023d01001007387 */ /* 0x0001e20000100a00 */
[----:B------:R-:W-:-:S03]  /*24410*/  MOV R4, R13 ;  /* 0x0000000d00047202 */ /* 0x000fc60000000f00 */
[----:B0-----:R-:W4:Y:S04]  /*24420*/  LDL.LU R16, [R1+0x80] ;  /* 0x0000800001107983 */ /* 0x001f280000300800 */
[----:B------:R-:W4:Y:S04]  /*24430*/  LDL.LU R17, [R1+0x84] ;  /* 0x0000840001117983 */ /* 0x000f280000300800 */
[----:B------:R-:W4:Y:S04]  /*24440*/  LDL.LU R18, [R1+0x88] ;  /* 0x0000880001127983 */ /* 0x000f280000300800 */
[----:B------:R-:W4:Y:S01]  /*24450*/  LDL.LU R19, [R1+0x8c] ;  /* 0x00008c0001137983 */ /* 0x000f220000300800 */
[----:B--2---:R-:W-:Y:S01]  /*24460*/  MOV R3, R15 ;  /* 0x0000000f00037202 */ /* 0x004fe20000000f00 */
[----:B---3--:R-:W-:Y:S02]  /*24470*/  HMMA.16816.F32 R8, R8, R14, R24 ;  /* 0x0000000e0808723c */ /* 0x008fe40000001818 */
[----:B------:R-:W4:Y:S05]  /*24480*/  LDL.LU.64 R26, [R1+0x23e8] ;  /* 0x0023e800011a7983 */ /* 0x000f2a0000300a00 */
[----:B------:R-:W-:-:S02]  /*24490*/  IMAD.MOV.U32 R24, RZ, RZ, R14 ;  /* 0x000000ffff187224 */ /* 0x000fc400078e000e */
[----:B------:R-:W4:Y:S04]  /*244a0*/  LDL.LU.64 R14, [R1+0x23e0] ;  /* 0x0023e000010e7983 */ /* 0x000f280000300a00 */
[----:B------:R-:W4:Y:S10]  /*244b0*/  LDL.LU.64 R12, [R1+0x23d8] ;  /* 0x0023d800010c7983 */ /* 0x000f340000300a00 */
[----:B------:R-:W-:Y:S04]  /*244c0*/  STL [R1+0x2340], R8 ;  /* 0x0023400801007387 */ /* 0x000fe80000100800 */
[----:B------:R-:W-:Y:S04]  /*244d0*/  STL [R1+0x233c], R9 ;  /* 0x00233c0901007387 */ /* 0x000fe80000100800 */
[----:B------:R0:W-:Y:S02]  /*244e0*/  STL [R1+0x2338], R10 ;  /* 0x0023380a01007387 */ /* 0x0001e40000100800 */
[----:B0-----:R-:W-:-:S02]  /*244f0*/  IMAD.MOV.U32 R10, RZ, RZ, R24 ;  /* 0x000000ffff0a7224 */ /* 0x001fc400078e0018 */
[----:B------:R0:W-:Y:S02]  /*24500*/  STL [R1+0x2334], R11 ;  /* 0x0023340b01007387 */ /* 0x0001e40000100800 */
[----:B0-----:R-:W-:Y:S01]  /*24510*/  MOV R11, R3 ;  /* 0x00000003000b7202 */ /* 0x001fe20000000f00 */
[----:B----4-:R-:W-:Y:S01]  /*24520*/  HMMA.16816.F32 R24, R12, R26, R16 ;  /* 0x0000001a0c18723c */ /* 0x010fe20000001810 */
[----:B------:R-:W2:Y:S11]  /*24530*/  LDL.LU.64 R16, [R1+0x23d0] ;  /* 0x0023d00001107983 */ /* 0x000eb60000300a00 */
[----:B------:R-:W-:Y:S11]  /*24540*/  @!UPT UIADD3 URZ, URZ, URZ, URZ ;  /* 0x0000003f3f3ff290 */ /* 0x000ff6000fffe03f */
[----:B------:R-:W-:Y:S01]  /*24550*/  STL [R1+0x84], R25 ;  /* 0x0000841901007387 */ /* 0x000fe20000100800 */
[----:B------:R-:W-:-:S03]  /*24560*/  IMAD.MOV.U32 R3, RZ, RZ, R24 ;  /* 0x000000ffff037224 */ /* 0x000fc600078e0018 */
[----:B------:R0:W-:Y:S04]  /*24570*/  STL.64 [R1+0x88], R26 ;  /* 0x0000881a01007387 */ /* 0x0001e80000100a00 */
[----:B0-----:R-:W3:Y:S04]  /*24580*/  LDL.LU.64 R26, [R1+0x23c8] ;  /* 0x0023c800011a7983 */ /* 0x001ee80000300a00 */
[----:B------:R-:W3:Y:S04]  /*24590*/  LDL.LU.64 R24, [R1+0x23c0] ;  /* 0x0023c00001187983 */ /* 0x000ee80000300a00 */
[----:B------:R-:W-:Y:S01]  /*245a0*/  STL [R1+0x2344], R3 ;  /* 0x0023440301007387 */ /* 0x000fe20000100800 */
[----:B---3--:R-:W-:Y:S03]  /*245b0*/  HMMA.16816.F32 R8, R12, R10, R24 ;  /* 0x0000000a0c08723c */ /* 0x008fe60000001818 */
[----:B------:R-:W3:Y:S04]  /*245c0*/  LDL.LU.64 R26, [R1+0x23b8] ;  /* 0x0023b800011a7983 */ /* 0x000ee80000300a00 */
[----:B------:R-:W3:Y:S01]  /*245d0*/  LDL.LU.64 R24, [R1+0x23b0] ;  /* 0x0023b00001187983 */ /* 0x000ee20000300a00 */
[----:B--2---:R-:W-:Y:S01]  /*245e0*/  MOV R12, R16 ;  /* 0x00000010000c7202 */ /* 0x004fe20000000f00 */
[----:B------:R-:W-:Y:S01]  /*245f0*/  IMAD.MOV.U32 R15, RZ, RZ, R20 ;  /* 0x000000ffff0f7224 */ /* 0x000fe200078e0014 */
[----:B------:R-:W-:Y:S01]  /*24600*/  MOV R14, R5 ;  /* 0x00000005000e7202 */ /* 0x000fe20000000f00 */
[----:B------:R-:W-:Y:S11]  /*24610*/  IMAD.MOV.U32 R13, RZ, RZ, R4 ;  /* 0x000000ffff0d7224 */ /* 0x000ff600078e0004 */
[----:B------:R-:W-:Y:S01]  /*24620*/  @!UPT UIADD3 URZ, URZ, URZ, URZ ;  /* 0x0000003f3f3ff290 */ /* 0x000fe2000fffe03f */
[----:B------:R-:W-:Y:S04]  /*24630*/  STL.64 [R1+0x10], R8 ;  /* 0x0000100801007387 */ /* 0x000fe80000100a00 */
[----:B------:R-:W2:Y:S04]  /*24640*/  LDL.LU R16, [R1+0x23a8] ;  /* 0x0023a80001107983 */ /* 0x000ea80000300800 */
[----:B------:R-:W3:Y:S04]  /*24650*/  LDL.LU R4, [R1+0x23a4] ;  /* 0x0023a40001047983 */ /* 0x000ee80000300800 */
[----:B------:R-:W3:Y:S04]  /*24660*/  LDL.LU R5, [R1+0x23a0] ;  /* 0x0023a00001057983 */ /* 0x000ee80000300800 */
[----:B------:R-:W3:Y:S04]  /*24670*/  LDL.LU R20, [R1+0x239c] ;  /* 0x00239c0001147983 */ /* 0x000ee80000300800 */
[----:B------:R-:W-:Y:S04]  /*24680*/  STL.64 [R1+0x2350], R14 ;  /* 0x0023500e01007387 */ /* 0x000fe80000100a00 */
[----:B------:R0:W-:Y:S02]  /*24690*/  STL.64 [R1+0x2348], R12 ;  /* 0x0023480c01007387 */ /* 0x0001e40000100a00 */
[----:B0-----:R-:W-:Y:S01]  /*246a0*/  MOV R12, R21 ;  /* 0x00000015000c7202 */ /* 0x001fe20000000f00 */
[----:B------:R-:W-:Y:S01]  /*246b0*/  IMAD.MOV.U32 R13, RZ, RZ, R2 ;  /* 0x000000ffff0d7224 */ /* 0x000fe200078e0002 */
[----:B------:R-:W3:Y:S04]  /*246c0*/  LDL.LU R21, [R1+0x2398] ;  /* 0x0023980001157983 */ /* 0x000ee80000300800 */
[----:B------:R-:W4:Y:S01]  /*246d0*/  LDL.LU R2, [R1+0x2394] ;  /* 0x0023940001027983 */ /* 0x000f220000300800 */
[----:B------:R-:W-:Y:S01]  /*246e0*/  MOV R14, R22 ;  /* 0x00000016000e7202 */ /* 0x000fe20000000f00 */
[----:B------:R-:W-:-:S02]  /*246f0*/  IMAD.MOV.U32 R15, RZ, RZ, R23 ;  /* 0x000000ffff0f7224 */ /* 0x000fc400078e0017 */
[----:B------:R-:W3:Y:S04]  /*24700*/  LDL.LU R22, [R1+0x2390] ;  /* 0x0023900001167983 */ /* 0x000ee80000300800 */
[----:B------:R-:W3:Y:S01]  /*24710*/  LDL.LU R23, [R1+0x238c] ;  /* 0x00238c0001177983 */ /* 0x000ee20000300800 */
[----:B------:R-:W-:Y:S01]  /*24720*/  MOV R19, R10 ;  /* 0x0000000a00137202 */ /* 0x000fe20000000f00 */
[----:B------:R-:W-:Y:S02]  /*24730*/  IMAD.MOV.U32 R18, RZ, RZ, R11 ;  /* 0x000000ffff127224 */ /* 0x000fe400078e000b */
[----:B------:R-:W-:Y:S04]  /*24740*/  STL.64 [R1+0x2360], R14 ;  /* 0x0023600e01007387 */ /* 0x000fe80000100a00 */
[----:B------:R0:W-:Y:S02]  /*24750*/  STL.64 [R1+0x2358], R12 ;  /* 0x0023580c01007387 */ /* 0x0001e40000100a00 */
[----:B0-----:R-:W-:-:S02]  /*24760*/  MOV R12, R17 ;  /* 0x00000011000c7202 */ /* 0x001fc40000000f00 */
[----:B------:R-:W2:Y:S04]  /*24770*/  LDL.LU R17, [R1+0x2388] ;  /* 0x0023880001117983 */ /* 0x000ea80000300800 */
[----:B----4-:R-:W0:Y:S01]  /*24780*/  LDSM.16.MT88.4 R8, [R2+0x9800] ;  /* 0x009800000208783b */ /* 0x010e220000004200 */
[C---:B---3--:R-:W-:Y:S03]  /*24790*/  HMMA.16816.F32 R24, R20.reuse, R4, R24 ;  /* 0x000000041418723c */ /* 0x048fe60000001818 */
[----:B0-----:R0:W-:Y:S01]  /*247a0*/  STL.64 [R1+0x40], R8 ;  /* 0x0000400801007387 */ /* 0x0011e20000100a00 */
[----:B------:R-:W-:Y:S11]  /*247b0*/  MOV R3, R11 ;  /* 0x0000000b00037202 */ /* 0x000ff60000000f00 */
[----:B------:R-:W-:Y:S09]  /*247c0*/  @!UPT UIADD3 URZ, URZ, URZ, URZ ;  /* 0x0000003f3f3ff290 */ /* 0x000ff2000fffe03f */
[----:B------:R-:W-:Y:S01]  /*247d0*/  MOV R11, R27 ;  /* 0x0000001b000b7202 */ /* 0x000fe20000000f00 */
[----:B------:R1:W-:Y:S01]  /*247e0*/  STL [R1+0x48], R10 ;  /* 0x0000480a01007387 */ /* 0x0003e20000100800 */
[----:B0-----:R-:W-:Y:S01]  /*247f0*/  IMAD.MOV.U32 R8, RZ, RZ, R24 ;  /* 0x000000ffff087224 */ /* 0x001fe200078e0018 */
[----:B------:R-:W-:Y:S01]  /*24800*/  MOV R9, R25 ;  /* 0x0000001900097202 */ /* 0x000fe20000000f00 */
[----:B-1----:R-:W-:Y:S02]  /*24810*/  IMAD.MOV.U32 R10, RZ, RZ, R26 ;  /* 0x000000ffff0a7224 */ /* 0x002fe400078e001a */
[----:B------:R-:W2:Y:S04]  /*24820*/  LDL.LU.64 R26, [R1+0x2380] ;  /* 0x00238000011a7983 */ /* 0x000ea80000300a00 */
[----:B------:R-:W2:Y:S01]  /*24830*/  LDL.LU.64 R24, [R1+0x2378] ;  /* 0x0023780001187983 */ /* 0x000ea20000300a00 */
[----:B------:R-:W-:Y:S01]  /*24840*/  IMAD.MOV.U32 R13, RZ, RZ, R29 ;  /* 0x000000ffff0d7224 */ /* 0x000fe200078e001d */
        /* <DEDUP_REMOVED lines=8> */
[----:B0-----:R-:W3:Y:S04]  /*248d0*/  LDL.LU.64 R20, [R1+0x20] ;  /* 0x0000200001147983 */ /* 0x001ee80000300a00 */
[----:B-1----:R-:W3:Y:S01]  /*248e0*/  LDL.LU.64 R22, [R1+0x28] ;  /* 0x0000280001167983 */ /* 0x002ee20000300a00 */
[C---:B--2---:R-:W-:Y:S11]  /*248f0*/  HMMA.16816.F32 R12, R24.reuse, R4, R12 ;  /* 0x00000004180c723c */ /* 0x044ff6000000180c */
[----:B------:R-:W-:Y:S11]  /*24900*/  @!UPT UIADD3 URZ, URZ, URZ, URZ ;  /* 0x0000003f3f3ff290 */ /* 0x000ff6000fffe03f */
[----:B------:R-:W-:Y:S01]  /*24910*/  @!UPT UIADD3 URZ, URZ, URZ, URZ ;  /* 0x0000003f3f3ff290 */ /* 0x000fe2000fffe03f */
[----:B------:R0:W-:Y:S01]  /*24920*/  STL.64 [R1+0xe0], R12 ;  /* 0x0000e00c01007387 */ /* 0x0001e20000100a00 */
[----:B------:R-:W-:Y:S01]  /*24930*/  IMAD.MOV.U32 R6, RZ, RZ, R14 ;  /* 0x000000ffff067224 */ /* 0x000fe200078e000e */
[----:B------:R-:W-:Y:S02]  /*24940*/  MOV R7, R15 ;  /* 0x0000000f00077202 */ /* 0x000fe40000000f00 */
[----:B------:R-:W2:Y:S04]  /*24950*/  LDL.LU.64 R14, [R1+0x2360] ;  /* 0x00236000010e7983 */ /* 0x000ea80000300a00 */
[----:B0-----:R-:W2:Y:S02]  /*24960*/  LDL.LU.64 R12, [R1+0x2358] ;  /* 0x00235800010c7983 */ /* 0x001ea40000300a00 */
[----:B--2---:R-:W-:Y:S02]  /*24970*/  HMMA.16816.F32 R24, R24, R16, R12 ;  /* 0x000000101818723c */ /* 0x004fe4000000180c */
[----:B------:R-:W3:Y:S04]  /*24980*/  LDL.LU.64 R14, [R1+0x2350] ;  /* 0x00235000010e7983 */ /* 0x000ee80000300a00 */
[----:B------:R-:W3:Y:S11]  /*24990*/  LDL.LU.64 R12, [R1+0x2348] ;  /* 0x00234800010c7983 */ /* 0x000ef60000300a00 */
[----:B------:R-:W-:Y:S06]  /*249a0*/  @!UPT UIADD3 URZ, URZ, URZ, URZ ;  /* 0x0000003f3f3ff290 */ /* 0x000fec000fffe03f */
[----:B------:R-:W-:Y:S01]  /*249b0*/  STL.64 [R1+0xb0], R24 ;  /* 0x0000b01801007387 */ /* 0x000fe20000100a00 */
[----:B------:R-:W-:-:S03]  /*249c0*/  IMAD.MOV.U32 R29, RZ, RZ, R27 ;  /* 0x000000ffff1d7224 */ /* 0x000fc600078e001b */
[----:B------:R3:W-:Y:S04]  /*249d0*/  STL [R1+0xb8], R26 ;  /* 0x0000b81a01007387 */ /* 0x0007e80000100800 */
[----:B------:R-:W-:Y:S01]  /*249e0*/  STL [R1+0x22f0], R29 ;  /* 0x0022f01d01007387 */ /* 0x000fe20000100800 */
[----:B---3--:R-:W-:Y:S07]  /*249f0*/  HMMA.16816.F32 R24, R20, R4, R12 ;  /* 0x000000041418723c */ /* 0x008fee000000180c */
[----:B------:R-:W-:Y:S01]  /*24a00*/  MOV R15, R20 ;  /* 0x00000014000f7202 */ /* 0x000fe20000000f00 */
[----:B------:R-:W-:Y:S01]  /*24a10*/  IMAD.MOV.U32 R14, RZ, RZ, R21 ;  /* 0x000000ffff0e7224 */ /* 0x000fe200078e0015 */
[----:B------:R-:W-:Y:S01]  /*24a20*/  MOV R13, R22 ;  /* 0x00000016000d7202 */ /* 0x000fe20000000f00 */
[----:B------:R-:W-:Y:S11]  /*24a30*/  IMAD.MOV.U32 R12, RZ, RZ, R23 ;  /* 0x000000ffff0c7224 */ /* 0x000ff600078e0017 */
[----:B------:R-:W-:Y:S02]  /*24a40*/  @!UPT UIADD3 URZ, URZ, URZ, URZ ;  /* 0x0000003f3f3ff290 */ /* 0x000fe4000fffe03f */
[----:B------:R-:W-:Y:S04]  /*24a50*/  STL.64 [R1+0x70], R24 ;  /* 0x0000701801007387 */ /* 0x000fe80000100a00 */
[----:B------:R-:W-:Y:S04]  /*24a60*/  STL.64 [R1+0x78], R26 ;  /* 0x0000781a01007387 */ /* 0x000fe80000100a00 */
[----:B------:R0:W-:Y:S04]  /*24a70*/  STL.64 [R1+0x2328], R6 ;  /* 0x0023280601007387 */ /* 0x0001e80000100a00 */
[----:B------:R1:W-:Y:S01]  /*24a80*/  STL.64 [R1+0x2320], R4 ;  /* 0x0023200401007387 */ /* 0x0003e20000100a00 */
[----:B0-----:R-:W-:Y:S01]  /*24a90*/  MOV R6, R13 ;  /* 0x0000000d00067202 */ /* 0x001fe20000000f00 */
[----:B------:R-:W-:Y:S01]  /*24aa0*/  IMAD.MOV.U32 R7, RZ, RZ, R12 ;  /* 0x000000ffff077224 */ /* 0x000fe200078e000c */
[----:B-1----:R-:W-:Y:S01]  /*24ab0*/  MOV R4, R15 ;  /* 0x0000000f00047202 */ /* 0x002fe20000000f00 */
[----:B------:R-:W-:-:S02]  /*24ac0*/  IMAD.MOV.U32 R5, RZ, RZ, R14 ;  /* 0x000000ffff057224 */ /* 0x000fc400078e000e */
[----:B------:R-:W0:Y:S02]  /*24ad0*/  LDSM.16.MT88.4 R12, [R0+0x9800] ;  /* 0x00980000000c783b */ /* 0x000e240000004200 */
[----:B0-----:R-:W-:Y:S01]  /*24ae0*/  MOV R27, R12 ;  /* 0x0000000c001b7202 */ /* 0x001fe20000000f00 */
[----:B------:R-:W-:Y:S01]  /*24af0*/  IMAD.MOV.U32 R26, RZ, RZ, R13 ;  /* 0x000000ffff1a7224 */ /* 0x000fe200078e000d */
[----:B------:R-:W-:Y:S01]  /*24b00*/  MOV R25, R14 ;  /* 0x0000000e00197202 */ /* 0x000fe20000000f00 */
[----:B------:R-:W-:Y:S02]  /*24b10*/  IMAD.MOV.U32 R24, RZ, RZ, R15 ;  /* 0x000000ffff187224 */ /* 0x000fe400078e000f */
[----:B------:R-:W0:Y:S04]  /*24b20*/  LDSM.16.MT88.4 R12, [R28+0x9800] ;  /* 0x009800001c0c783b */ /* 0x000e280000004200 */
[----:B------:R-:W-:Y:S04]  /*24b30*/  STL [R1+0x22f4], R25 ;  /* 0x0022f41901007387 */ /* 0x000fe80000100800 */
[----:B0-----:R0:W-:Y:S04]  /*24b40*/  STL [R1+0x22b8], R12 ;  /* 0x0022b80c01007387 */ /* 0x0011e80000100800 */
[----:B------:R1:W-:Y:S04]  /*24b50*/  STL [R1+0x22b4], R13 ;  /* 0x0022b40d01007387 */ /* 0x0003e80000100800 */
[----:B------:R2:W-:Y:S04]  /*24b60*/  STL [R1+0x22b0], R14 ;  /* 0x0022b00e01007387 */ /* 0x0005e80000100800 */
[----:B------:R3:W-:Y:S04]  /*24b70*/  STL [R1+0x22ac], R15 ;  /* 0x0022ac0f01007387 */ /* 0x0007e80000100800 */
[----:B0-----:R-:W4:Y:S04]  /*24b80*/  LDL.LU R12, [R1+0x40] ;  /* 0x00004000010c7983 */ /* 0x001f280000300800 */
[----:B-1----:R-:W4:Y:S04]  /*24b90*/  LDL.LU R13, [R1+0x44] ;  /* 0x00004400010d7983 */ /* 0x002f280000300800 */
[----:B--2---:R-:W2:Y:S01]  /*24ba0*/  LDL.LU R14, [R1+0x48] ;  /* 0x00004800010e7983 */ /* 0x004ea20000300800 */
[----:B---3--:R-:W-:-:S03]  /*24bb0*/  MOV R15, R3 ;  /* 0x00000003000f7202 */ /* 0x008fc60000000f00 */
[----:B------:R-:W3:Y:S01]  /*24bc0*/  LDL.LU R3, [R1+0x2344] ;  /* 0x0023440001037983 */ /* 0x000ee20000300800 */
[----:B------:R-:W-:Y:S01]  /*24bd0*/  IMAD.MOV.U32 R20, RZ, RZ, R8 ;  /* 0x000000ffff147224 */ /* 0x000fe200078e0008 */
[----:B------:R-:W-:Y:S01]  /*24be0*/  MOV R21, R9 ;  /* 0x0000000900157202 */ /* 0x000fe20000000f00 */
[----:B------:R-:W-:Y:S01]  /*24bf0*/  IMAD.MOV.U32 R22, RZ, RZ, R10 ;  /* 0x000000ffff167224 */ /* 0x000fe200078e000a */
[----:B------:R-:W-:Y:S01]  /*24c00*/  MOV R23, R11 ;  /* 0x0000000b00177202 */ /* 0x000fe20000000f00 */
[----:B--2---:R-:W-:Y:S04]  /*24c10*/  STL.64 [R1+0x2308], R14 ;  /* 0x0023080e01007387 */ /* 0x004fe80000100a00 */
[----:B----4-:R0:W-:Y:S04]  /*24c20*/  STL.64 [R1+0x2300], R12 ;  /* 0x0023000c01007387 */ /* 0x0101e80000100a00 */
        /* <DEDUP_REMOVED lines=8> */
[----:B------:R-:W-:Y:S04]  /*24cb0*/  STL.64 [R1+0x2318], R22 ;  /* 0x0023181601007387 */ /* 0x000fe80000100a00 */
[----:B------:R3:W-:Y:S02]  /*24cc0*/  STL.64 [R1+0x2310], R20 ;  /* 0x0023101401007387 */ /* 0x0007e40000100a00 */
[----:B---3--:R-:W-:-:S02]  /*24cd0*/  IMAD.MOV.U32 R20, RZ, RZ, R3 ;  /* 0x000000ffff147224 */ /* 0x008fc400078e0003 */
[----:B------:R-:W3:Y:S04]  /*24ce0*/  LDL.LU R3, [R1+0x2330] ;  /* 0x0023300001037983 */ /* 0x000ee80000300800 */
[----:B------:R-:W2:Y:S04]  /*24cf0*/  LDL.LU R21, [R1+0x84] ;  /* 0x0000840001157983 */ /* 0x000ea80000300800 */
[----:B------:R-:W2:Y:S04]  /*24d00*/  LDL.LU R22, [R1+0x88] ;  /* 0x0000880001167983 */ /* 0x000ea80000300800 */
[----:B------:R-:W2:Y:S01]  /*24d10*/  LDL.LU R23, [R1+0x8c] ;  /* 0x00008c0001177983 */ /* 0x000ea20000300800 */
[----:B----4-:R-:W-:Y:S03]  /*24d20*/  HMMA.16816.F32 R8, R4, R16, R8 ;  /* 0x000000100408723c */ /* 0x010fe60000001808 */
[----:B------:R-:W4:Y:S04]  /*24d30*/  LDL.LU.64 R6, [R1+0x2328] ;  /* 0x0023280001067983 */ /* 0x000f280000300a00 */
[----:B------:R-:W2:Y:S11]  /*24d40*/  LDL.LU.64 R4, [R1+0x2320] ;  /* 0x0023200001047983 */ /* 0x000eb60000300a00 */
[----:B------:R-:W-:Y:S05]  /*24d50*/  @!UPT UIADD3 URZ, URZ, URZ, URZ ;  /* 0x0000003f3f3ff290 */ /* 0x000fea000fffe03f */
[----:B------:R-:W-:Y:S04]  /*24d60*/  STL.64 [R1+0x60], R8 ;  /* 0x0000600801007387 */ /* 0x000fe80000100a00 */
[----:B------:R-:W-:Y:S04]  /*24d70*/  STL.64 [R1+0x68], R10 ;  /* 0x0000680a01007387 */ /* 0x000fe80000100a00 */
[----:B---3--:R-:W0:Y:S04]  /*24d80*/  LDSM.16.MT88.4 R8, [R3+0x9800] ;  /* 0x009800000308783b */ /* 0x008e280000004200 */
[----:B0-----:R-:W-:Y:S04]  /*24d90*/  STL.64 [R1+0x2288], R10 ;  /* 0x0022880a01007387 */ /* 0x001fe80000100a00 */
[----:B------:R0:W-:Y:S04]  /*24da0*/  STL.64 [R1+0x2280], R8 ;  /* 0x0022800801007387 */ /* 0x0001e80000100a00 */
[----:B0-----:R-:W3:Y:S04]  /*24db0*/  LDL.LU R8, [R1+0x10] ;  /* 0x0000100001087983 */ /* 0x001ee80000300800 */
[----:B------:R-:W3:Y:S01]  /*24dc0*/  LDL.LU R9, [R1+0x14] ;  /* 0x0000140001097983 */ /* 0x000ee20000300800 */
[----:B--2---:R-:W-:Y:S03]  /*24dd0*/  HMMA.16816.F32 R20, R12, R4, R20 ;  /* 0x000000040c14723c */ /* 0x004fe60000001814 */
[----:B------:R-:W2:Y:S11]  /*24de0*/  LDL R5, [R1+0x6cc] ;  /* 0x0006cc0001057983 */ /* 0x000eb60000100800 */
[----:B------:R-:W-:Y:S09]  /*24df0*/  @!UPT UIADD3 URZ, URZ, URZ, URZ ;  /* 0x0000003f3f3ff290 */ /* 0x000ff2000fffe03f */
[----:B------:R-:W-:Y:S04]  /*24e00*/  STL.64 [R1+0xa0], R20 ;  /* 0x0000a01401007387 */ /* 0x000fe80000100a00 */
[----:B------:R-:W-:Y:S04]  /*24e10*/  STL.64 [R1+0xa8], R22 ;  /* 0x0000a81601007387 */ /* 0x000fe80000100a00 */
[----:B------:R-:W0:Y:S01]  /*24e20*/  LDSM.16.MT88.4 R20, [R2+0xa000] ;  /* 0x00a000000214783b */ /* 0x000e220000004200 */
[----:B------:R-:W-:Y:S01]  /*24e30*/  MOV R10, R19 ;  /* 0x00000013000a7202 */ /* 0x000fe20000000f00 */
[----:B------:R-:W-:Y:S01]  /*24e40*/  IMAD.MOV.U32 R11, RZ, RZ, R18 ;  /* 0x000000ffff0b7224 */ /* 0x000fe200078e0012 */
[----:B0-----:R-:W-:Y:S01]  /*24e50*/  MOV R25, R20 ;  /* 0x0000001400197202 */ /* 0x001fe20000000f00 */
[----:B------:R-:W-:Y:S01]  /*24e60*/  IMAD.MOV.U32 R29, RZ, RZ, R21 ;  /* 0x000000ffff1d7224 */ /* 0x000fe200078e0015 */
[----:B------:R-:W-:Y:S01]  /*24e70*/  MOV R18, R22 ;  /* 0x0000001600127202 */ /* 0x000fe20000000f00 */
[----:B------:R-:W-:-:S03]  /*24e80*/  IMAD.MOV.U32 R19, RZ, RZ, R23 ;  /* 0x000000ffff137224 */ /* 0x000fc600078e0017 */
[----:B---3--:R-:W-:Y:S01]  /*24e90*/  HMMA.16816.F32 R12, R12, R16, R8 ;  /* 0x000000100c0c723c */ /* 0x008fe20000001808 */
[----:B------:R-:W-:Y:S11]  /*24ea0*/  STL [R1+0x22a8], R2 ;  /* 0x0022a80201007387 */ /* 0x000ff60000100800 */
[----:B------:R-:W-:Y:S11]  /*24eb0*/  @!UPT UIADD3 URZ, URZ, URZ, URZ ;  /* 0x0000003f3f3ff290 */ /* 0x000ff6000fffe03f */
[----:B------:R-:W-:Y:S01]  /*24ec0*/  @!UPT UIADD3 URZ, URZ, URZ, URZ ;  /* 0x0000003f3f3ff290 */ /* 0x000fe2000fffe03f */
[----:B------:R-:W-:Y:S01]  /*24ed0*/  MOV R11, R12 ;  /* 0x0000000c000b7202 */ /* 0x000fe20000000f00 */
[----:B------:R-:W-:Y:S01]  /*24ee0*/  IMAD.MOV.U32 R10, RZ, RZ, R13 ;  /* 0x000000ffff0a7224 */ /* 0x000fe200078e000d */
[----:B------:R-:W-:Y:S01]  /*24ef0*/  MOV R9, R14 ;  /* 0x0000000e00097202 */ /* 0x000fe20000000f00 */
[----:B------:R-:W-:Y:S01]  /*24f00*/  IMAD.MOV.U32 R8, RZ, RZ, R15 ;  /* 0x000000ffff087224 */ /* 0x000fe200078e000f */
[----:B--2---:R-:W0:Y:S04]  /*24f10*/  LDSM.16.M88.4 R20, [R5+0x10280] ;  /* 0x010280000514783b */ /* 0x004e280000000200 */
[----:B0-----:R-:W-:Y:S04]  /*24f20*/  STL.64 [R1+0x20], R20 ;  /* 0x0000201401007387 */ /* 0x001fe80000100a00 */
[----:B------:R0:W-:Y:S04]  /*24f30*/  STL.64 [R1+0x28], R22 ;  /* 0x0000281601007387 */ /* 0x0001e80000100a00 */
[----:B0-----:R-:W2:Y:S04]  /*24f40*/  LDL.LU.64 R22, [R1+0x2318] ;  /* 0x0023180001167983 */ /* 0x001ea80000300a00 */
[----:B------:R-:W2:Y:S04]  /*24f50*/  LDL.LU.64 R20, [R1+0x2310] ;  /* 0x0023100001147983 */ /* 0x000ea80000300a00 */
[----:B------:R-:W2:Y:S04]  /*24f60*/  LDL.LU.64 R14, [R1+0x2308] ;  /* 0x00230800010e7983 */ /* 0x000ea80000300a00 */
[----:B------:R-:W2:Y:S04]  /*24f70*/  LDL.LU.64 R12, [R1+0x2300] ;  /* 0x00230000010c7983 */ /* 0x000ea80000300a00 */
[----:B------:R-:W-:Y:S04]  /*24f80*/  STL.64 [R1+0x22d0], R10 ;  /* 0x0022d00a01007387 */ /* 0x000fe80000100a00 */
[----:B------:R-:W-:Y:S04]  /*24f90*/  STL.64 [R1+0x22c8], R8 ;  /* 0x0022c80801007387 */ /* 0x000fe80000100a00 */
[----:B------:R-:W0:Y:S04]  /*24fa0*/  LDSM.16.M88.4 R8, [R5+0x18280] ;  /* 0x018280000508783b */ /* 0x000e280000000200 */
[----:B0-----:R0:W-:Y:S04]  /*24fb0*/  STL.64 [R1+0x10], R8 ;  /* 0x0000100801007387 */ /* 0x0011e80000100a00 */
[----:B------:R4:W-:Y:S04]  /*24fc0*/  STL.64 [R1+0x18], R10 ;  /* 0x0000180a01007387 */ /* 0x0009e80000100a00 */
[----:B0-----:R-:W3:Y:S04]  /*24fd0*/  LDL.LU R8, [R1+0xe0] ;  /* 0x0000e00001087983 */ /* 0x001ee80000300800 */
[----:B------:R-:W3:Y:S01]  /*24fe0*/  LDL.LU R9, [R1+0xe4] ;  /* 0x0000e40001097983 */ /* 0x000ee20000300800 */
[----:B----4-:R-:W-:Y:S01]  /*24ff0*/  MOV R10, R6 ;  /* 0x00000006000a7202 */ /* 0x010fe20000000f00 */
[----:B------:R-:W-:-:S02]  /*25000*/  IMAD.MOV.U32 R11, RZ, RZ, R7 ;  /* 0x000000ffff0b7224 */ /* 0x000fc400078e0007 */
[----:B------:R-:W2:Y:S04]  /*25010*/  LDL.LU R6, [R1+0x22fc] ;  /* 0x0022fc0001067983 */ /* 0x000ea80000300800 */
[----:B------:R-:W2:Y:S04]  /*25020*/  LDL.LU R7, [R1+0x22f8] ;  /* 0x0022f80001077983 */ /* 0x000ea80000300800 */
[----:B------:R-:W-:Y:S01]  /*25030*/  STL.64 [R1+0x22e0], R10 ;  /* 0x0022e00a01007387 */ /* 0x000fe20000100a00 */
[----:B--2---:R-:W-:Y:S11]  /*25040*/  HMMA.16816.F32 R20, R12, R6, R20 ;  /* 0x000000060c14723c */ /* 0x004ff60000001814 */
[----:B------:R-:W-:Y:S11]  /*25050*/  @!UPT UIADD3 URZ, URZ, URZ, URZ ;  /* 0x0000003f3f3ff290 */ /* 0x000ff6000fffe03f */
[----:B------:R-:W-:Y:S02]  /*25060*/  @!UPT UIADD3 URZ, URZ, URZ, URZ ;  /* 0x0000003f3f3ff290 */ /* 0x000fe4000fffe03f */
[----:B------:R-:W-:Y:S01]  /*25070*/  MOV R17, R20 ;  /* 0x0000001400117202 */ /* 0x000fe20000000f00 */
[----:B------:R-:W-:Y:S01]  /*25080*/  IMAD.MOV.U32 R16, RZ, RZ, R21 ;  /* 0x000000ffff107224 */ /* 0x000fe200078e0015 */
[----:B------:R-:W-:Y:S01]  /*25090*/  MOV R5, R22 ;  /* 0x0000001600057202 */ /* 0x000fe20000000f00 */
[----:B------:R-:W-:Y:S02]  /*250a0*/  IMAD.MOV.U32 R4, RZ, RZ, R23 ;  /* 0x000000ffff047224 */ /* 0x000fe400078e0017 */
[----:B------:R-:W0:Y:S04]  /*250b0*/  LDSM.16.MT88.4 R20, [R0+0xa000] ;  /* 0x00a000000014783b */ /* 0x000e280000004200 */
[----:B---3--:R1:W-:Y:S04]  /*250c0*/  STL.64 [R1+0x22d8], R8 ;  /* 0x0022d80801007387 */ /* 0x0083e80000100a00 */
[----:B-1----:R-:W2:Y:S04]  /*250d0*/  LDL.LU R8, [R1+0xc0] ;  /* 0x0000c00001087983 */ /* 0x002ea80000300800 */
[----:B------:R-:W2:Y:S04]  /*250e0*/  LDL.LU R9, [R1+0xc4] ;  /* 0x0000c40001097983 */ /* 0x000ea80000300800 */
[----:B------:R-:W2:Y:S04]  /*250f0*/  LDL.LU R10, [R1+0xc8] ;  /* 0x0000c800010a7983 */ /* 0x000ea80000300800 */
[----:B------:R-:W2:Y:S04]  /*25100*/  LDL.LU R11, [R1+0xcc] ;  /* 0x0000cc00010b7983 */ /* 0x000ea80000300800 */
[----:B------:R-:W-:Y:S04]  /*25110*/  STL [R1+0x22c0], R16 ;  /* 0x0022c01001007387 */ /* 0x000fe80000100800 */
[----:B------:R-:W-:Y:S04]  /*25120*/  STL [R1+0x22bc], R17 ;  /* 0x0022bc1101007387 */ /* 0x000fe80000100800 */
[----:B0-----:R-:W-:Y:S04]  /*25130*/  STL.64 [R1+0x2238], R22 ;  /* 0x0022381601007387 */ /* 0x001fe80000100a00 */
[----:B------:R0:W-:Y:S02]  /*25140*/  STL.64 [R1+0x2230], R20 ;  /* 0x0022301401007387 */ /* 0x0001e40000100a00 */
[----:B0-----:R-:W-:-:S02]  /*25150*/  MOV R20, R25 ;  /* 0x0000001900147202 */ /* 0x001fc40000000f00 */
[----:B------:R-:W3:Y:S01]  /*25160*/  LDL.LU R25, [R1+0x22f4] ;  /* 0x0022f40001197983 */ /* 0x000ee20000300800 */
[----:B------:R-:W-:Y:S01]  /*25170*/  IMAD.MOV.U32 R21, RZ, RZ, R29 ;  /* 0x000000ffff157224 */ /* 0x000fe200078e001d */
[----:B------:R-:W-:Y:S01]  /*25180*/  MOV R22, R18 ;  /* 0x0000001200167202 */ /* 0x000fe20000000f00 */
[----:B------:R-:W-:Y:S01]  /*25190*/  IMAD.MOV.U32 R23, RZ, RZ, R19 ;  /* 0x000000ffff177224 */ /* 0x000fe200078e0013 */
[----:B------:R-:W4:Y:S04]  /*251a0*/  LDL.LU R29, [R1+0x22f0] ;  /* 0x0022f000011d7983 */ /* 0x000f280000300800 */
[----:B------:R-:W2:Y:S04]  /*251b0*/  LDL.LU R18, [R1+0x22ec] ;  /* 0x0022ec0001127983 */ /* 0x000ea80000300800 */
[----:B------:R-:W2:Y:S04]  /*251c0*/  LDL.LU R19, [R1+0x22e8] ;  /* 0x0022e80001137983 */ /* 0x000ea80000300800 */
[----:B------:R0:W-:Y:S04]  /*251d0*/  STL.64 [R1+0x2268], R22 ;  /* 0x0022681601007387 */ /* 0x0001e80000100a00 */
[----:B------:R1:W-:Y:S01]  /*251e0*/  STL.64 [R1+0x2260], R20 ;  /* 0x0022601401007387 */ /* 0x0003e20000100a00 */
[----:B0-----:R-:W-:Y:S01]  /*251f0*/  IMAD.MOV.U32 R23, RZ, RZ, R24 ;  /* 0x000000ffff177224 */ /* 0x001fe200078e0018 */
[----:B-1----:R-:W-:Y:S01]  /*25200*/  MOV R20, R27 ;  /* 0x0000001b00147202 */ /* 0x002fe20000000f00 */
[----:B------:R-:W-:Y:S01]  /*25210*/  IMAD.MOV.U32 R21, RZ, RZ, R26 ;  /* 0x000000ffff157224 */ /* 0x000fe200078e001a */
[----:B---3--:R-:W-:-:S02]  /*25220*/  MOV R22, R25 ;  /* 0x0000001900167202 */ /* 0x008fc40000000f00 */
[----:B------:R-:W0:Y:S01]  /*25230*/  LDSM.16.MT88.4 R24, [R28+0xa000] ;  /* 0x00a000001c18783b */ /* 0x000e220000004200 */
[----:B--2---:R-:W-:Y:S11]  /*25240*/  HMMA.16816.F32 R8, R12, R18, R8 ;  /* 0x000000120c08723c */ /* 0x004ff60000001808 */
[----:B------:R-:W-:Y:S11]  /*25250*/  @!UPT UIADD3 URZ, URZ, URZ, URZ ;  /* 0x0000003f3f3ff290 */ /* 0x000ff6000fffe03f */
[----:B------:R-:W-:Y:S02]  /*25260*/  @!UPT UIADD3 URZ, URZ, URZ, URZ ;  /* 0x0000003f3f3ff290 */ /* 0x000fe4000fffe03f */
[----:B------:R-:W-:Y:S01]  /*25270*/  IMAD.MOV.U32 R14, RZ, RZ, R8 ;  /* 0x000000ffff0e7224 */ /* 0x000fe200078e0008 */
[----:B------:R-:W-:Y:S01]  /*25280*/  MOV R15, R9 ;  /* 0x00000009000f7202 */ /* 0x000fe20000000f00 */
[----:B0-----:R-:W-:Y:S04]  /*25290*/  STL.64 [R1+0x2208], R26 ;  /* 0x0022081a01007387 */ /* 0x001fe80000100a00 */
[----:B------:R0:W-:Y:S01]  /*252a0*/  STL.64 [R1+0x2200], R24 ;  /* 0x0022001801007387 */ /* 0x0001e20000100a00 */
[----:B------:R-:W-:-:S03]  /*252b0*/  IMAD.MOV.U32 R2, RZ, RZ, R11 ;  /* 0x000000ffff027224 */ /* 0x000fc600078e000b */
[----:B0-----:R-:W2:Y:S04]  /*252c0*/  LDL.LU R24, [R1+0xb0] ;  /* 0x0000b00001187983 */ /* 0x001ea80000300800 */
[----:B------:R-:W2:Y:S04]  /*252d0*/  LDL.LU R25, [R1+0xb4] ;  /* 0x0000b40001197983 */ /* 0x000ea80000300800 */
[----:B------:R-:W2:Y:S04]  /*252e0*/  LDL.LU R26, [R1+0xb8] ;  /* 0x0000b800011a7983 */ /* 0x000ea80000300800 */
[----:B------:R-:W-:Y:S04]  /*252f0*/  STL [R1+0xd8], R10 ;  /* 0x0000d80a01007387 */ /* 0x000fe80000100800 */
[----:B------:R-:W0:Y:S01]  /*25300*/  LDSM.16.MT88.4 R8, [R3+0xa000] ;  /* 0x00a000000308783b */ /* 0x000e220000004200 */
[----:B----4-:R-:W-:-:S03]  /*25310*/  MOV R27, R29 ;  /* 0x0000001d001b7202 */ /* 0x010fc60000000f00 */
[----:B0-----:R-:W-:Y:S01]  /*25320*/  STL.64 [R1+0x50], R8 ;  /* 0x0000500801007387 */ /* 0x001fe20000100a00 */
[----:B------:R-:W-:-:S03]  /*25330*/  MOV R29, R11 ;  /* 0x0000000b001d7202 */ /* 0x000fc60000000f00 */
[----:B------:R0:W-:Y:S04]  /*25340*/  STL [R1+0x58], R10 ;  /* 0x0000580a01007387 */ /* 0x0001e80000100800 */
[----:B0-----:R-:W3:Y:S04]  /*25350*/  LDL.LU.64 R10, [R1+0x22e0] ;  /* 0x0022e000010a7983 */ /* 0x001ee80000300a00 */
[----:B------:R-:W3:Y:S02]  /*25360*/  LDL.LU.64 R8, [R1+0x22d8] ;  /* 0x0022d80001087983 */ /* 0x000ee40000300a00 */
        /* <DEDUP_REMOVED lines=8> */
[----:B------:R-:W4:Y:S01]  /*253f0*/  LDL.LU.64 R8, [R1+0x22c8] ;  /* 0x0022c80001087983 */ /* 0x000f220000300a00 */
[----:B--2---:R-:W-:Y:S03]  /*25400*/  HMMA.16816.F32 R24, R20, R18, R24 ;  /* 0x000000121418723c */ /* 0x004fe60000001818 */
[----:B------:R-:W-:Y:S04]  /*25410*/  STL.64 [R1+0x22a0], R18 ;  /* 0x0022a01201007387 */ /* 0x000fe80000100a00 */
[----:B---3--:R-:W-:Y:S01]  /*25420*/  IMAD.MOV.U32 R20, RZ, RZ, R11 ;  /* 0x000000ffff147224 */ /* 0x008fe200078e000b */
[----:B------:R-:W-:Y:S01]  /*25430*/  MOV R21, R10 ;  /* 0x0000000a00157202 */ /* 0x000fe20000000f00 */
[----:B----4-:R-:W-:Y:S01]  /*25440*/  IMAD.MOV.U32 R22, RZ, RZ, R9 ;  /* 0x000000ffff167224 */ /* 0x010fe200078e0009 */
[----:B------:R-:W-:-:S02]  /*25450*/  MOV R23, R8 ;  /* 0x0000000800177202 */ /* 0x000fc40000000f00 */
[----:B------:R-:W2:Y:S04]  /*25460*/  LDL.LU R8, [R1+0x70] ;  /* 0x0000700001087983 */ /* 0x000ea80000300800 */
[----:B------:R-:W2:Y:S04]  /*25470*/  LDL.LU R9, [R1+0x74] ;  /* 0x0000740001097983 */ /* 0x000ea80000300800 */
[----:B------:R-:W2:Y:S04]  /*25480*/  LDL.LU R10, [R1+0x78] ;  /* 0x00007800010a7983 */ /* 0x000ea80000300800 */
[----:B------:R-:W2:Y:S04]  /*25490*/  LDL.LU R11, [R1+0x7c] ;  /* 0x00007c00010b7983 */ /* 0x000ea80000300800 */
        /* <DEDUP_REMOVED lines=9> */
[----:B------:R-:W3:Y:S04]  /*25530*/  LDL.LU R21, [R1+0x64] ;  /* 0x0000640001157983 */ /* 0x000ee80000300800 */
[----:B------:R-:W3:Y:S04]  /*25540*/  LDL.LU R22, [R1+0x68] ;  /* 0x0000680001167983 */ /* 0x000ee80000300800 */
[----:B------:R-:W3:Y:S04]  /*25550*/  LDL.LU R23, [R1+0x6c] ;  /* 0x00006c0001177983 */ /* 0x000ee80000300800 */
[----:B------:R0:W-:Y:S04]  /*25560*/  STL.64 [R1+0x2218], R26 ;  /* 0x0022181a01007387 */ /* 0x0001e80000100a00 */
[----:B------:R1:W-:Y:S01]  /*25570*/  STL.64 [R1+0x2210], R24 ;  /* 0x0022101801007387 */ /* 0x0003e20000100a00 */
[----:B0-----:R-:W-:Y:S01]  /*25580*/  IMAD.MOV.U32 R26, RZ, RZ, R12 ;  /* 0x000000ffff1a7224 */ /* 0x001fe200078e000c */
[----:B------:R-:W-:Y:S01]  /*25590*/  MOV R27, R13 ;  /* 0x0000000d001b7202 */ /* 0x000fe20000000f00 */
[----:B-1----:R-:W-:Y:S01]  /*255a0*/  IMAD.MOV.U32 R24, RZ, RZ, R16 ;  /* 0x000000ffff187224 */ /* 0x002fe200078e0010 */
[----:B------:R-:W-:Y:S01]  /*255b0*/  MOV R25, R17 ;  /* 0x0000001100197202 */ /* 0x000fe20000000f00 */
[----:B------:R-:W4:Y:S04]  /*255c0*/  LDL.LU R16, [R1+0x22c0] ;  /* 0x0022c00001107983 */ /* 0x000f280000300800 */
[----:B------:R-:W2:Y:S04]  /*255d0*/  LDL.LU R17, [R1+0x22bc] ;  /* 0x0022bc0001117983 */ /* 0x000ea80000300800 */
[----:B------:R-:W2:Y:S04]  /*255e0*/  LDL.LU R12, [R1+0x22b8] ;  /* 0x0022b800010c7983 */ /* 0x000ea80000300800 */
[----:B------:R-:W2:Y:S04]  /*255f0*/  LDL.LU R13, [R1+0x22b4] ;  /* 0x0022b400010d7983 */ /* 0x000ea80000300800 */
[----:B------:R-:W-:Y:S04]  /*25600*/  STL.64 [R1+0x2248], R26 ;  /* 0x0022481a01007387 */ /* 0x000fe80000100a00 */
[----:B------:R0:W-:Y:S02]  /*25610*/  STL.64 [R1+0x2240], R24 ;  /* 0x0022401801007387 */ /* 0x0001e40000100a00 */
[----:B0-----:R-:W-:Y:S01]  /*25620*/  IMAD.MOV.U32 R24, RZ, RZ, R14 ;  /* 0x000000ffff187224 */ /* 0x001fe200078e000e */
[----:B------:R-:W-:Y:S01]  /*25630*/  MOV R25, R15 ;  /* 0x0000000f00197202 */ /* 0x000fe20000000f00 */
[----:B------:R-:W2:Y:S04]  /*25640*/  LDL.LU R14, [R1+0x22b0] ;  /* 0x0022b000010e7983 */ /* 0x000ea80000300800 */
[----:B------:R-:W2:Y:S04]  /*25650*/  LDL.LU R15, [R1+0x22ac] ;  /* 0x0022ac00010f7983 */ /* 0x000ea80000300800 */
[----:B------:R-:W2:Y:S01]  /*25660*/  LDL.LU R26, [R1+0xd8] ;  /* 0x0000d800011a7983 */ /* 0x000ea20000300800 */
[----:B------:R-:W-:-:S03]  /*25670*/  IMAD.MOV.U32 R27, RZ, RZ, R2 ;  /* 0x000000ffff1b7224 */ /* 0x000fc600078e0002 */
[----:B------:R-:W3:Y:S04]  /*25680*/  LDL.LU R2, [R1+0x22a8] ;  /* 0x0022a80001027983 */ /* 0x000ee80000300800 */
[----:B--2---:R-:W-:Y:S04]  /*25690*/  STL.64 [R1+0x2258], R26 ;  /* 0x0022581a01007387 */ /* 0x004fe80000100a00 */
[----:B------:R0:W-:Y:S02]  /*256a0*/  STL.64 [R1+0x2250], R24 ;  /* 0x0022501801007387 */ /* 0x0001e40000100a00 */
[----:B0-----:R-:W-:Y:S01]  /*256b0*/  MOV R24, R17 ;  /* 0x0000001100187202 */ /* 0x001fe20000000f00 */
[----:B----4-:R-:W-:-:S02]  /*256c0*/  IMAD.MOV.U32 R25, RZ, RZ, R16 ;  /* 0x000000ffff197224 */ /* 0x010fc400078e0010 */
[C---:B------:R-:W-:Y:S01]  /*256d0*/  HMMA.16816.F32 R16, R12.reuse, R6, R8 ;  /* 0x000000060c10723c */ /* 0x040fe20000001808 */
[----:B------:R-:W-:Y:S01]  /*256e0*/  MOV R26, R5 ;  /* 0x00000005001a7202 */ /* 0x000fe20000000f00 */
[----:B------:R-:W-:Y:S11]  /*256f0*/  IMAD.MOV.U32 R27, RZ, RZ, R4 ;  /* 0x000000ffff1b7224 */ /* 0x000ff600078e0004 */
[----:B------:R-:W-:Y:S11]  /*25700*/  @!UPT UIADD3 URZ, URZ, URZ, URZ ;  /* 0x0000003f3f3ff290 */ /* 0x000ff6000fffe03f */
[----:B------:R-:W-:Y:S01]  /*25710*/  MOV R5, R18 ;  /* 0x0000001200057202 */ /* 0x000fe20000000f00 */
[----:B------:R-:W-:Y:S02]  /*25720*/  IMAD.MOV.U32 R4, RZ, RZ, R19 ;  /* 0x000000ffff047224 */ /* 0x000fe400078e0013 */
[----:B------:R-:W3:Y:S01]  /*25730*/  LDL.LU.64 R18, [R1+0x22a0] ;  /* 0x0022a00001127983 */ /* 0x000ee20000300a00 */
[----:B------:R-:W-:Y:S01]  /*25740*/  MOV R9, R16 ;  /* 0x0000001000097202 */ /* 0x000fe20000000f00 */
[----:B------:R-:W-:Y:S01]  /*25750*/  IMAD.MOV.U32 R8, RZ, RZ, R17 ;  /* 0x000000ffff087224 */ /* 0x000fe200078e0011 */
[----:B---3--:R-:W-:Y:S01]  /*25760*/  HMMA.16816.F32 R12, R12, R18, R20 ;  /* 0x000000120c0c723c */ /* 0x008fe20000001814 */
[----:B------:R-:W2:Y:S04]  /*25770*/  LDL.LU.64 R22, [R1+0x2298] ;  /* 0x0022980001167983 */ /* 0x000ea80000300a00 */
[----:B------:R-:W2:Y:S11]  /*25780*/  LDL.LU.64 R20, [R1+0x2290] ;  /* 0x0022900001147983 */ /* 0x000eb60000300a00 */
[----:B------:R-:W-:Y:S07]  /*25790*/  @!UPT UIADD3 URZ, URZ, URZ, URZ ;  /* 0x0000003f3f3ff290 */ /* 0x000fee000fffe03f */
[----:B------:R-:W-:Y:S04]  /*257a0*/  STL.64 [R1+0x21f8], R14 ;  /* 0x0021f80e01007387 */ /* 0x000fe80000100a00 */
[----:B------:R0:W-:Y:S02]  /*257b0*/  STL.64 [R1+0x21f0], R12 ;  /* 0x0021f00c01007387 */ /* 0x0001e40000100a00 */
[----:B0-----:R-:W-:Y:S01]  /*257c0*/  MOV R12, R9 ;  /* 0x00000009000c7202 */ /* 0x001fe20000000f00 */
[----:B------:R-:W-:Y:S02]  /*257d0*/  IMAD.MOV.U32 R13, RZ, RZ, R8 ;  /* 0x000000ffff0d7224 */ /* 0x000fe400078e0008 */
[----:B------:R-:W0:Y:S01]  /*257e0*/  LDSM.16.MT88.4 R8, [R2+0xa800] ;  /* 0x00a800000208783b */ /* 0x000e220000004200 */
[----:B------:R-:W-:Y:S01]  /*257f0*/  MOV R14, R5 ;  /* 0x00000005000e7202 */ /* 0x000fe20000000f00 */
[----:B------:R-:W-:-:S05]  /*25800*/  IMAD.MOV.U32 R15, RZ, RZ, R4 ;  /* 0x000000ffff0f7224 */ /* 0x000fca00078e0004 */
[----:B------:R-:W-:Y:S04]  /*25810*/  STL.64 [R1+0x2228], R14 ;  /* 0x0022280e01007387 */ /* 0x000fe80000100a00 */
[----:B------:R1:W-:Y:S04]  /*25820*/  STL.64 [R1+0x2220], R12 ;  /* 0x0022200c01007387 */ /* 0x0003e80000100a00 */
[----:B-1----:R-:W3:Y:S04]  /*25830*/  LDL.LU.64 R12, [R1+0x20] ;  /* 0x00002000010c7983 */ /* 0x002ee80000300a00 */
[----:B0-----:R-:W-:Y:S04]  /*25840*/  STL.64 [R1+0x70], R8 ;  /* 0x0000700801007387 */ /* 0x001fe80000100a00 */
[----:B------:R0:W-:Y:S04]  /*25850*/  STL.64 [R1+0x78], R10 ;  /* 0x0000780a01007387 */ /* 0x0001e80000100a00 */
[----:B0-----:R-:W2:Y:S04]  /*25860*/  LDL.LU.64 R10, [R1+0x2288] ;  /* 0x00228800010a7983 */ /* 0x001ea80000300a00 */
[----:B------:R-:W2:Y:S02]  /*25870*/  LDL.LU.64 R8, [R1+0x2280] ;  /* 0x0022800001087983 */ /* 0x000ea40000300a00 */
[C---:B--2---:R-:W-:Y:S02]  /*25880*/  HMMA.16816.F32 R4, R8.reuse, R6, R20 ;  /* 0x000000060804723c */ /* 0x044fe40000001814 */
[----:B------:R-:W2:Y:S04]  /*25890*/  LDL.LU.64 R22, [R1+0x2278] ;  /* 0x0022780001167983 */ /* 0x000ea80000300a00 */
[----:B------:R-:W2:Y:S11]  /*258a0*/  LDL.LU.64 R20, [R1+0x2270] ;  /* 0x0022700001147983 */ /* 0x000eb60000300a00 */
[----:B------:R-:W-:Y:S06]  /*258b0*/  @!UPT UIADD3 URZ, URZ, URZ, URZ ;  /* 0x0000003f3f3ff290 */ /* 0x000fec000fffe03f */
[----:B------:R-:W-:Y:S04]  /*258c0*/  STL.64 [R1+0x21e8], R6 ;  /* 0x0021e80601007387 */ /* 0x000fe80000100a00 */
[----:B------:R0:W-:Y:S04]  /*258d0*/  STL.64 [R1+0x21e0], R4 ;  /* 0x0021e00401007387 */ /* 0x0001e80000100a00 */
[----:B0-----:R-:W4:Y:S01]  /*258e0*/  LDL.LU.64 R4, [R1+0x10] ;  /* 0x0000100001047983 */ /* 0x001f220000300a00 */
[----:B--2---:R-:W-:Y:S03]  /*258f0*/  HMMA.16816.F32 R16, R8, R18, R20 ;  /* 0x000000120810723c */ /* 0x004fe60000001814 */
[----:B------:R-:W3:Y:S04]  /*25900*/  LDL.LU.64 R22, [R1+0x2268] ;  /* 0x0022680001167983 */ /* 0x000ee80000300a00 */
[----:B------:R-:W3:Y:S04]  /*25910*/  LDL.LU.64 R20, [R1+0x2260] ;  /* 0x0022600001147983 */ /* 0x000ee80000300a00 */
[----:B------:R-:W-:Y:S01]  /*25920*/  STL [R1+0x21d0], R0 ;  /* 0x0021d00001007387 */ /* 0x000fe20000100800 */
[C---:B---3--:R-:W-:Y:S11]  /*25930*/  HMMA.16816.F32 R24, R20.reuse, R12, R24 ;  /* 0x0000000c1418723c */ /* 0x048ff60000001818 */
[----:B------:R-:W-:Y:S11]  /*25940*/  @!UPT UIADD3 URZ, URZ, URZ, URZ ;  /* 0x0000003f3f3ff290 */ /* 0x000ff6000fffe03f */
[----:B------:R-:W-:Y:S02]  /*25950*/  @!UPT UIADD3 URZ, URZ, URZ, URZ ;  /* 0x0000003f3f3ff290 */ /* 0x000fe4000fffe03f */
[----:B------:R-:W-:Y:S01]  /*25960*/  MOV R11, R24 ;  /* 0x00000018000b7202 */ /* 0x000fe20000000f00 */
[----:B------:R-:W-:Y:S01]  /*25970*/  IMAD.MOV.U32 R10, RZ, RZ, R25 ;  /* 0x000000ffff0a7224 */ /* 0x000fe200078e0019 */
[----:B------:R-:W-:Y:S01]  /*25980*/  MOV R9, R26 ;  /* 0x0000001a00097202 */ /* 0x000fe20000000f00 */
[----:B------:R-:W-:Y:S02]  /*25990*/  IMAD.MOV.U32 R8, RZ, RZ, R27 ;  /* 0x000000ffff087224 */ /* 0x000fe400078e001b */
[----:B------:R-:W0:Y:S04]  /*259a0*/  LDSM.16.MT88.4 R24, [R0+0xa800] ;  /* 0x00a800000018783b */ /* 0x000e280000004200 */
[----:B0-----:R-:W-:Y:S04]  /*259b0*/  STL.64 [R1+0x40], R24 ;  /* 0x0000401801007387 */ /* 0x001fe80000100a00 */
[----:B------:R-:W-:Y:S04]  /*259c0*/  STL.64 [R1+0x48], R26 ;  /* 0x0000481a01007387 */ /* 0x000fe80000100a00 */
[----:B------:R-:W0:Y:S04]  /*259d0*/  LDSM.16.MT88.4 R24, [R28+0xa800] ;  /* 0x00a800001c18783b */ /* 0x000e280000004200 */
[----:B0-----:R-:W-:Y:S04]  /*259e0*/  STL.64 [R1+0x30], R24 ;  /* 0x0000301801007387 */ /* 0x001fe80000100a00 */
[----:B------:R0:W-:Y:S04]  /*259f0*/  STL.64 [R1+0x38], R26 ;  /* 0x0000381a01007387 */ /* 0x0001e80000100a00 */
[----:B0-----:R-:W4:Y:S04]  /*25a00*/  LDL.LU.64 R26, [R1+0x2258] ;  /* 0x00225800011a7983 */ /* 0x001f280000300a00 */
[----:B------:R-:W4:Y:S04]  /*25a10*/  LDL.LU.64 R24, [R1+0x2250] ;  /* 0x0022500001187983 */ /* 0x000f280000300a00 */
[----:B------:R-:W-:Y:S01]  /*25a20*/  STL [R1+0x21cc], R28 ;  /* 0x0021cc1c01007387 */ /* 0x000fe20000100800 */
[----:B----4-:R-:W-:Y:S03]  /*25a30*/  HMMA.16816.F32 R20, R20, R4, R24 ;  /* 0x000000041414723c */ /* 0x010fe60000001818 */
[----:B------:R-:W2:Y:S04]  /*25a40*/  LDL.LU.64 R26, [R1+0x2248] ;  /* 0x00224800011a7983 */ /* 0x000ea80000300a00 */
[----:B------:R-:W2:Y:S11]  /*25a50*/  LDL.LU.64 R24, [R1+0x2240] ;  /* 0x0022400001187983 */ /* 0x000eb60000300a00 */
[----:B------:R-:W-:Y:S05]  /*25a60*/  @!UPT UIADD3 URZ, URZ, URZ, URZ ;  /* 0x0000003f3f3ff290 */ /* 0x000fea000fffe03f */
[----:B------:R-:W-:Y:S04]  /*25a70*/  STL.64 [R1+0xd0], R20 ;  /* 0x0000d01401007387 */ /* 0x000fe80000100a00 */
[----:B------:R-:W-:Y:S04]  /*25a80*/  STL.64 [R1+0xd8], R22 ;  /* 0x0000d81601007387 */ /* 0x000fe80000100a00 */
[----:B------:R-:W0:Y:S04]  /*25a90*/  LDSM.16.MT88.4 R20, [R3+0xa800] ;  /* 0x00a800000314783b */ /* 0x000e280000004200 */
[----:B0-----:R-:W-:Y:S04]  /*25aa0*/  STL.64 [R1], R20 ;  /* 0x0000001401007387 */ /* 0x001fe80000100a00 */
[----:B------:R0:W-:Y:S04]  /*25ab0*/  STL.64 [R1+0x8], R22 ;  /* 0x0000081601007387 */ /* 0x0001e80000100a00 */
[----:B0-----:R-:W2:Y:S04]  /*25ac0*/  LDL.LU.64 R22, [R1+0x2238] ;  /* 0x0022380001167983 */ /* 0x001ea80000300a00 */
[----:B------:R-:W2:Y:S01]  /*25ad0*/  LDL.LU.64 R20, [R1+0x2230] ;  /* 0x0022300001147983 */ /* 0x000ea20000300a00 */
[----:B------:R-:W-:-:S03]  /*25ae0*/  MOV R6, R12 ;  /* 0x0000000c00067202 */ /* 0x000fc60000000f00 */
[----:B------:R0:W-:Y:S04]  /*25af0*/  STL [R1+0x21d4], R3 ;  /* 0x0021d40301007387 */ /* 0x0001e80000100800 */
[----:B------:R-:W3:Y:S01]  /*25b00*/  LDL.LU.64 R14, [R1+0x2228] ;  /* 0x00222800010e7983 */ /* 0x000ee20000300a00 */
[----:B0-----:R-:W-:Y:S01]  /*25b10*/  IMAD.MOV.U32 R3, RZ, RZ, R13 ;  /* 0x000000ffff037224 */ /* 0x001fe200078e000d */
[C---:B--2---:R-:W-:Y:S02]  /*25b20*/  HMMA.16816.F32 R24, R20.reuse, R12, R24 ;  /* 0x0000000c1418723c */ /* 0x044fe40000001818 */
[----:B------:R-:W3:Y:S11]  /*25b30*/  LDL.LU.64 R12, [R1+0x2220] ;  /* 0x00222000010c7983 */ /* 0x000ef60000300a00 */
[----:B------:R-:W-:Y:S10]  /*25b40*/  @!UPT UIADD3 URZ, URZ, URZ, URZ ;  /* 0x0000003f3f3ff290 */ /* 0x000ff4000fffe03f */
[----:B------:R0:W-:Y:S01]  /*25b50*/  STL.64 [R1+0xe0], R24 ;  /* 0x0000e01801007387 */ /* 0x0001e20000100a00 */
[----:B------:R-:W-:Y:S01]  /*25b60*/  MOV R0, R26 ;  /* 0x0000001a00007202 */ /* 0x000fe20000000f00 */
[----:B------:R-:W-:Y:S02]  /*25b70*/  IMAD.MOV.U32 R28, RZ, RZ, R27 ;  /* 0x000000ffff1c7224 */ /* 0x000fe400078e001b */
[----:B------:R-:W2:Y:S04]  /*25b80*/  LDL.LU.64 R26, [R1+0x2218] ;  /* 0x00221800011a7983 */ /* 0x000ea80000300a00 */
[----:B0-----:R-:W2:Y:S04]  /*25b90*/  LDL.LU.64 R24, [R1+0x2210] ;  /* 0x0022100001187983 */ /* 0x001ea80000300a00 */
[----:B------:R-:W-:Y:S01]  /*25ba0*/  STL [R1+0x21d8], R0 ;  /* 0x0021d80001007387 */ /* 0x000fe20000100800 */
[----:B--2---:R-:W-:Y:S03]  /*25bb0*/  HMMA.16816.F32 R20, R20, R4, R24 ;  /* 0x000000041414723c */ /* 0x004fe60000001818 */
[----:B------:R-:W3:Y:S04]  /*25bc0*/  LDL.LU.64 R26, [R1+0x2208] ;  /* 0x00220800011a7983 */ /* 0x000ee80000300a00 */
[----:B------:R-:W3:Y:S11]  /*25bd0*/  LDL.LU.64 R24, [R1+0x2200] ;  /* 0x0022000001187983 */ /* 0x000ef60000300a00 */
[----:B------:R-:W-:Y:S05]  /*25be0*/  @!UPT UIADD3 URZ, URZ, URZ, URZ ;  /* 0x0000003f3f3ff290 */ /* 0x000fea000fffe03f */
[----:B------:R0:W-:Y:S02]  /*25bf0*/  STL.64 [R1+0xc0], R20 ;  /* 0x0000c01401007387 */ /* 0x0001e40000100a00 */
[----:B0-----:R-:W-:Y:S01]  /*25c00*/  MOV R20, R6 ;  /* 0x0000000600147202 */ /* 0x001fe20000000f00 */
[----:B------:R-:W-:Y:S01]  /*25c10*/  IMAD.MOV.U32 R21, RZ, RZ, R3 ;  /* 0x000000ffff157224 */ /* 0x000fe200078e0003 */
[----:B------:R-:W-:Y:S06]  /*25c20*/  STL.64 [R1+0xc8], R22 ;  /* 0x0000c81601007387 */ /* 0x000fec0000100a00 */
[C---:B---3--:R-:W-:Y:S11]  /*25c30*/  HMMA.16816.F32 R12, R24.reuse, R20, R12 ;  /* 0x00000014180c723c */ /* 0x048ff6000000180c */
[----:B------:R-:W-:Y:S11]  /*25c40*/  @!UPT UIADD3 URZ, URZ, URZ, URZ ;  /* 0x0000003f3f3ff290 */ /* 0x000ff6000fffe03f */
[----:B------:R-:W-:Y:S01]  /*25c50*/  @!UPT UIADD3 URZ, URZ, URZ, URZ ;  /* 0x0000003f3f3ff290 */ /* 0x000fe2000fffe03f */
[----:B------:R-:W-:Y:S04]  /*25c60*/  STL.64 [R1+0xb0], R12 ;  /* 0x0000b00c01007387 */ /* 0x000fe80000100a00 */
[----:B------:R0:W-:Y:S04]  /*25c70*/  STL.64 [R1+0xb8], R14 ;  /* 0x0000b80e01007387 */ /* 0x0001e80000100a00 */
[----:B0-----:R-:W2:Y:S04]  /*25c80*/  LDL.LU.64 R14, [R1+0x21f8] ;  /* 0x0021f800010e7983 */ /* 0x001ea80000300a00 */
[----:B------:R-:W2:Y:S01]  /*25c90*/  LDL.LU.64 R12, [R1+0x21f0] ;  /* 0x0021f000010c7983 */ /* 0x000ea20000300a00 */
[----:B------:R-:W-:Y:S01]  /*25ca0*/  MOV R0, R4 ;  /* 0x0000000400007202 */ /* 0x000fe20000000f00 */
[----:B------:R-:W-:Y:S01]  /*25cb0*/  IMAD.MOV.U32 R3, RZ, RZ, R5 ;  /* 0x000000ffff037224 */ /* 0x000fe200078e0005 */
[----:B--2---:R-:W-:Y:S01]  /*25cc0*/  HMMA.16816.F32 R12, R24, R4, R12 ;  /* 0x00000004180c723c */ /* 0x004fe2000000180c */
[----:B------:R-:W0:Y:S11]  /*25cd0*/  LDSM.16.MT88.4 R24, [R2+0xb000] ;  /* 0x00b000000218783b */ /* 0x000e360000004200 */
[----:B------:R-:W-:Y:S11]  /*25ce0*/  @!UPT UIADD3 URZ, URZ, URZ, URZ ;  /* 0x0000003f3f3ff290 */ /* 0x000ff6000fffe03f */
[----:B------:R1:W-:Y:S04]  /*25cf0*/  STL.64 [R1+0x80], R12 ;  /* 0x0000800c01007387 */ /* 0x0003e80000100a00 */
[----:B------:R2:W-:Y:S04]  /*25d00*/  STL.64 [R1+0x88], R14 ;  /* 0x0000880e01007387 */ /* 0x0005e80000100a00 */
[----:B------:R-:W3:Y:S04]  /*25d10*/  LDL.LU.64 R6, [R1+0x21e8] ;  /* 0x0021e80001067983 */ /* 0x000ee80000300a00 */
[----:B------:R-:W3:Y:S04]  /*25d20*/  LDL.LU.64 R4, [R1+0x21e0] ;  /* 0x0021e00001047983 */ /* 0x000ee80000300a00 */
[----:B-1----:R-:W3:Y:S04]  /*25d30*/  LDL.LU R12, [R1+0x50] ;  /* 0x00005000010c7983 */ /* 0x002ee80000300800 */
[----:B------:R-:W3:Y:S04]  /*25d40*/  LDL.LU R13, [R1+0x54] ;  /* 0x00005400010d7983 */ /* 0x000ee80000300800 */
[----:B--2---:R-:W3:Y:S01]  /*25d50*/  LDL.LU R14, [R1+0x58] ;  /* 0x00005800010e7983 */ /* 0x004ee20000300800 */
[----:B------:R-:W-:-:S03]  /*25d60*/  MOV R15, R29 ;  /* 0x0000001d000f7202 */ /* 0x000fc60000000f00 */
[----:B------:R-:W2:Y:S04]  /*25d70*/  LDL.LU R29, [R1+0x21dc] ;  /* 0x0021dc00011d7983 */ /* 0x000ea80000300800 */
[----:B---3--:R-:W-:Y:S01]  /*25d80*/  HMMA.16816.F32 R4, R12, R20, R4 ;  /* 0x000000140c04723c */ /* 0x008fe20000001804 */
[----:B------:R-:W3:Y:S04]  /*25d90*/  LDL.LU.64 R20, [R1+0x70] ;  /* 0x0000700001147983 */ /* 0x000ee80000300a00 */
[----:B------:R-:W3:Y:S11]  /*25da0*/  LDL.LU.64 R22, [R1+0x78] ;  /* 0x0000780001167983 */ /* 0x000ef60000300a00 */
[----:B------:R-:W-:Y:S07]  /*25db0*/  @!UPT UIADD3 URZ, URZ, URZ, URZ ;  /* 0x0000003f3f3ff290 */ /* 0x000fee000fffe03f */
[----:B------:R-:W-:Y:S04]  /*25dc0*/  STL.64 [R1+0x60], R4 ;  /* 0x0000600401007387 */ /* 0x000fe80000100a00 */
[----:B------:R-:W-:Y:S04]  /*25dd0*/  STL.64 [R1+0x68], R6 ;  /* 0x0000680601007387 */ /* 0x000fe80000100a00 */
[----:B------:R-:W-:Y:S04]  /*25de0*/  STL [R1+0x21b0], R2 ;  /* 0x0021b00201007387 */ /* 0x000fe80000100800 */
[----:B0-----:R0:W-:Y:S04]  /*25df0*/  STL.64 [R1+0x2140], R26 ;  /* 0x0021401a01007387 */ /* 0x0011e80000100a00 */
[----:B------:R1:W-:Y:S04]  /*25e00*/  STL.64 [R1+0x2138], R24 ;  /* 0x0021381801007387 */ /* 0x0003e80000100a00 */
[----:B--2---:R-:W-:Y:S01]  /*25e10*/  LDSM.16.M88.4 R4, [R29+0x18280] ;  /* 0x018280001d04783b */ /* 0x004fe20000000200 */
[----:B0-----:R-:W-:Y:S01]  /*25e20*/  IMAD.MOV.U32 R26, RZ, RZ, R9 ;  /* 0x000000ffff1a7224 */ /* 0x001fe200078e0009 */
[----:B------:R-:W-:Y:S01]  /*25e30*/  MOV R27, R8 ;  /* 0x00000008001b7202 */ /* 0x000fe20000000f00 */
[----:B-1----:R-:W-:Y:S01]  /*25e40*/  IMAD.MOV.U32 R24, RZ, RZ, R11 ;  /* 0x000000ffff187224 */ /* 0x002fe200078e000b */
[----:B------:R-:W-:-:S02]  /*25e50*/  MOV R25, R10 ;  /* 0x0000000a00197202 */ /* 0x000fc40000000f00 */
[----:B------:R-:W0:Y:S04]  /*25e60*/  LDSM.16.M88.4 R8, [R29+0x10280] ;  /* 0x010280001d08783b */ /* 0x000e280000000200 */
[----:B0-----:R-:W-:Y:S04]  /*25e70*/  STL [R1+0x20b0], R10 ;  /* 0x0020b00a01007387 */ /* 0x001fe80000100800 */
[----:B------:R-:W-:Y:S04]  /*25e80*/  STL [R1+0x20ac], R11 ;  /* 0x0020ac0b01007387 */ /* 0x000fe80000100800 */
[----:B------:R0:W-:Y:S02]  /*25e90*/  STL.64 [R1+0x2178], R8 ;  /* 0x0021780801007387 */ /* 0x0001e40000100a00 */
[----:B0-----:R-:W-:-:S02]  /*25ea0*/  IMAD.MOV.U32 R8, RZ, RZ, R0 ;  /* 0x000000ffff087224 */ /* 0x001fc400078e0000 */
[----:B------:R-:W2:Y:S01]  /*25eb0*/  LDL.LU R0, [R1+0x21d8] ;  /* 0x0021d80001007983 */ /* 0x000ea20000300800 */
[----:B------:R-:W-:-:S03]  /*25ec0*/  MOV R9, R3 ;  /* 0x0000000300097202 */ /* 0x000fc60000000f00 */
[----:B------:R-:W4:Y:S04]  /*25ed0*/  LDL.LU R3, [R1+0x21d4] ;  /* 0x0021d40001037983 */ /* 0x000f280000300800 */
[----:B------:R-:W-:Y:S01]  /*25ee0*/  HMMA.16816.F32 R8, R12, R8, R16 ;  /* 0x000000080c08723c */ /* 0x000fe20000001810 */
[----:B------:R-:W-:Y:S04]  /*25ef0*/  STL [R1+0x20b4], R6 ;  /* 0x0020b40601007387 */ /* 0x000fe80000100800 */
[----:B------:R0:W-:Y:S11]  /*25f00*/  STL [R1+0x20a8], R7 ;  /* 0x0020a80701007387 */ /* 0x0001f60000100800 */
[----:B------:R-:W-:Y:S08]  /*25f10*/  @!UPT UIADD3 URZ, URZ, URZ, URZ ;  /* 0x0000003f3f3ff290 */ /* 0x000ff0000fffe03f */
[----:B0-----:R-:W-:Y:S01]  /*25f20*/  MOV R7, R11 ;  /* 0x0000000b00077202 */ /* 0x001fe20000000f00 */
[----:B------:R0:W-:Y:S01]  /*25f30*/  STL.64 [R1+0x90], R8 ;  /* 0x0000900801007387 */ /* 0x0001e20000100a00 */
[----:B------:R-:W-:-:S03]  /*25f40*/  IMAD.MOV.U32 R29, RZ, RZ, R10 ;  /* 0x000000ffff1d7224 */ /* 0x000fc600078e000a */
[----:B------:R-:W-:Y:S04]  /*25f50*/  STL [R1+0x21c8], R7 ;  /* 0x0021c80701007387 */ /* 0x000fe80000100800 */
[----:B------:R1:W-:Y:S04]  /*25f60*/  STL.64 [R1+0x21c0], R4 ;  /* 0x0021c00401007387 */ /* 0x0003e80000100a00 */
[----:B0-----:R-:W3:Y:S04]  /*25f70*/  LDL.LU R8, [R1+0xe0] ;  /* 0x0000e00001087983 */ /* 0x001ee80000300800 */
[----:B------:R-:W3:Y:S01]  /*25f80*/  LDL.LU R9, [R1+0xe4] ;  /* 0x0000e40001097983 */ /* 0x000ee20000300800 */
[----:B--2---:R-:W-:-:S03]  /*25f90*/  IMAD.MOV.U32 R10, RZ, RZ, R0 ;  /* 0x000000ffff0a7224 */ /* 0x004fc600078e0000 */
[----:B------:R-:W2:Y:S01]  /*25fa0*/  LDL.LU R0, [R1+0x21d0] ;  /* 0x0021d00001007983 */ /* 0x000ea20000300800 */
[----:B------:R-:W-:-:S03]  /*25fb0*/  MOV R11, R28 ;  /* 0x0000001c000b7202 */ /* 0x000fc60000000f00 */
[----:B------:R-:W3:Y:S04]  /*25fc0*/  LDL.LU R28, [R1+0x21cc] ;  /* 0x0021cc00011c7983 */ /* 0x000ee80000300800 */
[----:B-1----:R-:W3:Y:S04]  /*25fd0*/  LDL.LU R4, [R1+0xd0] ;  /* 0x0000d00001047983 */ /* 0x002ee80000300800 */
[----:B------:R-:W3:Y:S04]  /*25fe0*/  LDL.LU R5, [R1+0xd4] ;  /* 0x0000d40001057983 */ /* 0x000ee80000300800 */
[----:B------:R-:W3:Y:S04]  /*25ff0*/  LDL.LU R6, [R1+0xd8] ;  /* 0x0000d80001067983 */ /* 0x000ee80000300800 */
[----:B------:R-:W3:Y:S04]  /*26000*/  LDL.LU R7, [R1+0xdc] ;  /* 0x0000dc0001077983 */ /* 0x000ee80000300800 */
[----:B------:R-:W-:Y:S04]  /*26010*/  STL [R1+0x21b4], R29 ;  /* 0x0021b41d01007387 */ /* 0x000fe80000100800 */
[----:B--2---:R-:W0:Y:S04]  /*26020*/  LDSM.16.MT88.4 R12, [R0+0xb000] ;  /* 0x00b00000000c783b */ /* 0x004e280000004200 */
[----:B------:R-:W-:Y:S04]  /*26030*/  STL [R1+0x21b8], R0 ;  /* 0x0021b80001007387 */ /* 0x000fe80000100800 */
[----:B0-----:R0:W-:Y:S04]  /*26040*/  STL.64 [R1+0x2110], R14 ;  /* 0x0021100e01007387 */ /* 0x0011e80000100a00 */
[----:B------:R1:W-:Y:S04]  /*26050*/  STL.64 [R1+0x2108], R12 ;  /* 0x0021080c01007387 */ /* 0x0003e80000100a00 */
[----:B0-----:R-:W3:Y:S02]  /*26060*/  LDL.LU.64 R14, [R1+0x28] ;  /* 0x00002800010e7983 */ /* 0x001ee40000300a00 */
[----:B---3--:R-:W-:Y:S11]  /*26070*/  HMMA.16816.F32 R16, R20, R14, R24 ;  /* 0x0000000e1410723c */ /* 0x008ff60000001818 */
[----:B------:R-:W-:Y:S11]  /*26080*/  @!UPT UIADD3 URZ, URZ, URZ, URZ ;  /* 0x0000003f3f3ff290 */ /* 0x000ff6000fffe03f */
[----:B------:R-:W-:Y:S01]  /*26090*/  @!UPT UIADD3 URZ, URZ, URZ, URZ ;  /* 0x0000003f3f3ff290 */ /* 0x000fe2000fffe03f */
[----:B------:R-:W-:Y:S04]  /*260a0*/  STL.64 [R1+0xa0], R16 ;  /* 0x0000a01001007387 */ /* 0x000fe80000100a00 */
[----:B------:R-:W-:Y:S04]  /*260b0*/  STL.64 [R1+0xa8], R18 ;  /* 0x0000a81201007387 */ /* 0x000fe80000100a00 */
[----:B------:R-:W2:Y:S04]  /*260c0*/  LDL.LU R24, [R1] ;  /* 0x0000000001187983 */ /* 0x000ea80000300800 */
[----:B------:R-:W2:Y:S04]  /*260d0*/  LDL.LU R25, [R1+0x4] ;  /* 0x0000040001197983 */ /* 0x000ea80000300800 */
[----:B------:R-:W3:Y:S04]  /*260e0*/  LDL.LU R26, [R1+0x8] ;  /* 0x00000800011a7983 */ /* 0x000ee80000300800 */
[----:B------:R-:W3:Y:S04]  /*260f0*/  LDL.LU R27, [R1+0xc] ;  /* 0x00000c00011b7983 */ /* 0x000ee80000300800 */
[----:B------:R-:W0:Y:S01]  /*26100*/  LDSM.16.MT88.4 R16, [R28+0xb000] ;  /* 0x00b000001c10783b */ /* 0x000e220000004200 */
[----:B-1----:R-:W-:Y:S01]  /*26110*/  IMAD.MOV.U32 R13, RZ, RZ, R20 ;  /* 0x000000ffff0d7224 */ /* 0x002fe200078e0014 */
[----:B------:R-:W-:Y:S01]  /*26120*/  MOV R12, R21 ;  /* 0x00000015000c7202 */ /* 0x000fe20000000f00 */
[----:B------:R-:W-:Y:S01]  /*26130*/  IMAD.MOV.U32 R2, RZ, RZ, R22 ;  /* 0x000000ffff027224 */ /* 0x000fe200078e0016 */
[----:B------:R-:W-:-:S02]  /*26140*/  MOV R0, R23 ;  /* 0x0000001700007202 */ /* 0x000fc40000000f00 */
[----:B----4-:R-:W1:Y:S04]  /*26150*/  LDSM.16.MT88.4 R20, [R3+0xb000] ;  /* 0x00b000000314783b */ /* 0x010e680000004200 */
[----:B---3--:R3:W-:Y:S04]  /*26160*/  STL.64 [R1+0x2188], R26 ;  /* 0x0021881a01007387 */ /* 0x0087e80000100a00 */
[----:B--2---:R-:W-:Y:S04]  /*26170*/  STL.64 [R1+0x2180], R24 ;  /* 0x0021801801007387 */ /* 0x004fe80000100a00 */
[----:B---3--:R-:W2:Y:S04]  /*26180*/  LDL.LU.64 R26, [R1+0x18] ;  /* 0x00001800011a7983 */ /* 0x008ea80000300a00 */
[----:B0-----:R-:W-:Y:S04]  /*26190*/  STL.64 [R1+0x2100], R18 ;  /* 0x0021001201007387 */ /* 0x001fe80000100a00 */
[----:B------:R0:W-:Y:S04]  /*261a0*/  STL.64 [R1+0x20f8], R16 ;  /* 0x0020f81001007387 */ /* 0x0001e80000100a00 */
[----:B0-----:R-:W3:Y:S04]  /*261b0*/  LDL.LU R16, [R1+0x40] ;  /* 0x0000400001107983 */ /* 0x001ee80000300800 */
[----:B------:R-:W3:Y:S04]  /*261c0*/  LDL.LU R17, [R1+0x44] ;  /* 0x0000440001117983 */ /* 0x000ee80000300800 */
[----:B------:R-:W3:Y:S04]  /*261d0*/  LDL.LU R18, [R1+0x48] ;  /* 0x0000480001127983 */ /* 0x000ee80000300800 */
[----:B------:R-:W3:Y:S04]  /*261e0*/  LDL.LU R19, [R1+0x4c] ;  /* 0x00004c0001137983 */ /* 0x000ee80000300800 */
[----:B------:R-:W-:Y:S04]  /*261f0*/  STL [R1+0x20e8], R28 ;  /* 0x0020e81c01007387 */ /* 0x000fe80000100800 */
[----:B-1----:R0:W-:Y:S04]  /*26200*/  STL.64 [R1+0x20d0], R22 ;  /* 0x0020d01601007387 */ /* 0x0021e80000100a00 */
[----:B------:R1:W-:Y:S01]  /*26210*/  STL.64 [R1+0x20c8], R20 ;  /* 0x0020c81401007387 */ /* 0x0003e20000100a00 */
[----:B0-----:R-:W-:Y:S01]  /*26220*/  IMAD.MOV.U32 R22, RZ, RZ, R2 ;  /* 0x000000ffff167224 */ /* 0x001fe200078e0002 */
[----:B------:R-:W-:Y:S01]  /*26230*/  MOV R23, R0 ;  /* 0x0000000000177202 */ /* 0x000fe20000000f00 */
[----:B-1----:R-:W-:Y:S01]  /*26240*/  IMAD.MOV.U32 R20, RZ, RZ, R13 ;  /* 0x000000ffff147224 */ /* 0x002fe200078e000d */
[----:B------:R-:W-:Y:S01]  /*26250*/  MOV R21, R12 ;  /* 0x0000000c00157202 */ /* 0x000fe20000000f00 */
[----:B------:R0:W-:Y:S06]  /*26260*/  STL [R1+0x20c4], R3 ;  /* 0x0020c40301007387 */ /* 0x0001ec0000100800 */
[----:B--2---:R-:W-:Y:S01]  /*26270*/  HMMA.16816.F32 R20, R20, R26, R4 ;  /* 0x0000001a1414723c */ /* 0x004fe20000001804 */
[----:B------:R-:W2:Y:S04]  /*26280*/  LDL.LU R7, [R1+0x21c8] ;  /* 0x0021c80001077983 */ /* 0x000ea80000300800 */
[----:B------:R-:W4:Y:S02]  /*26290*/  LDL.LU.64 R4, [R1+0x21c0] ;  /* 0x0021c00001047983 */ /* 0x000f240000300a00 */
[----:B------:R-:W-:Y:S01]  /*262a0*/  IMAD.MOV.U32 R6, RZ, RZ, R14 ;  /* 0x000000ffff067224 */ /* 0x000fe200078e000e */
[----:B0-----:R-:W-:Y:S01]  /*262b0*/  MOV R3, R15 ;  /* 0x0000000f00037202 */ /* 0x001fe20000000f00 */
[----:B---3--:R-:W-:Y:S11]  /*262c0*/  HMMA.16816.F32 R8, R16, R14, R8 ;  /* 0x0000000e1008723c */ /* 0x008ff60000001808 */
[----:B------:R-:W-:Y:S03]  /*262d0*/  @!UPT UIADD3 URZ, URZ, URZ, URZ ;  /* 0x0000003f3f3ff290 */ /* 0x000fe6000fffe03f */
[----:B------:R0:W-:Y:S01]  /*262e0*/  STL.64 [R1+0x70], R20 ;  /* 0x0000701401007387 */ /* 0x0001e20000100a00 */
[----:B------:R-:W-:Y:S01]  /*262f0*/  IMAD.MOV.U32 R0, RZ, RZ, R22 ;  /* 0x000000ffff007224 */ /* 0x000fe200078e0016 */
[----:B------:R-:W-:-:S08]  /*26300*/  MOV R29, R23 ;  /* 0x00000017001d7202 */ /* 0x000fd00000000f00 */
        /* <DEDUP_REMOVED lines=10> */
[----:B-1----:R-:W3:Y:S04]  /*263b0*/  LDL.LU R4, [R1+0xc0] ;  /* 0x0000c00001047983 */ /* 0x002ee80000300800 */
[----:B------:R-:W3:Y:S04]  /*263c0*/  LDL.LU R5, [R1+0xc4] ;  /* 0x0000c40001057983 */ /* 0x000ee80000300800 */
[----:B------:R-:W3:Y:S04]  /*263d0*/  LDL.LU R6, [R1+0xc8] ;  /* 0x0000c80001067983 */ /* 0x000ee80000300800 */
[----:B------:R-:W3:Y:S04]  /*263e0*/  LDL.LU R7, [R1+0xcc] ;  /* 0x0000cc0001077983 */ /* 0x000ee80000300800 */
[----:B------:R-:W4:Y:S04]  /*263f0*/  LDL.LU R8, [R1+0x60] ;  /* 0x0000600001087983 */ /* 0x000f280000300800 */
[----:B------:R-:W4:Y:S04]  /*26400*/  LDL.LU R9, [R1+0x64] ;  /* 0x0000640001097983 */ /* 0x000f280000300800 */
[----:B------:R-:W2:Y:S04]  /*26410*/  LDL.LU R10, [R1+0x68] ;  /* 0x00006800010a7983 */ /* 0x000ea80000300800 */
[----:B------:R-:W2:Y:S01]  /*26420*/  LDL.LU R11, [R1+0x6c] ;  /* 0x00006c00010b7983 */ /* 0x000ea20000300800 */
[----:B------:R-:W-:Y:S01]  /*26430*/  IMAD.MOV.U32 R2, RZ, RZ, R26 ;  /* 0x000000ffff027224 */ /* 0x000fe200078e001a */
[----:B------:R-:W-:-:S02]  /*26440*/  MOV R28, R27 ;  /* 0x0000001b001c7202 */ /* 0x000fc40000000f00 */
        /* <DEDUP_REMOVED lines=11> */
[----:B------:R0:W-:Y:S04]  /*26500*/  STL.64 [R1+0x2118], R12 ;  /* 0x0021180c01007387 */ /* 0x0001e80000100a00 */
[----:B0-----:R-:W2:Y:S04]  /*26510*/  LDL.LU R12, [R1+0x70] ;  /* 0x00007000010c7983 */ /* 0x001ea80000300800 */
[----:B------:R-:W2:Y:S01]  /*26520*/  LDL.LU R13, [R1+0x74] ;  /* 0x00007400010d7983 */ /* 0x000ea20000300800 */
[----:B------:R-:W-:Y:S01]  /*26530*/  IMAD.MOV.U32 R14, RZ, RZ, R0 ;  /* 0x000000ffff0e7224 */ /* 0x000fe200078e0000 */
[----:B------:R-:W-:-:S02]  /*26540*/  MOV R15, R29 ;  /* 0x0000001d000f7202 */ /* 0x000fc40000000f00 */
        /* <DEDUP_REMOVED lines=8> */
[----:B--2---:R0:W-:Y:S04]  /*265d0*/  STL.64 [R1+0x2150], R14 ;  /* 0x0021500e01007387 */ /* 0x0041e80000100a00 */
[----:B------:R-:W-:Y:S01]  /*265e0*/  STL.64 [R1+0x2148], R12 ;  /* 0x0021480c01007387 */ /* 0x000fe20000100a00 */
[----:B0-----:R-:W-:Y:S01]  /*265f0*/  IMAD.MOV.U32 R14, RZ, RZ, R2 ;  /* 0x000000ffff0e7224 */ /* 0x001fe200078e0002 */
[----:B------:R-:W-:-:S02]  /*26600*/  MOV R15, R28 ;  /* 0x0000001c000f7202 */ /* 0x000fc40000000f00 */
[----:B------:R-:W2:Y:S05]  /*26610*/  LDL.LU R2, [R1+0x21b0] ;  /* 0x0021b00001027983 */ /* 0x000eaa0000300800 */
[----:B---3--:R-:W-:Y:S01]  /*26620*/  HMMA.16816.F32 R16, R16, R14, R4 ;  /* 0x0000000e1010723c */ /* 0x008fe20000001804 */
[----:B------:R-:W3:Y:S04]  /*26630*/  LDL.LU.64 R6, [R1+0x21a8] ;  /* 0x0021a80001067983 */ /* 0x000ee80000300a00 */
[----:B------:R-:W2:Y:S11]  /*26640*/  LDL.LU.64 R4, [R1+0x21a0] ;  /* 0x0021a00001047983 */ /* 0x000eb60000300a00 */
[----:B------:R-:W-:Y:S07]  /*26650*/  @!UPT UIADD3 URZ, URZ, URZ, URZ ;  /* 0x0000003f3f3ff290 */ /* 0x000fee000fffe03f */
[----:B------:R-:W-:Y:S04]  /*26660*/  STL.64 [R1+0x2160], R18 ;  /* 0x0021601201007387 */ /* 0x000fe80000100a00 */
[----:B------:R0:W-:Y:S04]  /*26670*/  STL.64 [R1+0x2158], R16 ;  /* 0x0021581001007387 */ /* 0x0001e80000100a00 */
[----:B0-----:R-:W2:Y:S04]  /*26680*/  LDL.LU R16, [R1+0x90] ;  /* 0x0000900001107983 */ /* 0x001ea80000300800 */
[----:B------:R-:W2:Y:S01]  /*26690*/  LDL.LU R17, [R1+0x94] ;  /* 0x0000940001117983 */ /* 0x000ea20000300800 */
[----:B------:R-:W-:Y:S01]  /*266a0*/  IMAD.MOV.U32 R18, RZ, RZ, R29 ;  /* 0x000000ffff127224 */ /* 0x000fe200078e001d */
[----:B---3--:R-:W-:-:S05]  /*266b0*/  MOV R19, R7 ;  /* 0x0000000700137202 */ /* 0x008fca0000000f00 */
[----:B------:R0:W-:Y:S02]  /*266c0*/  STL.64 [R1+0x2170], R18 ;  /* 0x0021701201007387 */ /* 0x0001e40000100a00 */
[----:B0-----:R-:W-:Y:S01]  /*266d0*/  IMAD.MOV.U32 R18, RZ, RZ, R6 ;  /* 0x000000ffff127224 */ /* 0x001fe200078e0006 */
[----:B------:R-:W-:-:S07]  /*266e0*/  MOV R19, R3 ;  /* 0x0000000300137202 */ /* 0x000fce0000000f00 */
[C---:B------:R-:W-:Y:S08]  /*266f0*/  HMMA.16816.F32 R8, R20.reuse, R18, R8 ;  /* 0x000000121408723c */ /* 0x040ff00000001808 */
[----:B----4-:R-:W-:Y:S01]  /*26700*/  HMMA.16816.F32 R20, R20, R14, R24 ;  /* 0x0000000e1414723c */ /* 0x010fe20000001818 */
[----:B--2---:R-:W-:Y:S11]  /*26710*/  STL.64 [R1+0x2168], R16 ;  /* 0x0021681001007387 */ /* 0x004ff60000100a00 */
[----:B------:R-:W-:Y:S04]  /*26720*/  @!UPT UIADD3 URZ, URZ, URZ, URZ ;  /* 0x0000003f3f3ff290 */ /* 0x000fe8000fffe03f */
[----:B------:R-:W-:Y:S01]  /*26730*/  IMAD.MOV.U32 R6, RZ, RZ, R10 ;  /* 0x000000ffff067224 */ /* 0x000fe200078e000a */
[----:B------:R-:W-:Y:S01]  /*26740*/  MOV R3, R11 ;  /* 0x0000000b00037202 */ /* 0x000fe20000000f00 */
[----:B------:R-:W-:Y:S01]  /*26750*/  IMAD.MOV.U32 R12, RZ, RZ, R8 ;  /* 0x000000ffff0c7224 */ /* 0x000fe200078e0008 */
[----:B------:R-:W-:Y:S01]  /*26760*/  MOV R7, R9 ;  /* 0x0000000900077202 */ /* 0x000fe20000000f00 */
[----:B------:R-:W2:Y:S04]  /*26770*/  LDL.LU.64 R10, [R1+0x2198] ;  /* 0x00219800010a7983 */ /* 0x000ea80000300a00 */
[----:B------:R-:W2:Y:S04]  /*26780*/  LDL.LU.64 R8, [R1+0x2190] ;  /* 0x0021900001087983 */ /* 0x000ea80000300a00 */
[----:B------:R-:W2:Y:S04]  /*26790*/  LDL.LU.64 R26, [R1+0x2188] ;  /* 0x00218800011a7983 */ /* 0x000ea80000300a00 */
[----:B------:R-:W2:Y:S04]  /*267a0*/  LDL.LU.64 R24, [R1+0x2180] ;  /* 0x0021800001187983 */ /* 0x000ea80000300a00 */
[----:B------:R0:W-:Y:S04]  /*267b0*/  STL.64 [R1+0x20e0], R22 ;  /* 0x0020e01601007387 */ /* 0x0001e80000100a00 */
[----:B------:R1:W-:Y:S01]  /*267c0*/  STL.64 [R1+0x20d8], R20 ;  /* 0x0020d81401007387 */ /* 0x0003e20000100a00 */
[----:B0-----:R-:W-:-:S02]  /*267d0*/  MOV R23, R3 ;  /* 0x0000000300177202 */ /* 0x001fc40000000f00 */
[----:B-1----:R-:W-:Y:S01]  /*267e0*/  MOV R21, R7 ;  /* 0x0000000700157202 */ /* 0x002fe20000000f00 */
[----:B------:R-:W-:Y:S01]  /*267f0*/  IMAD.MOV.U32 R22, RZ, RZ, R6 ;  /* 0x000000ffff167224 */ /* 0x000fe200078e0006 */
[----:B--2---:R-:W-:Y:S01]  /*26800*/  HMMA.16816.F32 R16, R24, R18, R8 ;  /* 0x000000121810723c */ /* 0x004fe20000001808 */
[----:B------:R-:W2:Y:S11]  /*26810*/  LDL.LU.64 R8, [R1+0x2178] ;  /* 0x0021780001087983 */ /* 0x000eb60000300a00 */
[----:B------:R-:W-:Y:S11]  /*26820*/  @!UPT UIADD3 URZ, URZ, URZ, URZ ;  /* 0x0000003f3f3ff290 */ /* 0x000ff6000fffe03f */
[----:B------:R-:W-:Y:S01]  /*26830*/  STL.64 [R1+0x20], R16 ;  /* 0x0000201001007387 */ /* 0x000fe20000100a00 */
[----:B------:R-:W-:Y:S01]  /*26840*/  IMAD.MOV.U32 R3, RZ, RZ, R18 ;  /* 0x000000ffff037224 */ /* 0x000fe200078e0012 */
[----:B------:R-:W-:Y:S02]  /*26850*/  MOV R7, R19 ;  /* 0x0000001300077202 */ /* 0x000fe40000000f00 */
[----:B------:R-:W0:Y:S04]  /*26860*/  LDSM.16.MT88.4 R16, [R2+0xb800] ;  /* 0x00b800000210783b */ /* 0x000e280000004200 */
[----:B------:R-:W-:Y:S04]  /*26870*/  STL [R1+0x20f0], R7 ;  /* 0x0020f00701007387 */ /* 0x000fe80000100800 */
[----:B------:R-:W-:Y:S01]  /*26880*/  STL [R1+0x20ec], R3 ;  /* 0x0020ec0301007387 */ /* 0x000fe20000100800 */
[----:B0-----:R-:W-:-:S03]  /*26890*/  MOV R10, R18 ;  /* 0x00000012000a7202 */ /* 0x001fc60000000f00 */
[----:B------:R0:W-:Y:S01]  /*268a0*/  STL [R1+0x40], R16 ;  /* 0x0000401001007387 */ /* 0x0001e20000100800 */
[----:B------:R-:W-:Y:S02]  /*268b0*/  IMAD.MOV.U32 R11, RZ, RZ, R19 ;  /* 0x000000ffff0b7224 */ /* 0x000fe400078e0013 */
[----:B------:R-:W-:Y:S01]  /*268c0*/  IMAD.MOV.U32 R6, RZ, RZ, R17 ;  /* 0x000000ffff067224 */ /* 0x000fe200078e0011 */
[----:B------:R-:W3:Y:S04]  /*268d0*/  LDL.LU.64 R18, [R1+0x2170] ;  /* 0x0021700001127983 */ /* 0x000ee80000300a00 */
[----:B0-----:R-:W3:Y:S04]  /*268e0*/  LDL.LU.64 R16, [R1+0x2168] ;  /* 0x0021680001107983 */ /* 0x001ee80000300a00 */
[----:B------:R-:W-:Y:S04]  /*268f0*/  STL [R1+0x20c0], R6 ;  /* 0x0020c00601007387 */ /* 0x000fe80000100800 */
[----:B------:R-:W-:Y:S01]  /*26900*/  STL [R1+0x20bc], R10 ;  /* 0x0020bc0a01007387 */ /* 0x000fe20000100800 */
[----:B------:R-:W-:-:S03]  /*26910*/  IMAD.MOV.U32 R20, RZ, RZ, R12 ;  /* 0x000000ffff147224 */ /* 0x000fc600078e000c */
[----:B------:R-:W-:Y:S01]  /*26920*/  STL [R1+0x20b8], R11 ;  /* 0x0020b80b01007387 */ /* 0x000fe20000100800 */
[----:B---3--:R-:W-:Y:S03]  /*26930*/  HMMA.16816.F32 R24, R24, R14, R16 ;  /* 0x0000000e1818723c */ /* 0x008fe60000001810 */
[----:B------:R-:W3:Y:S04]  /*26940*/  LDL.LU.64 R18, [R1+0x2160] ;  /* 0x0021600001127983 */ /* 0x000ee80000300a00 */
[----:B------:R-:W3:Y:S04]  /*26950*/  LDL.LU.64 R16, [R1+0x2158] ;  /* 0x0021580001107983 */ /* 0x000ee80000300a00 */
[----:B------:R-:W2:Y:S04]  /*26960*/  LDL.LU.64 R14, [R1+0x2150] ;  /* 0x00215000010e7983 */ /* 0x000ea80000300a00 */
[----:B------:R-:W2:Y:S08]  /*26970*/  LDL.LU.64 R12, [R1+0x2148] ;  /* 0x00214800010c7983 */ /* 0x000eb00000300a00 */
[----:B------:R0:W-:Y:S01]  /*26980*/  STL [R1], R24 ;  /* 0x0000001801007387 */ /* 0x0001e20000100800 */
[----:B------:R-:W-:Y:S01]  /*26990*/  IMAD.MOV.U32 R3, RZ, RZ, R26 ;  /* 0x000000ffff037224 */ /* 0x000fe200078e001a */
[----:B------:R-:W-:-:S02]  /*269a0*/  MOV R28, R27 ;  /* 0x0000001b001c7202 */ /* 0x000fc40000000f00 */
        /* <DEDUP_REMOVED lines=12> */
[----:B------:R-:W4:Y:S11]  /*26a70*/  LDL.LU.64 R12, [R1+0x2118] ;  /* 0x00211800010c7983 */ /* 0x000f360000300a00 */
[----:B------:R-:W-:Y:S06]  /*26a80*/  @!UPT UIADD3 URZ, URZ, URZ, URZ ;  /* 0x0000003f3f3ff290 */ /* 0x000fec000fffe03f */
[----:B------:R-:W-:Y:S04]  /*26a90*/  STL.64 [R1+0x20a0], R26 ;  /* 0x0020a01a01007387 */ /* 0x000fe80000100a00 */
[----:B------:R2:W-:Y:S02]  /*26aa0*/  STL.64 [R1+0x2098], R24 ;  /* 0x0020981801007387 */ /* 0x0005e40000100a00 */
[----:B--2---:R-:W-:Y:S01]  /*26ab0*/  IMAD.MOV.U32 R24, RZ, RZ, R15 ;  /* 0x000000ffff187224 */ /* 0x004fe200078e000f */
[----:B------:R-:W-:Y:S01]  /*26ac0*/  MOV R25, R14 ;  /* 0x0000000e00197202 */ /* 0x000fe20000000f00 */
[----:B----4-:R-:W-:Y:S01]  /*26ad0*/  IMAD.MOV.U32 R26, RZ, RZ, R13 ;  /* 0x000000ffff1a7224 */ /* 0x010fe200078e000d */
[----:B------:R-:W-:Y:S02]  /*26ae0*/  MOV R27, R12 ;  /* 0x0000000c001b7202 */ /* 0x000fe40000000f00 */
[----:B------:R-:W0:Y:S04]  /*26af0*/  LDSM.16.MT88.4 R12, [R0+0xb800] ;  /* 0x00b80000000c783b */ /* 0x000e280000004200 */
[----:B0-----:R-:W-:Y:S01]  /*26b00*/  STL.64 [R1+0x30], R12 ;  /* 0x0000300c01007387 */ /* 0x001fe20000100a00 */
[----:B------:R-:W-:-:S03]  /*26b10*/  IMAD.MOV.U32 R29, RZ, RZ, R15 ;  /* 0x000000ffff1d7224 */ /* 0x000fc600078e000f */
[----:B------:R0:W-:Y:S04]  /*26b20*/  STL [R1+0x38], R14 ;  /* 0x0000380e01007387 */ /* 0x0001e80000100800 */
[----:B0-----:R-:W2:Y:S04]  /*26b30*/  LDL.LU.64 R14, [R1+0x2110] ;  /* 0x00211000010e7983 */ /* 0x001ea80000300a00 */
[----:B------:R-:W2:Y:S04]  /*26b40*/  LDL.LU.64 R12, [R1+0x2108] ;  /* 0x00210800010c7983 */ /* 0x000ea80000300a00 */
[----:B------:R-:W-:Y:S01]  /*26b50*/  STL [R1+0x2090], R29 ;  /* 0x0020901d01007387 */ /* 0x000fe20000100800 */
[C---:B--2---:R-:W-:Y:S08]  /*26b60*/  HMMA.16816.F32 R24, R12.reuse, R8, R24 ;  /* 0x000000080c18723c */ /* 0x044ff00000001818 */
[----:B---3--:R-:W-:Y:S11]  /*26b70*/  HMMA.16816.F32 R12, R12, R4, R16 ;  /* 0x000000040c0c723c */ /* 0x008ff60000001810 */
[----:B------:R-:W-:Y:S04]  /*26b80*/  @!UPT UIADD3 URZ, URZ, URZ, URZ ;  /* 0x0000003f3f3ff290 */ /* 0x000fe8000fffe03f */
[----:B------:R0:W-:Y:S04]  /*26b90*/  STL [R1+0x7c], R27 ;  /* 0x00007c1b01007387 */ /* 0x0001e80000100800 */
[----:B0-----:R-:W2:Y:S04]  /*26ba0*/  LDL R27, [R1+0x6cc] ;  /* 0x0006cc00011b7983 */ /* 0x001ea80000100800 */
[----:B------:R-:W3:Y:S04]  /*26bb0*/  LDL.LU.64 R18, [R1+0x2100] ;  /* 0x0021000001127983 */ /* 0x000ee80000300a00 */
[----:B------:R-:W3:Y:S04]  /*26bc0*/  LDL.LU.64 R16, [R1+0x20f8] ;  /* 0x0020f80001107983 */ /* 0x000ee80000300a00 */
[----:B------:R0:W-:Y:S04]  /*26bd0*/  STL.64 [R1+0xd0], R12 ;  /* 0x0000d00c01007387 */ /* 0x0001e80000100a00 */
[----:B------:R1:W-:Y:S04]  /*26be0*/  STL.64 [R1+0xd8], R14 ;  /* 0x0000d80e01007387 */ /* 0x0003e80000100a00 */
[----:B0-----:R-:W4:Y:S01]  /*26bf0*/  LDL.LU R12, [R1] ;  /* 0x00000000010c7983 */ /* 0x001f220000300800 */
[----:B------:R-:W-:-:S03]  /*26c00*/  IMAD.MOV.U32 R13, RZ, RZ, R7 ;  /* 0x000000ffff0d7224 */ /* 0x000fc600078e0007 */
[----:B------:R-:W2:Y:S01]  /*26c10*/  LDL.LU R7, [R1+0x20f0] ;  /* 0x0020f00001077983 */ /* 0x000ea20000300800 */
[----:B-1----:R-:W-:Y:S01]  /*26c20*/  MOV R14, R3 ;  /* 0x00000003000e7202 */ /* 0x002fe20000000f00 */
[----:B------:R-:W-:Y:S02]  /*26c30*/  IMAD.MOV.U32 R15, RZ, RZ, R28 ;  /* 0x000000ffff0f7224 */ /* 0x000fe400078e001c */
[----:B------:R-:W2:Y:S04]  /*26c40*/  LDL.LU R3, [R1+0x20ec] ;  /* 0x0020ec0001037983 */ /* 0x000ea80000300800 */
[----:B------:R-:W2:Y:S01]  /*26c50*/  LDL.LU R28, [R1+0x20e8] ;  /* 0x0020e800011c7983 */ /* 0x000ea20000300800 */
[----:B---3--:R-:W-:Y:S11]  /*26c60*/  HMMA.16816.F32 R20, R16, R8, R20 ;  /* 0x000000081014723c */ /* 0x008ff60000001814 */
[----:B------:R-:W-:Y:S11]  /*26c70*/  @!UPT UIADD3 URZ, URZ, URZ, URZ ;  /* 0x0000003f3f3ff290 */ /* 0x000ff6000fffe03f */
[----:B------:R-:W-:Y:S01]  /*26c80*/  @!UPT UIADD3 URZ, URZ, URZ, URZ ;  /* 0x0000003f3f3ff290 */ /* 0x000fe2000fffe03f */
[----:B------:R-:W-:Y:S01]  /*26c90*/  STL.64 [R1+0xc0], R20 ;  /* 0x0000c01401007387 */ /* 0x000fe20000100a00 */
[----:B------:R-:W-:-:S03]  /*26ca0*/  MOV R29, R23 ;  /* 0x00000017001d7202 */ /* 0x000fc60000000f00 */
[----:B------:R0:W-:Y:S04]  /*26cb0*/  STL [R1+0xc8], R22 ;  /* 0x0000c81601007387 */ /* 0x0001e80000100800 */
[----:B0-----:R-:W3:Y:S04]  /*26cc0*/  LDL.LU.64 R22, [R1+0x20e0] ;  /* 0x0020e00001167983 */ /* 0x001ee80000300a00 */
[----:B------:R-:W3:Y:S02]  /*26cd0*/  LDL.LU.64 R20, [R1+0x20d8] ;  /* 0x0020d80001147983 */ /* 0x000ee40000300a00 */
[----:B---3--:R-:W-:Y:S02]  /*26ce0*/  HMMA.16816.F32 R16, R16, R4, R20 ;  /* 0x000000041010723c */ /* 0x008fe40000001814 */
[----:B------:R-:W3:Y:S04]  /*26cf0*/  LDL.LU.64 R22, [R1+0x20d0] ;  /* 0x0020d00001167983 */ /* 0x000ee80000300a00 */
[----:B------:R-:W3:Y:S11]  /*26d00*/  LDL.LU.64 R20, [R1+0x20c8] ;  /* 0x0020c80001147983 */ /* 0x000ef60000300a00 */
[----:B------:R-:W-:Y:S06]  /*26d10*/  @!UPT UIADD3 URZ, URZ, URZ, URZ ;  /* 0x0000003f3f3ff290 */ /* 0x000fec000fffe03f */
[----:B------:R0:W-:Y:S04]  /*26d20*/  STL.64 [R1+0xb0], R16 ;  /* 0x0000b01001007387 */ /* 0x0001e80000100a00 */
[----:B------:R2:W-:Y:S04]  /*26d30*/  STL.64 [R1+0xb8], R18 ;  /* 0x0000b81201007387 */ /* 0x0005e80000100a00 */
[----:B0-----:R-:W3:Y:S04]  /*26d40*/  LDL.LU R16, [R1+0x20] ;  /* 0x0000200001107983 */ /* 0x001ee80000300800 */
[----:B------:R-:W3:Y:S01]  /*26d50*/  LDL.LU R17, [R1+0x24] ;  /* 0x0000240001117983 */ /* 0x000ee20000300800 */
[----:B--2---:R-:W-:-:S03]  /*26d60*/  IMAD.MOV.U32 R18, RZ, RZ, R3 ;  /* 0x000000ffff127224 */ /* 0x004fc600078e0003 */
[----:B------:R-:W2:Y:S01]  /*26d70*/  LDL.LU R3, [R1+0x20c4] ;  /* 0x0020c40001037983 */ /* 0x000ea20000300800 */
[----:B------:R-:W-:Y:S01]  /*26d80*/  MOV R19, R7 ;  /* 0x0000000700137202 */ /* 0x000fe20000000f00 */
[----:B------:R-:W-:Y:S01]  /*26d90*/  IMAD.MOV.U32 R10, RZ, RZ, R25 ;  /* 0x000000ffff0a7224 */ /* 0x000fe200078e0019 */
[----:B------:R-:W-:Y:S02]  /*26da0*/  MOV R6, R24 ;  /* 0x0000001800067202 */ /* 0x000fe40000000f00 */
[----:B------:R-:W-:-:S03]  /*26db0*/  MOV R11, R26 ;  /* 0x0000001a000b7202 */ /* 0x000fc60000000f00 */
[C---:B---3--:R-:W-:Y:S11]  /*26dc0*/  HMMA.16816.F32 R16, R20.reuse, R8, R16 ;  /* 0x000000081410723c */ /* 0x048ff60000001810 */
[----:B------:R-:W-:Y:S11]  /*26dd0*/  @!UPT UIADD3 URZ, URZ, URZ, URZ ;  /* 0x0000003f3f3ff290 */ /* 0x000ff6000fffe03f */
[----:B------:R-:W-:Y:S01]  /*26de0*/  @!UPT UIADD3 URZ, URZ, URZ, URZ ;  /* 0x0000003f3f3ff290 */ /* 0x000fe2000fffe03f */
[----:B------:R-:W-:Y:S04]  /*26df0*/  STL.64 [R1+0xa0], R16 ;  /* 0x0000a01001007387 */ /* 0x000fe80000100a00 */
[----:B------:R-:W-:Y:S04]  /*26e00*/  STL.64 [R1+0xa8], R18 ;  /* 0x0000a81201007387 */ /* 0x000fe80000100a00 */
[----:B------:R-:W0:Y:S01]  /*26e10*/  LDSM.16.MT88.4 R16, [R28+0xb800] ;  /* 0x00b800001c10783b */ /* 0x000e220000004200 */
[----:B----4-:R-:W-:Y:S11]  /*26e20*/  HMMA.16816.F32 R12, R20, R4, R12 ;  /* 0x00000004140c723c */ /* 0x010ff6000000180c */
[----:B------:R-:W-:Y:S11]  /*26e30*/  @!UPT UIADD3 URZ, URZ, URZ, URZ ;  /* 0x0000003f3f3ff290 */ /* 0x000ff6000fffe03f */
[----:B------:R-:W-:Y:S01]  /*26e40*/  @!UPT UIADD3 URZ, URZ, URZ, URZ ;  /* 0x0000003f3f3ff290 */ /* 0x000fe2000fffe03f */
[----:B------:R-:W-:Y:S01]  /*26e50*/  STL.64 [R1+0x90], R12 ;  /* 0x0000900c01007387 */ /* 0x000fe20000100a00 */
[----:B------:R-:W-:Y:S01]  /*26e60*/  IMAD.MOV.U32 R5, RZ, RZ, R14 ;  /* 0x000000ffff057224 */ /* 0x000fe200078e000e */
[----:B------:R-:W-:Y:S02]  /*26e70*/  MOV R4, R15 ;  /* 0x0000000f00047202 */ /* 0x000fe40000000f00 */
[----:B------:R-:W-:Y:S04]  /*26e80*/  LDSM.16.MT88.4 R12, [R2+0xc000] ;  /* 0x00c00000020c783b */ /* 0x000fe80000004200 */
[----:B------:R-:W3:Y:S04]  /*26e90*/  LDL.LU R20, [R1+0x60] ;  /* 0x0000600001147983 */ /* 0x000ee80000300800 */
[----:B------:R-:W3:Y:S01]  /*26ea0*/  LDL.LU R21, [R1+0x64] ;  /* 0x0000640001157983 */ /* 0x000ee20000300800 */
[----:B0-----:R-:W-:Y:S01]  /*26eb0*/  IMAD.MOV.U32 R7, RZ, RZ, R16 ;  /* 0x000000ffff077224 */ /* 0x001fe200078e0010 */
[----:B------:R-:W-:Y:S01]  /*26ec0*/  MOV R26, R17 ;  /* 0x00000011001a7202 */ /* 0x000fe20000000f00 */
[----:B------:R-:W-:Y:S01]  /*26ed0*/  IMAD.MOV.U32 R25, RZ, RZ, R18 ;  /* 0x000000ffff197224 */ /* 0x000fe200078e0012 */
[----:B------:R-:W-:Y:S01]  /*26ee0*/  MOV R24, R19 ;  /* 0x0000001300187202 */ /* 0x000fe20000000f00 */
[----:B------:R-:W3:Y:S04]  /*26ef0*/  LDL.LU R22, [R1+0x68] ;  /* 0x0000680001167983 */ /* 0x000ee80000300800 */
[----:B--2---:R-:W0:Y:S04]  /*26f00*/  LDSM.16.MT88.4 R16, [R3+0xb800] ;  /* 0x00b800000310783b */ /* 0x004e280000004200 */
[----:B------:R-:W3:Y:S04]  /*26f10*/  LDL.LU R23, [R1+0x6c] ;  /* 0x00006c0001177983 */ /* 0x000ee80000300800 */
[----:B0-----:R-:W-:Y:S04]  /*26f20*/  STL.64 [R1+0x2058], R18 ;  /* 0x0020581201007387 */ /* 0x001fe80000100a00 */
[----:B------:R-:W-:Y:S04]  /*26f30*/  STL.64 [R1+0x2050], R16 ;  /* 0x0020501001007387 */ /* 0x000fe80000100a00 */
[----:B------:R0:W-:Y:S04]  /*26f40*/  STL.64 [R1+0x2048], R14 ;  /* 0x0020480e01007387 */ /* 0x0001e80000100a00 */
[----:B------:R1:W-:Y:S04]  /*26f50*/  STL.64 [R1+0x2040], R12 ;  /* 0x0020400c01007387 */ /* 0x0003e80000100a00 */
[----:B------:R-:W2:Y:S01]  /*26f60*/  LDSM.16.M88.4 R16, [R27+0x10300] ;  /* 0x010300001b10783b */ /* 0x000ea20000000200 */
[----:B0-----:R-:W-:-:S02]  /*26f70*/  IMAD.MOV.U32 R14, RZ, RZ, R11 ;  /* 0x000000ffff0e7224 */ /* 0x001fc400078e000b */
[----:B-1----:R-:W-:Y:S01]  /*26f80*/  IMAD.MOV.U32 R12, RZ, RZ, R6 ;  /* 0x000000ffff0c7224 */ /* 0x002fe200078e0006 */
[----:B------:R-:W-:Y:S01]  /*26f90*/  MOV R13, R10 ;  /* 0x0000000a000d7202 */ /* 0x000fe20000000f00 */
[----:B------:R-:W4:Y:S04]  /*26fa0*/  LDL.LU R6, [R1+0x20c0] ;  /* 0x0020c00001067983 */ /* 0x000f280000300800 */
[----:B------:R-:W3:Y:S04]  /*26fb0*/  LDL.LU R10, [R1+0x20bc] ;  /* 0x0020bc00010a7983 */ /* 0x000ee80000300800 */
[----:B------:R-:W3:Y:S04]  /*26fc0*/  LDL.LU R11, [R1+0x20b8] ;  /* 0x0020b800010b7983 */ /* 0x000ee80000300800 */
[----:B------:R-:W3:Y:S01]  /*26fd0*/  LDL.LU R15, [R1+0x7c] ;  /* 0x00007c00010f7983 */ /* 0x000ee20000300800 */
[----:B--2---:R-:W-:Y:S01]  /*26fe0*/  MOV R8, R17 ;  /* 0x0000001100087202 */ /* 0x004fe20000000f00 */
[----:B------:R-:W-:-:S02]  /*26ff0*/  IMAD.MOV.U32 R9, RZ, RZ, R16 ;  /* 0x000000ffff097224 */ /* 0x000fc400078e0010 */
[----:B---3--:R0:W-:Y:S04]  /*27000*/  STL.64 [R1+0x2088], R14 ;  /* 0x0020880e01007387 */ /* 0x0081e80000100a00 */
[----:B------:R1:W-:Y:S01]  /*27010*/  STL.64 [R1+0x2080], R12 ;  /* 0x0020800c01007387 */ /* 0x0003e20000100a00 */
[----:B0-----:R-:W-:Y:S01]  /*27020*/  IMAD.MOV.U32 R14, RZ, RZ, R10 ;  /* 0x000000ffff0e7224 */ /* 0x001fe200078e000a */
[----:B------:R-:W-:Y:S02]  /*27030*/  MOV R15, R11 ;  /* 0x0000000b000f7202 */ /* 0x000fe40000000f00 */
[----:B-1----:R-:W2:Y:S01]  /*27040*/  LDL.LU R12, [R1+0x40] ;  /* 0x00004000010c7983 */ /* 0x002ea20000300800 */
[----:B----4-:R-:W-:-:S03]  /*27050*/  MOV R13, R6 ;  /* 0x00000006000d7202 */ /* 0x010fc60000000f00 */
[----:B------:R-:W3:Y:S04]  /*27060*/  LDL.LU R6, [R1+0x20b4] ;  /* 0x0020b40001067983 */ /* 0x000ee80000300800 */
[----:B------:R-:W2:Y:S04]  /*27070*/  LDL.LU R10, [R1+0x20b0] ;  /* 0x0020b000010a7983 */ /* 0x000ea80000300800 */
[----:B------:R-:W2:Y:S04]  /*27080*/  LDL.LU R11, [R1+0x20ac] ;  /* 0x0020ac00010b7983 */ /* 0x000ea80000300800 */
[----:B------:R-:W-:Y:S04]  /*27090*/  STL [R1+0x2010], R2 ;  /* 0x0020100201007387 */ /* 0x000fe80000100800 */
[----:B------:R0:W-:Y:S04]  /*270a0*/  STL.64 [R1+0x10], R16 ;  /* 0x0000101001007387 */ /* 0x0001e80000100a00 */
[----:B------:R1:W-:Y:S01]  /*270b0*/  STL.64 [R1+0x18], R18 ;  /* 0x0000181201007387 */ /* 0x0003e20000100a00 */
[----:B0-----:R-:W-:Y:S01]  /*270c0*/  MOV R17, R26 ;  /* 0x0000001a00117202 */ /* 0x001fe20000000f00 */
[----:B-1----:R-:W-:Y:S01]  /*270d0*/  IMAD.MOV.U32 R18, RZ, RZ, R25 ;  /* 0x000000ffff127224 */ /* 0x002fe200078e0019 */
[----:B------:R-:W-:-:S02]  /*270e0*/  MOV R19, R24 ;  /* 0x0000001800137202 */ /* 0x000fc40000000f00 */
[----:B------:R-:W0:Y:S01]  /*270f0*/  LDSM.16.M88.4 R24, [R27+0x18300] ;  /* 0x018300001b18783b */ /* 0x000e220000000200 */
[----:B------:R-:W-:-:S03]  /*27100*/  IMAD.MOV.U32 R16, RZ, RZ, R7 ;  /* 0x000000ffff107224 */ /* 0x000fc600078e0007 */
[----:B------:R-:W3:Y:S04]  /*27110*/  LDL.LU R7, [R1+0x20a8] ;  /* 0x0020a80001077983 */ /* 0x000ee80000300800 */
[----:B0-----:R-:W-:Y:S04]  /*27120*/  STL.64 [R1], R24 ;  /* 0x0000001801007387 */ /* 0x001fe80000100a00 */
[----:B------:R0:W-:Y:S04]  /*27130*/  STL.64 [R1+0x8], R26 ;  /* 0x0000081a01007387 */ /* 0x0001e80000100a00 */
[----:B0-----:R-:W3:Y:S04]  /*27140*/  LDL.LU.64 R26, [R1+0x20a0] ;  /* 0x0020a000011a7983 */ /* 0x001ee80000300a00 */
[----:B------:R-:W3:Y:S01]  /*27150*/  LDL.LU.64 R24, [R1+0x2098] ;  /* 0x0020980001187983 */ /* 0x000ee20000300a00 */
[C---:B--2---:R-:W-:Y:S11]  /*27160*/  HMMA.16816.F32 R20, R12.reuse, R10, R20 ;  /* 0x0000000a0c14723c */ /* 0x044ff60000001814 */
[----:B------:R-:W-:Y:S11]  /*27170*/  @!UPT UIADD3 URZ, URZ, URZ, URZ ;  /* 0x0000003f3f3ff290 */ /* 0x000ff6000fffe03f */
[----:B------:R-:W-:Y:S01]  /*27180*/  @!UPT UIADD3 URZ, URZ, URZ, URZ ;  /* 0x0000003f3f3ff290 */ /* 0x000fe2000fffe03f */
[----:B------:R-:W-:Y:S04]  /*27190*/  STL.64 [R1+0x80], R20 ;  /* 0x0000801401007387 */ /* 0x000fe80000100a00 */
[----:B------:R-:W-:Y:S04]  /*271a0*/  STL.64 [R1+0x88], R22 ;  /* 0x0000881601007387 */ /* 0x000fe80000100a00 */
[----:B------:R-:W0:Y:S04]  /*271b0*/  LDSM.16.MT88.4 R20, [R0+0xc000] ;  /* 0x00c000000014783b */ /* 0x000e280000004200 */
[----:B0-----:R0:W-:Y:S01]  /*271c0*/  STL [R1+0x2018], R20 ;  /* 0x0020181401007387 */ /* 0x0011e20000100800 */
[----:B---3--:R-:W-:Y:S03]  /*271d0*/  HMMA.16816.F32 R24, R12, R6, R24 ;  /* 0x000000060c18723c */ /* 0x008fe60000001818 */
[----:B------:R1:W-:Y:S04]  /*271e0*/  STL [R1+0x2014], R21 ;  /* 0x0020141501007387 */ /* 0x0003e80000100800 */
[----:B------:R-:W-:Y:S04]  /*271f0*/  STL [R1+0x200c], R22 ;  /* 0x00200c1601007387 */ /* 0x000fe80000100800 */
[----:B------:R2:W-:Y:S04]  /*27200*/  STL [R1+0x2008], R23 ;  /* 0x0020081701007387 */ /* 0x0005e80000100800 */
[----:B0-----:R-:W3:Y:S04]  /*27210*/  LDL.LU R20, [R1+0xc0] ;  /* 0x0000c00001147983 */ /* 0x001ee80000300800 */
[----:B-1----:R-:W3:Y:S01]  /*27220*/  LDL.LU R21, [R1+0xc4] ;  /* 0x0000c40001157983 */ /* 0x002ee20000300800 */
[----:B--2---:R-:W-:-:S03]  /*27230*/  IMAD.MOV.U32 R23, RZ, RZ, R29 ;  /* 0x000000ffff177224 */ /* 0x004fc600078e001d */
[----:B------:R-:W3:Y:S04]  /*27240*/  LDL.LU R22, [R1+0xc8] ;  /* 0x0000c80001167983 */ /* 0x000ee80000300800 */
[----:B------:R-:W2:Y:S04]  /*27250*/  LDL.LU R29, [R1+0x2090] ;  /* 0x00209000011d7983 */ /* 0x000ea80000300800 */
[----:B------:R-:W-:Y:S04]  /*27260*/  STL [R1+0x2000], R0 ;  /* 0x0020000001007387 */ /* 0x000fe80000100800 */
[----:B------:R-:W4:Y:S04]  /*27270*/  LDL.LU.64 R14, [R1+0x2088] ;  /* 0x00208800010e7983 */ /* 0x000f280000300a00 */
[----:B------:R-:W4:Y:S04]  /*27280*/  LDL.LU.64 R12, [R1+0x2080] ;  /* 0x00208000010c7983 */ /* 0x000f280000300a00 */
[----:B------:R-:W-:Y:S04]  /*27290*/  STL.64 [R1+0x60], R24 ;  /* 0x0000601801007387 */ /* 0x000fe80000100a00 */
[----:B------:R-:W-:Y:S04]  /*272a0*/  STL.64 [R1+0x68], R26 ;  /* 0x0000681a01007387 */ /* 0x000fe80000100a00 */
[----:B------:R-:W0:Y:S04]  /*272b0*/  LDSM.16.MT88.4 R24, [R28+0xc000] ;  /* 0x00c000001c18783b */ /* 0x000e280000004200 */
[----:B------:R-:W-:Y:S04]  /*272c0*/  STL [R1+0x2004], R28 ;  /* 0x0020041c01007387 */ /* 0x000fe80000100800 */
[----:B0-----:R-:W-:Y:S04]  /*272d0*/  STL.64 [R1+0x1fe8], R26 ;  /* 0x001fe81a01007387 */ /* 0x001fe80000100a00 */
[----:B------:R0:W-:Y:S04]  /*272e0*/  STL.64 [R1+0x1fe0], R24 ;  /* 0x001fe01801007387 */ /* 0x0001e80000100a00 */
[----:B0-----:R-:W4:Y:S04]  /*272f0*/  LDL.LU R24, [R1+0x30] ;  /* 0x0000300001187983 */ /* 0x001f280000300800 */
[----:B------:R-:W4:Y:S04]  /*27300*/  LDL.LU R25, [R1+0x34] ;  /* 0x0000340001197983 */ /* 0x000f280000300800 */
[----:B------:R-:W4:Y:S01]  /*27310*/  LDL.LU R26, [R1+0x38] ;  /* 0x00003800011a7983 */ /* 0x000f220000300800 */
[----:B--2---:R-:W-:-:S07]  /*27320*/  MOV R27, R29 ;  /* 0x0000001d001b7202 */ /* 0x004fce0000000f00 */
[----:B----4-:R-:W-:Y:S11]  /*27330*/  HMMA.16816.F32 R12, R24, R10, R12 ;  /* 0x0000000a180c723c */ /* 0x010ff6000000180c */
[----:B------:R-:W-:Y:S11]  /*27340*/  @!UPT UIADD3 URZ, URZ, URZ, URZ ;  /* 0x0000003f3f3ff290 */ /* 0x000ff6000fffe03f */
[----:B------:R-:W-:Y:S01]  /*27350*/  @!UPT UIADD3 URZ, URZ, URZ, URZ ;  /* 0x0000003f3f3ff290 */ /* 0x000fe2000fffe03f */
[----:B------:R-:W-:Y:S04]  /*27360*/  STL.64 [R1+0x70], R12 ;  /* 0x0000700c01007387 */ /* 0x000fe80000100a00 */
[----:B------:R-:W-:Y:S04]  /*27370*/  STL.64 [R1+0x78], R14 ;  /* 0x0000780e01007387 */ /* 0x000fe80000100a00 */
[----:B------:R-:W0:Y:S02]  /*27380*/  LDSM.16.MT88.4 R12, [R3+0xc000] ;  /* 0x00c00000030c783b */ /* 0x000e240000004200 */
[----:B0-----:R-:W-:Y:S01]  /*27390*/  IMAD.MOV.U32 R28, RZ, RZ, R12 ;  /* 0x000000ffff1c7224 */ /* 0x001fe200078e000c */
[----:B------:R-:W-:Y:S01]  /*273a0*/  MOV R0, R13 ;  /* 0x0000000d00007202 */ /* 0x000fe20000000f00 */
[----:B------:R-:W2:Y:S04]  /*273b0*/  LDL.LU R12, [R1+0x90] ;  /* 0x00009000010c7983 */ /* 0x000ea80000300800 */
[----:B------:R-:W2:Y:S01]  /*273c0*/  LDL.LU R13, [R1+0x94] ;  /* 0x00009400010d7983 */ /* 0x000ea20000300800 */
[----:B------:R-:W-:Y:S01]  /*273d0*/  IMAD.MOV.U32 R29, RZ, RZ, R14 ;  /* 0x000000ffff1d7224 */ /* 0x000fe200078e000e */
[----:B------:R-:W-:Y:S01]  /*273e0*/  MOV R3, R15 ;  /* 0x0000000f00037202 */ /* 0x000fe20000000f00 */
[----:B------:R-:W-:Y:S01]  /*273f0*/  IMAD.MOV.U32 R14, RZ, RZ, R5 ;  /* 0x000000ffff0e7224 */ /* 0x000fe200078e0005 */
[----:B------:R-:W-:-:S05]  /*27400*/  MOV R15, R4 ;  /* 0x00000004000f7202 */ /* 0x000fca0000000f00 */
[----:B------:R-:W-:Y:S04]  /*27410*/  STL.64 [R1+0x2068], R14 ;  /* 0x0020680e01007387 */ /* 0x000fe80000100a00 */
[----:B--2---:R0:W-:Y:S04]  /*27420*/  STL.64 [R1+0x2060], R12 ;  /* 0x0020600c01007387 */ /* 0x0041e80000100a00 */
        /* <DEDUP_REMOVED lines=9> */
[----:B------:R-:W2:Y:S02]  /*274c0*/  LDL.LU R15, [R1+0xdc] ;  /* 0x0000dc00010f7983 */ /* 0x000ea40000300800 */
[----:B--2---:R-:W-:Y:S08]  /*274d0*/  HMMA.16816.F32 R24, R24, R6, R12 ;  /* 0x000000061818723c */ /* 0x004ff0000000180c */
[----:B---3--:R-:W-:Y:S11]  /*274e0*/  HMMA.16816.F32 R12, R16, R10, R20 ;  /* 0x0000000a100c723c */ /* 0x008ff60000001814 */
[----:B------:R-:W-:Y:S04]  /*274f0*/  @!UPT UIADD3 URZ, URZ, URZ, URZ ;  /* 0x0000003f3f3ff290 */ /* 0x000fe8000fffe03f */
[----:B------:R-:W-:Y:S04]  /*27500*/  STL.64 [R1+0x1ff8], R26 ;  /* 0x001ff81a01007387 */ /* 0x000fe80000100a00 */
[----:B------:R0:W-:Y:S05]  /*27510*/  STL.64 [R1+0x1ff0], R24 ;  /* 0x001ff01801007387 */ /* 0x0001ea0000100a00 */
[----:B------:R-:W-:Y:S01]  /*27520*/  MOV R21, R14 ;  /* 0x0000000e00157202 */ /* 0x000fe20000000f00 */
[----:B------:R-:W-:Y:S01]  /*27530*/  IMAD.MOV.U32 R2, RZ, RZ, R15 ;  /* 0x000000ffff027224 */ /* 0x000fe200078e000f */
[----:B0-----:R-:W2:Y:S04]  /*27540*/  LDL.LU R24, [R1+0xa0] ;  /* 0x0000a00001187983 */ /* 0x001ea80000300800 */
[----:B------:R-:W2:Y:S01]  /*27550*/  LDL.LU R25, [R1+0xa4] ;  /* 0x0000a40001197983 */ /* 0x000ea20000300800 */
[----:B------:R-:W-:-:S03]  /*27560*/  IMAD.MOV.U32 R20, RZ, RZ, R13 ;  /* 0x000000ffff147224 */ /* 0x000fc600078e000d */
[----:B------:R-:W2:Y:S04]  /*27570*/  LDL.LU R26, [R1+0xa8] ;  /* 0x0000a800011a7983 */ /* 0x000ea80000300800 */
[----:B------:R-:W2:Y:S04]  /*27580*/  LDL.LU R27, [R1+0xac] ;  /* 0x0000ac00011b7983 */ /* 0x000ea80000300800 */
[----:B------:R0:W-:Y:S04]  /*27590*/  STL [R1+0xc0], R12 ;  /* 0x0000c00c01007387 */ /* 0x0001e80000100800 */
[----:B------:R-:W3:Y:S04]  /*275a0*/  LDL.LU.64 R14, [R1+0x2078] ;  /* 0x00207800010e7983 */ /* 0x000ee80000300a00 */
[----:B0-----:R-:W3:Y:S02]  /*275b0*/  LDL.LU.64 R12, [R1+0x2070] ;  /* 0x00207000010c7983 */ /* 0x001ee40000300a00 */
[----:B---3--:R-:W-:Y:S02]  /*275c0*/  HMMA.16816.F32 R16, R16, R6, R12 ;  /* 0x000000061010723c */ /* 0x008fe4000000180c */
[----:B------:R-:W3:Y:S04]  /*275d0*/  LDL.LU.64 R14, [R1+0x2068] ;  /* 0x00206800010e7983 */ /* 0x000ee80000300a00 */
[----:B------:R-:W3:Y:S11]  /*275e0*/  LDL.LU.64 R12, [R1+0x2060] ;  /* 0x00206000010c7983 */ /* 0x000ef60000300a00 */
[----:B------:R-:W-:Y:S07]  /*275f0*/  @!UPT UIADD3 URZ, URZ, URZ, URZ ;  /* 0x0000003f3f3ff290 */ /* 0x000fee000fffe03f */
[----:B------:R-:W-:Y:S01]  /*27600*/  MOV R5, R18 ;  /* 0x0000001200057202 */ /* 0x000fe20000000f00 */
[----:B------:R-:W-:Y:S01]  /*27610*/  IMAD.MOV.U32 R4, RZ, RZ, R19 ;  /* 0x000000ffff047224 */ /* 0x000fe200078e0013 */
[----:B------:R-:W-:Y:S01]  /*27620*/  MOV R22, R16 ;  /* 0x0000001000167202 */ /* 0x000fe20000000f00 */
[----:B------:R-:W-:Y:S01]  /*27630*/  IMAD.MOV.U32 R23, RZ, RZ, R17 ;  /* 0x000000ffff177224 */ /* 0x000fe200078e0011 */
[----:B------:R-:W2:Y:S04]  /*27640*/  LDL.LU.64 R18, [R1+0x2058] ;  /* 0x0020580001127983 */ /* 0x000ea80000300a00 */
[----:B------:R-:W2:Y:S04]  /*27650*/  LDL.LU.64 R16, [R1+0x2050] ;  /* 0x0020500001107983 */ /* 0x000ea80000300a00 */
[----:B------:R-:W-:Y:S04]  /*27660*/  STL.64 [R1+0x2028], R22 ;  /* 0x0020281601007387 */ /* 0x000fe80000100a00 */
[----:B------:R0:W-:Y:S02]  /*27670*/  STL.64 [R1+0x2020], R20 ;  /* 0x0020201401007387 */ /* 0x0001e40000100a00 */
[----:B0-----:R-:W-:Y:S01]  /*27680*/  MOV R20, R9 ;  /* 0x0000000900147202 */ /* 0x001fe20000000f00 */
[----:B------:R-:W-:-:S02]  /*27690*/  IMAD.MOV.U32 R21, RZ, RZ, R8 ;  /* 0x000000ffff157224 */ /* 0x000fc400078e0008 */
[C---:B--2---:R-:W-:Y:S01]  /*276a0*/  HMMA.16816.F32 R8, R16.reuse, R10, R24 ;  /* 0x0000000a1008723c */ /* 0x044fe20000001818 */
[----:B------:R-:W2:Y:S01]  /*276b0*/  LDL.LU R24, [R1+0x70] ;  /* 0x0000700001187983 */ /* 0x000ea20000300800 */
[----:B------:R-:W2:Y:S02]  /*276c0*/  LDL.LU R25, [R1+0x74] ;  /* 0x0000740001197983 */ /* 0x000ea40000300800 */
[----:B------:R-:W4:Y:S02]  /*276d0*/  LDL.LU R26, [R1+0x78] ;  /* 0x00007800011a7983 */ /* 0x000f240000300800 */
[----:B------:R-:W4:Y:S02]  /*276e0*/  LDL.LU R27, [R1+0x7c] ;  /* 0x00007c00011b7983 */ /* 0x000f240000300800 */
[----:B---3--:R-:W-:Y:S01]  /*276f0*/  HMMA.16816.F32 R16, R16, R6, R12 ;  /* 0x000000061010723c */ /* 0x008fe2000000180c */
[----:B----4-:R-:W-:Y:S01]  /*27700*/  STL.64 [R1+0x2038], R26 ;  /* 0x0020381a01007387 */ /* 0x010fe20000100a00 */
[----:B--2---:R0:W-:Y:S03]  /*27710*/  STL.64 [R1+0x2030], R24 ;  /* 0x0020301801007387 */ /* 0x0041e60000100a00 */
[----:B0-----:R-:W2:Y:S01]  /*27720*/  LDL.LU R24, [R1+0x80] ;  /* 0x0000800001187983 */ /* 0x001ea20000300800 */
[----:B------:R-:W2:Y:S02]  /*27730*/  LDL.LU R25, [R1+0x84] ;  /* 0x0000840001197983 */ /* 0x000ea40000300800 */
[----:B------:R-:W2:Y:S02]  /*27740*/  LDL.LU R26, [R1+0x88] ;  /* 0x00008800011a7983 */ /* 0x000ea40000300800 */
[----:B------:R-:W2:Y:S05]  /*27750*/  LDL.LU R27, [R1+0x8c] ;  /* 0x00008c00011b7983 */ /* 0x000eaa0000300800 */
[----:B------:R-:W-:Y:S01]  /*27760*/  STL.64 [R1+0x1fc0], R10 ;  /* 0x001fc00a01007387 */ /* 0x000fe20000100a00 */
[----:B------:R0:W-:Y:S03]  /*27770*/  STL.64 [R1+0x1fb8], R8 ;  /* 0x001fb80801007387 */ /* 0x0001e60000100a00 */
[----:B0-----:R-:W3:Y:S01]  /*27780*/  LDL.LU.64 R8, [R1] ;  /* 0x0000000001087983 */ /* 0x001ee20000300a00 */
[----:B------:R-:W2:Y:S02]  /*27790*/  LDL.LU.64 R14, [R1+0x2048] ;  /* 0x00204800010e7983 */ /* 0x000ea40000300a00 */
[----:B------:R-:W2:Y:S02]  /*277a0*/  LDL.LU.64 R12, [R1+0x2040] ;  /* 0x00204000010c7983 */ /* 0x000ea40000300a00 */
[----:B------:R0:W-:Y:S01]  /*277b0*/  STL [R1+0x1fb4], R16 ;  /* 0x001fb41001007387 */ /* 0x0001e20000100800 */
[----:B------:R1:W-:Y:S01]  /*277c0*/  STL [R1+0x1fb0], R17 ;  /* 0x001fb01101007387 */ /* 0x0003e20000100800 */
[----:B------:R4:W-:Y:S02]  /*277d0*/  STL [R1+0x1fac], R18 ;  /* 0x001fac1201007387 */ /* 0x0009e40000100800 */
[----:B------:R4:W-:Y:S01]  /*277e0*/  STL [R1+0x1fa8], R19 ;  /* 0x001fa81301007387 */ /* 0x0009e20000100800 */
[----:B0-----:R-:W3:Y:S01]  /*277f0*/  LDL.LU R16, [R1+0x60] ;  /* 0x0000600001107983 */ /* 0x001ee20000300800 */
[----:B-1----:R-:W3:Y:S02]  /*27800*/  LDL.LU R17, [R1+0x64] ;  /* 0x0000640001117983 */ /* 0x002ee40000300800 */
[----:B----4-:R-:W3:Y:S02]  /*27810*/  LDL.LU R18, [R1+0x68] ;  /* 0x0000680001127983 */ /* 0x010ee40000300800 */
[----:B------:R-:W3:Y:S01]  /*27820*/  LDL.LU R19, [R1+0x6c] ;  /* 0x00006c0001137983 */ /* 0x000ee20000300800 */
[C---:B--2---:R-:W-:Y:S01]  /*27830*/  HMMA.16816.F32 R20, R12.reuse, R20, R24 ;  /* 0x000000140c14723c */ /* 0x044fe20000001818 */
[----:B------:R-:W2:Y:S01]  /*27840*/  LDL.LU.64 R26, [R1+0x2038] ;  /* 0x00203800011a7983 */ /* 0x000ea20000300a00 */
[----:B------:R-:W2:Y:S11]  /*27850*/  LDL.LU.64 R24, [R1+0x2030] ;  /* 0x0020300001187983 */ /* 0x000eb60000300a00 */
[----:B------:R-:W-:Y:S10]  /*27860*/  @!UPT UIADD3 URZ, URZ, URZ, URZ ;  /* 0x0000003f3f3ff290 */ /* 0x000ff4000fffe03f */
[----:B------:R-:W-:Y:S01]  /*27870*/  STL.64 [R1+0x90], R20 ;  /* 0x0000901401007387 */ /* 0x000fe20000100a00 */
[----:B------:R0:W-:Y:S03]  /*27880*/  STL.64 [R1+0x98], R22 ;  /* 0x0000981601007387 */ /* 0x0001e60000100a00 */
[----:B0-----:R-:W4:Y:S01]  /*27890*/  LDL.LU.64 R22, [R1+0x2028] ;  /* 0x0020280001167983 */ /* 0x001f220000300a00 */
[----:B------:R-:W2:Y:S01]  /*278a0*/  LDL.LU.64 R20, [R1+0x2020] ;  /* 0x0020200001147983 */ /* 0x000ea20000300a00 */
[----:B---3--:R-:W-:Y:S11]  /*278b0*/  HMMA.16816.F32 R12, R12, R8, R16 ;  /* 0x000000080c0c723c */ /* 0x008ff60000001810 */
[----:B------:R-:W-:Y:S11]  /*278c0*/  @!UPT UIADD3 URZ, URZ, URZ, URZ ;  /* 0x0000003f3f3ff290 */ /* 0x000ff6000fffe03f */
[----:B------:R-:W-:Y:S01]  /*278d0*/  @!UPT UIADD3 URZ, URZ, URZ, URZ ;  /* 0x0000003f3f3ff290 */ /* 0x000fe2000fffe03f */
[----:B------:R0:W-:Y:S01]  /*278e0*/  STL.64 [R1+0x80], R12 ;  /* 0x0000800c01007387 */ /* 0x0001e20000100a00 */
[----:B------:R-:W-:Y:S01]  /*278f0*/  MOV R16, R14 ;  /* 0x0000000e00107202 */ /* 0x000fe20000000f00 */
[----:B------:R-:W-:Y:S01]  /*27900*/  IMAD.MOV.U32 R17, RZ, RZ, R15 ;  /* 0x000000ffff117224 */ /* 0x000fe200078e000f */
[----:B------:R-:W-:Y:S01]  /*27910*/  MOV R15, R2 ;  /* 0x00000002000f7202 */ /* 0x000fe20000000f00 */
[----:B0-----:R-:W3:Y:S01]  /*27920*/  LDL.LU R12, [R1+0xc0] ;  /* 0x0000c000010c7983 */ /* 0x001ee20000300800 */
[----:B------:R-:W-:Y:S01]  /*27930*/  IMAD.MOV.U32 R18, RZ, RZ, R5 ;  /* 0x000000ffff127224 */ /* 0x000fe200078e0005 */
[----:B------:R-:W-:Y:S02]  /*27940*/  MOV R19, R4 ;  /* 0x0000000400137202 */ /* 0x000fe40000000f00 */
[----:B--2---:R-:W-:Y:S01]  /*27950*/  MOV R13, R20 ;  /* 0x00000014000d7202 */ /* 0x004fe20000000f00 */
[----:B------:R-:W-:Y:S01]  /*27960*/  IMAD.MOV.U32 R14, RZ, RZ, R21 ;  /* 0x000000ffff0e7224 */ /* 0x000fe200078e0015 */
[----:B------:R-:W2:Y:S01]  /*27970*/  LDL.LU R20, [R1+0x2018] ;  /* 0x0020180001147983 */ /* 0x000ea20000300800 */
[----:B------:R-:W2:Y:S02]  /*27980*/  LDL.LU R21, [R1+0x2014] ;  /* 0x0020140001157983 */ /* 0x000ea40000300800 */
[----:B------:R-:W2:Y:S02]  /*27990*/  LDL.LU R2, [R1+0x2010] ;  /* 0x0020100001027983 */ /* 0x000ea40000300800 */
[----:B------:R4:W-:Y:S02]  /*279a0*/  STL.64 [R1+0x1fc8], R16 ;  /* 0x001fc81001007387 */ /* 0x0009e40000100a00 */
[----:B----4-:R-:W-:Y:S01]  /*279b0*/  IMAD.MOV.U32 R16, RZ, RZ, R22 ;  /* 0x000000ffff107224 */ /* 0x010fe200078e0016 */
[----:B------:R-:W-:Y:S01]  /*279c0*/  MOV R17, R23 ;  /* 0x0000001700117202 */ /* 0x000fe20000000f00 */
[----:B------:R-:W4:Y:S01]  /*279d0*/  LDL.LU R22, [R1+0x200c] ;  /* 0x00200c0001167983 */ /* 0x000f220000300800 */
[----:B------:R-:W4:Y:S02]  /*279e0*/  LDL.LU R23, [R1+0x2008] ;  /* 0x0020080001177983 */ /* 0x000f240000300800 */
[----:B------:R-:W-:Y:S01]  /*279f0*/  STL.64 [R1+0x1fd8], R18 ;  /* 0x001fd81201007387 */ /* 0x000fe20000100a00 */
[----:B------:R0:W-:Y:S04]  /*27a00*/  STL.64 [R1+0x1fd0], R16 ;  /* 0x001fd01001007387 */ /* 0x0001e80000100a00 */
[----:B0-----:R-:W4:Y:S04]  /*27a10*/  LDL.LU.64 R16, [R1+0x10] ;  /* 0x0000100001107983 */ /* 0x001f280000300a00 */
[----:B--2---:R-:W0:Y:S01]  /*27a20*/  LDSM.16.MT88.4 R4, [R2+0xc800] ;  /* 0x00c800000204783b */ /* 0x004e220000004200 */
[C---:B----4-:R-:W-:Y:S03]  /*27a30*/  HMMA.16816.F32 R24, R20.reuse, R16, R24 ;  /* 0x000000101418723c */ /* 0x050fe60000001818 */
[----:B0-----:R-:W-:Y:S01]  /*27a40*/  STL.64 [R1+0x1fa0], R6 ;  /* 0x001fa00601007387 */ /* 0x001fe20000100a00 */
[----:B------:R0:W-:Y:S02]  /*27a50*/  STL.64 [R1+0x1f98], R4 ;  /* 0x001f980401007387 */ /* 0x0001e40000100a00 */
[----:B0-----:R-:W-:Y:S01]  /*27a60*/  IMAD.MOV.U32 R4, RZ, RZ, R28 ;  /* 0x000000ffff047224 */ /* 0x001fe200078e001c */
[----:B------:R-:W-:Y:S01]  /*27a70*/  MOV R5, R0 ;  /* 0x0000000000057202 */ /* 0x000fe20000000f00 */
[----:B------:R-:W2:Y:S01]  /*27a80*/  LDL.LU R28, [R1+0x2004] ;  /* 0x00200400011c7983 */ /* 0x000ea20000300800 */
[----:B------:R-:W4:Y:S11]  /*27a90*/  LDL.LU R0, [R1+0x2000] ;  /* 0x0020000001007983 */ /* 0x000f360000300800 */
[----:B------:R-:W-:Y:S03]  /*27aa0*/  @!UPT UIADD3 URZ, URZ, URZ, URZ ;  /* 0x0000003f3f3ff290 */ /* 0x000fe6000fffe03f */
[----:B------:R-:W-:Y:S02]  /*27ab0*/  STL.64 [R1+0xb0], R24 ;  /* 0x0000b01801007387 */ /* 0x000fe40000100a00 */
[----:B------:R0:W-:Y:S02]  /*27ac0*/  STL.64 [R1+0xb8], R26 ;  /* 0x0000b81a01007387 */ /* 0x0001e40000100a00 */
[----:B0-----:R-:W2:Y:S01]  /*27ad0*/  LDL.LU.64 R26, [R1+0x1ff8] ;  /* 0x001ff800011a7983 */ /* 0x001ea20000300a00 */
[----:B------:R-:W2:Y:S01]  /*27ae0*/  LDL.LU.64 R24, [R1+0x1ff0] ;  /* 0x001ff00001187983 */ /* 0x000ea20000300a00 */
[----:B------:R-:W-:Y:S01]  /*27af0*/  MOV R7, R3 ;  /* 0x0000000300077202 */ /* 0x000fe20000000f00 */
[----:B--2---:R-:W-:Y:S01]  /*27b00*/  HMMA.16816.F32 R24, R20, R8, R24 ;  /* 0x000000081418723c */ /* 0x004fe20000001818 */
[----:B------:R-:W2:Y:S11]  /*27b10*/  LDL R23, [R1+0xae4] ;  /* 0x000ae40001177983 */ /* 0x000eb60000100800 */
[----:B------:R-:W-:Y:S11]  /*27b20*/  @!UPT UIADD3 URZ, URZ, URZ, URZ ;  /* 0x0000003f3f3ff290 */ /* 0x000ff6000fffe03f */
[----:B------:R-:W-:Y:S01]  /*27b30*/  STL.64 [R1+0x50], R24 ;  /* 0x0000501801007387 */ /* 0x000fe20000100a00 */
[----:B------:R-:W-:Y:S02]  /*27b40*/  STL.64 [R1+0x58], R26 ;  /* 0x0000581a01007387 */ /* 0x000fe40000100a00 */
[----:B----4-:R-:W0:Y:S02]  /*27b50*/  LDSM.16.MT88.4 R24, [R0+0xc800] ;  /* 0x00c800000018783b */ /* 0x010e240000004200 */
[----:B0-----:R-:W-:Y:S02]  /*27b60*/  STL.64 [R1+0x20], R24 ;  /* 0x0000201801007387 */ /* 0x001fe40000100a00 */
[----:B------:R0:W-:Y:S02]  /*27b70*/  STL [R1+0x28], R26 ;  /* 0x0000281a01007387 */ /* 0x0001e40000100800 */
[----:B------:R-:W-:Y:S02]  /*27b80*/  IMAD.MOV.U32 R3, RZ, RZ, R27 ;  /* 0x000000ffff037224 */ /* 0x000fe400078e001b */
[----:B0-----:R-:W3:Y:S01]  /*27b90*/  LDL.LU.64 R26, [R1+0x1fe8] ;  /* 0x001fe800011a7983 */ /* 0x001ee20000300a00 */
[----:B------:R-:W3:Y:S02]  /*27ba0*/  LDL.LU.64 R24, [R1+0x1fe0] ;  /* 0x001fe00001187983 */ /* 0x000ee40000300a00 */
[----:B------:R-:W-:Y:S01]  /*27bb0*/  IMAD.MOV.U32 R6, RZ, RZ, R29 ;  /* 0x000000ffff067224 */ /* 0x000fe200078e001d */
[----:B--2---:R-:W-:Y:S01]  /*27bc0*/  LDSM.16.MT88.4 R20, [R23+0xc800] ;  /* 0x00c800001714783b */ /* 0x004fe20000004200 */
[C---:B---3--:R-:W-:Y:S11]  /*27bd0*/  HMMA.16816.F32 R12, R24.reuse, R16, R12 ;  /* 0x00000010180c723c */ /* 0x048ff6000000180c */
[----:B------:R-:W-:Y:S11]  /*27be0*/  @!UPT UIADD3 URZ, URZ, URZ, URZ ;  /* 0x0000003f3f3ff290 */ /* 0x000ff6000fffe03f */
[----:B------:R-:W-:Y:S01]  /*27bf0*/  @!UPT UIADD3 URZ, URZ, URZ, URZ ;  /* 0x0000003f3f3ff290 */ /* 0x000fe2000fffe03f */
[----:B------:R0:W-:Y:S01]  /*27c00*/  STL.64 [R1+0xd0], R12 ;  /* 0x0000d00c01007387 */ /* 0x0001e20000100a00 */
[----:B------:R-:W-:Y:S02]  /*27c10*/  STL.64 [R1+0xd8], R14 ;  /* 0x0000d80e01007387 */ /* 0x000fe40000100a00 */
[----:B------:R-:W2:Y:S01]  /*27c20*/  LDL.LU.64 R18, [R1+0x1fd8] ;  /* 0x001fd80001127983 */ /* 0x000ea20000300a00 */
[----:B0-----:R-:W-:Y:S01]  /*27c30*/  MOV R13, R16 ;  /* 0x00000010000d7202 */ /* 0x001fe20000000f00 */
[----:B------:R-:W-:Y:S02]  /*27c40*/  IMAD.MOV.U32 R12, RZ, RZ, R17 ;  /* 0x000000ffff0c7224 */ /* 0x000fe400078e0011 */
[----:B------:R-:W2:Y:S02]  /*27c50*/  LDL.LU.64 R16, [R1+0x1fd0] ;  /* 0x001fd00001107983 */ /* 0x000ea40000300a00 */
[----:B--2---:R-:W-:Y:S02]  /*27c60*/  HMMA.16816.F32 R24, R24, R8, R16 ;  /* 0x000000081818723c */ /* 0x004fe40000001810 */
[----:B------:R-:W2:Y:S05]  /*27c70*/  LDL.LU.64 R16, [R1+0x1fc8] ;  /* 0x001fc80001107983 */ /* 0x000eaa0000300a00 */
[----:B------:R-:W-:Y:S01]  /*27c80*/  MOV R18, R8 ;  /* 0x0000000800127202 */ /* 0x000fe20000000f00 */
[----:B------:R-:W-:Y:S11]  /*27c90*/  IMAD.MOV.U32 R19, RZ, RZ, R9 ;  /* 0x000000ffff137224 */ /* 0x000ff600078e0009 */
[----:B------:R-:W-:Y:S04]  /*27ca0*/  @!UPT UIADD3 URZ, URZ, URZ, URZ ;  /* 0x0000003f3f3ff290 */ /* 0x000fe8000fffe03f */
[----:B------:R0:W-:Y:S01]  /*27cb0*/  STL.64 [R1+0x70], R24 ;  /* 0x0000701801007387 */ /* 0x0001e20000100a00 */
[----:B------:R-:W-:Y:S02]  /*27cc0*/  STL.64 [R1+0x78], R26 ;  /* 0x0000781a01007387 */ /* 0x000fe40000100a00 */
[----:B------:R-:W3:Y:S02]  /*27cd0*/  LDL.LU.64 R10, [R1+0x1fc0] ;  /* 0x001fc000010a7983 */ /* 0x000ee40000300a00 */
[----:B------:R-:W3:Y:S01]  /*27ce0*/  LDL.LU.64 R8, [R1+0x1fb8] ;  /* 0x001fb80001087983 */ /* 0x000ee20000300a00 */
[----:B0-----:R-:W-:Y:S01]  /*27cf0*/  MOV R24, R13 ;  /* 0x0000000d00187202 */ /* 0x001fe20000000f00 */
[----:B------:R-:W-:Y:S02]  /*27d00*/  IMAD.MOV.U32 R25, RZ, RZ, R12 ;  /* 0x000000ffff197224 */ /* 0x000fe400078e000c */
[----:B------:R-:W0:Y:S04]  /*27d10*/  LDSM.16.MT88.4 R12, [R28+0xc800] ;  /* 0x00c800001c0c783b */ /* 0x000e280000004200 */
[----:B0-----:R-:W-:Y:S01]  /*27d20*/  STL.64 [R1+0x1f78], R14 ;  /* 0x001f780e01007387 */ /* 0x001fe20000100a00 */
[----:B------:R-:W-:Y:S01]  /*27d30*/  STL.64 [R1+0x1f70], R12 ;  /* 0x001f700c01007387 */ /* 0x000fe20000100a00 */
[C---:B---3--:R-:W-:Y:S02]  /*27d40*/  HMMA.16816.F32 R8, R4.reuse, R24, R8 ;  /* 0x000000180408723c */ /* 0x048fe40000001808 */
[----:B------:R-:W0:Y:S11]  /*27d50*/  LDSM.16.MT88.4 R24, [R2+0xd000] ;  /* 0x00d000000218783b */ /* 0x000e360000004200 */
[----:B------:R-:W-:Y:S11]  /*27d60*/  @!UPT UIADD3 URZ, URZ, URZ, URZ ;  /* 0x0000003f3f3ff290 */ /* 0x000ff6000fffe03f */
[----:B------:R-:W-:Y:S01]  /*27d70*/  IMAD.MOV.U32 R28, RZ, RZ, R11 ;  /* 0x000000ffff1c7224 */ /* 0x000fe200078e000b */
[----:B------:R-:W-:Y:S01]  /*27d80*/  MOV R29, R10 ;  /* 0x0000000a001d7202 */ /* 0x000fe20000000f00 */
[----:B------:R-:W-:Y:S03]  /*27d90*/  STL.64 [R1+0xc0], R8 ;  /* 0x0000c00801007387 */ /* 0x000fe60000100a00 */
[----:B------:R1:W-:Y:S02]  /*27da0*/  STL [R1+0x1f54], R28 ;  /* 0x001f541c01007387 */ /* 0x0003e40000100800 */
[----:B-1----:R-:W3:Y:S01]  /*27db0*/  LDL R28, [R1+0x1334] ;  /* 0x00133400011c7983 */ /* 0x002ee20000100800 */
[----:B------:R-:W-:Y:S02]  /*27dc0*/  STL [R1+0x1f50], R29 ;  /* 0x001f501d01007387 */ /* 0x000fe40000100800 */
[----:B------:R1:W-:Y:S02]  /*27dd0*/  STL.64 [R1+0x1f48], R22 ;  /* 0x001f481601007387 */ /* 0x0003e40000100a00 */
[----:B------:R-:W-:Y:S01]  /*27de0*/  STL.64 [R1+0x1f40], R20 ;  /* 0x001f401401007387 */ /* 0x000fe20000100a00 */
[----:B-1----:R-:W4:Y:S04]  /*27df0*/  LDL R22, [R1+0x18] ;  /* 0x0000180001167983 */ /* 0x002f280000100800 */
[----:B------:R-:W4:Y:S01]  /*27e00*/  LDL R23, [R1+0x1c] ;  /* 0x00001c0001177983 */ /* 0x000f220000100800 */
[----:B------:R-:W4:Y:S02]  /*27e10*/  LDL.LU R12, [R1+0x80] ;  /* 0x00008000010c7983 */ /* 0x000f240000300800 */
[----:B------:R-:W4:Y:S01]  /*27e20*/  LDL.LU R13, [R1+0x84] ;  /* 0x00008400010d7983 */ /* 0x000f220000300800 */
[----:B--2---:R-:W-:Y:S01]  /*27e30*/  MOV R14, R16 ;  /* 0x00000010000e7202 */ /* 0x004fe20000000f00 */
[----:B------:R-:W-:Y:S01]  /*27e40*/  IMAD.MOV.U32 R15, RZ, RZ, R17 ;  /* 0x000000ffff0f7224 */ /* 0x000fe200078e0011 */
[----:B------:R-:W2:Y:S01]  /*27e50*/  LDL.LU R16, [R1+0x1fb4] ;  /* 0x001fb40001107983 */ /* 0x000ea20000300800 */
[----:B------:R-:W2:Y:S03]  /*27e60*/  LDL.LU R17, [R1+0x1fb0] ;  /* 0x001fb00001117983 */ /* 0x000ea60000300800 */
[----:B------:R-:W-:Y:S04]  /*27e70*/  STL.64 [R1+0x1f90], R14 ;  /* 0x001f900e01007387 */ /* 0x000fe80000100a00 */
[----:B---3--:R-:W1:Y:S04]  /*27e80*/  LDSM.16.M88.4 R8, [R28+0x10300] ;  /* 0x010300001c08783b */ /* 0x008e680000000200 */
[----:B----4-:R3:W-:Y:S04]  /*27e90*/  STL.64 [R1+0x1f88], R12 ;  /* 0x001f880c01007387 */ /* 0x0107e80000100a00 */
[----:B---3--:R-:W3:Y:S01]  /*27ea0*/  LDL.LU R12, [R1+0x90] ;  /* 0x00009000010c7983 */ /* 0x008ee20000300800 */
[----:B------:R-:W3:Y:S02]  /*27eb0*/  LDL.LU R13, [R1+0x94] ;  /* 0x00009400010d7983 */ /* 0x000ee40000300800 */
[----:B------:R-:W3:Y:S02]  /*27ec0*/  LDL.LU R14, [R1+0x98] ;  /* 0x00009800010e7983 */ /* 0x000ee40000300800 */
[----:B------:R-:W3:Y:S01]  /*27ed0*/  LDL.LU R15, [R1+0x9c] ;  /* 0x00009c00010f7983 */ /* 0x000ee20000300800 */
[----:B------:R-:W-:Y:S01]  /*27ee0*/  STL [R1+0x1f10], R2 ;  /* 0x001f100201007387 */ /* 0x000fe20000100800 */
[----:B0-----:R-:W-:Y:S02]  /*27ef0*/  STL.64 [R1+0x1ef8], R26 ;  /* 0x001ef81a01007387 */ /* 0x001fe40000100a00 */
[----:B------:R0:W-:Y:S02]  /*27f00*/  STL.64 [R1+0x1ef0], R24 ;  /* 0x001ef01801007387 */ /* 0x0001e40000100a00 */
[----:B0-----:R-:W-:Y:S01]  /*27f10*/  MOV R24, R18 ;  /* 0x0000001200187202 */ /* 0x001fe20000000f00 */
[----:B------:R-:W-:Y:S01]  /*27f20*/  IMAD.MOV.U32 R25, RZ, RZ, R19 ;  /* 0x000000ffff197224 */ /* 0x000fe200078e0013 */
[----:B------:R-:W2:Y:S01]  /*27f30*/  LDL.LU R18, [R1+0x1fac] ;  /* 0x001fac0001127983 */ /* 0x000ea20000300800 */
[----:B------:R-:W2:Y:S02]  /*27f40*/  LDL.LU R19, [R1+0x1fa8] ;  /* 0x001fa80001137983 */ /* 0x000ea40000300800 */
[----:B------:R-:W4:Y:S02]  /*27f50*/  LDL.LU R26, [R1+0x8] ;  /* 0x00000800011a7983 */ /* 0x000f240000300800 */
[----:B------:R-:W4:Y:S01]  /*27f60*/  LDL.LU R27, [R1+0xc] ;  /* 0x00000c00011b7983 */ /* 0x000f220000300800 */
[----:B-1----:R-:W-:Y:S01]  /*27f70*/  STL [R1+0x1f18], R8 ;  /* 0x001f180801007387 */ /* 0x002fe20000100800 */
[----:B------:R-:W-:Y:S02]  /*27f80*/  STL [R1+0x1f14], R9 ;  /* 0x001f140901007387 */ /* 0x000fe40000100800 */
[----:B------:R-:W-:Y:S02]  /*27f90*/  STL [R1+0x1ee4], R10 ;  /* 0x001ee40a01007387 */ /* 0x000fe40000100800 */
[----:B------:R0:W-:Y:S02]  /*27fa0*/  STL [R1+0x1e84], R11 ;  /* 0x001e840b01007387 */ /* 0x0001e40000100800 */
[----:B0-----:R-:W3:Y:S01]  /*27fb0*/  LDL R11, [R1+0xae4] ;  /* 0x000ae400010b7983 */ /* 0x001ee20000100800 */
[----:B--2---:R-:W-:Y:S03]  /*27fc0*/  HMMA.16816.F32 R16, R4, R24, R16 ;  /* 0x000000180410723c */ /* 0x004fe60000001810 */
[----:B------:R-:W2:Y:S01]  /*27fd0*/  LDL.LU.64 R6, [R1+0x1fa0] ;  /* 0x001fa00001067983 */ /* 0x000ea20000300a00 */
[----:B------:R-:W2:Y:S11]  /*27fe0*/  LDL.LU.64 R4, [R1+0x1f98] ;  /* 0x001f980001047983 */ /* 0x000eb60000300a00 */
[----:B------:R-:W-:Y:S08]  /*27ff0*/  @!UPT UIADD3 URZ, URZ, URZ, URZ ;  /* 0x0000003f3f3ff290 */ /* 0x000ff0000fffe03f */
[----:B------:R-:W-:Y:S01]  /*28000*/  STL.64 [R1+0x60], R16 ;  /* 0x0000601001007387 */ /* 0x000fe20000100a00 */
[----:B------:R-:W-:Y:S01]  /*28010*/  STL [R1+0x68], R18 ;  /* 0x0000681201007387 */ /* 0x000fe20000100800 */
[----:B------:R-:W-:Y:S02]  /*28020*/  MOV R10, R19 ;  /* 0x00000013000a7202 */ /* 0x000fe40000000f00 */
[----:B------:R-:W0:Y:S04]  /*28030*/  LDSM.16.M88.4 R16, [R28+0x18300] ;  /* 0x018300001c10783b */ /* 0x000e280000000200 */
[----:B---3--:R1:W-:Y:S01]  /*28040*/  STL.64 [R1+0x1f80], R10 ;  /* 0x001f800a01007387 */ /* 0x0083e20000100a00 */
[----:B------:R-:W3:Y:S02]  /*28050*/  LDL.LU R8, [R1+0xb0] ;  /* 0x0000b00001087983 */ /* 0x000ee40000300800 */
[----:B------:R-:W3:Y:S01]  /*28060*/  LDL.LU R9, [R1+0xb4] ;  /* 0x0000b40001097983 */ /* 0x000ee20000300800 */
[----:B-1----:R-:W3:Y:S01]  /*28070*/  LDL.LU R10, [R1+0xb8] ;  /* 0x0000b800010a7983 */ /* 0x002ee20000300800 */
[----:B------:R-:W3:Y:S03]  /*28080*/  LDL.LU R11, [R1+0xbc] ;  /* 0x0000bc00010b7983 */ /* 0x000ee60000300800 */
[----:B0-----:R-:W-:Y:S01]  /*28090*/  STL [R1+0x1e7c], R18 ;  /* 0x001e7c1201007387 */ /* 0x001fe20000100800 */
[----:B------:R0:W-:Y:S03]  /*280a0*/  STL [R1+0x1e78], R19 ;  /* 0x001e781301007387 */ /* 0x0001e60000100800 */
[----:B0-----:R-:W3:Y:S01]  /*280b0*/  LDL R19, [R1+0x12e8] ;  /* 0x0012e80001137983 */ /* 0x001ee20000100800 */
[C---:B--2---:R-:W-:Y:S11]  /*280c0*/  HMMA.16816.F32 R12, R4.reuse, R22, R12 ;  /* 0x00000016040c723c */ /* 0x044ff6000000180c */
[----:B------:R-:W-:Y:S11]  /*280d0*/  @!UPT UIADD3 URZ, URZ, URZ, URZ ;  /* 0x0000003f3f3ff290 */ /* 0x000ff6000fffe03f */
[----:B------:R-:W-:Y:S01]  /*280e0*/  @!UPT UIADD3 URZ, URZ, URZ, URZ ;  /* 0x0000003f3f3ff290 */ /* 0x000fe2000fffe03f */
[----:B------:R-:W-:Y:S01]  /*280f0*/  STL [R1+0x40], R12 ;  /* 0x0000400c01007387 */ /* 0x000fe20000100800 */
[----:B------:R-:W-:Y:S01]  /*28100*/  IMAD.MOV.U32 R28, RZ, RZ, R13 ;  /* 0x000000ffff1c7224 */ /* 0x000fe200078e000d */
[----:B------:R-:W-:Y:S01]  /*28110*/  MOV R18, R14 ;  /* 0x0000000e00127202 */ /* 0x000fe20000000f00 */
[----:B------:R-:W-:Y:S02]  /*28120*/  IMAD.MOV.U32 R29, RZ, RZ, R15 ;  /* 0x000000ffff1d7224 */ /* 0x000fe400078e000f */
[----:B------:R-:W0:Y:S02]  /*28130*/  LDSM.16.MT88.4 R12, [R0+0xd000] ;  /* 0x00d00000000c783b */ /* 0x000e240000004200 */
[----:B0-----:R-:W-:Y:S01]  /*28140*/  MOV R20, R14 ;  /* 0x0000000e00147202 */ /* 0x001fe20000000f00 */
[----:B------:R-:W-:Y:S01]  /*28150*/  IMAD.MOV.U32 R2, RZ, RZ, R15 ;  /* 0x000000ffff027224 */ /* 0x000fe200078e000f */
[----:B------:R-:W-:Y:S01]  /*28160*/  MOV R24, R12 ;  /* 0x0000000c00187202 */ /* 0x000fe20000000f00 */
[----:B------:R-:W-:Y:S01]  /*28170*/  IMAD.MOV.U32 R21, RZ, RZ, R13 ;  /* 0x000000ffff157224 */ /* 0x000fe200078e000d */
[----:B------:R-:W4:Y:S01]  /*28180*/  LDL.LU.64 R14, [R1+0x1f90] ;  /* 0x001f9000010e7983 */ /* 0x000f220000300a00 */
[----:B------:R-:W4:Y:S02]  /*28190*/  LDL.LU.64 R12, [R1+0x1f88] ;  /* 0x001f8800010c7983 */ /* 0x000f240000300a00 */
[----:B------:R-:W-:Y:S01]  /*281a0*/  STL [R1+0x1ee8], R0 ;  /* 0x001ee80001007387 */ /* 0x000fe20000100800 */
[----:B----4-:R-:W-:Y:S01]  /*281b0*/  HMMA.16816.F32 R4, R4, R26, R12 ;  /* 0x0000001a0404723c */ /* 0x010fe2000000180c */
[----:B------:R-:W2:Y:S11]  /*281c0*/  LDL.LU R12, [R1+0x50] ;  /* 0x00005000010c7983 */ /* 0x000eb60000300800 */
[----:B------:R-:W-:Y:S11]  /*281d0*/  @!UPT UIADD3 URZ, URZ, URZ, URZ ;  /* 0x0000003f3f3ff290 */ /* 0x000ff6000fffe03f */
[----:B------:R-:W-:Y:S01]  /*281e0*/  STL.64 [R1+0xa0], R4 ;  /* 0x0000a00401007387 */ /* 0x000fe20000100a00 */
[----:B------:R-:W-:Y:S02]  /*281f0*/  STL.64 [R1+0xa8], R6 ;  /* 0x0000a80601007387 */ /* 0x000fe40000100a00 */
[----:B---3--:R-:W0:Y:S04]  /*28200*/  LDSM.16.MT88.4 R4, [R19+0xd000] ;  /* 0x00d000001304783b */ /* 0x008e280000004200 */
[----:B------:R-:W2:Y:S01]  /*28210*/  LDL.LU R13, [R1+0x54] ;  /* 0x00005400010d7983 */ /* 0x000ea20000300800 */
[----:B------:R-:W2:Y:S01]  /*28220*/  LDL.LU R14, [R1+0x58] ;  /* 0x00005800010e7983 */ /* 0x000ea20000300800 */
[----:B------:R-:W2:Y:S02]  /*28230*/  LDL.LU R15, [R1+0x5c] ;  /* 0x00005c00010f7983 */ /* 0x000ea40000300800 */
[----:B------:R-:W-:Y:S02]  /*28240*/  STL [R1+0x1ee0], R19 ;  /* 0x001ee01301007387 */ /* 0x000fe40000100800 */
[----:B------:R1:W-:Y:S01]  /*28250*/  STL.64 [R1+0x1ed8], R16 ;  /* 0x001ed81001007387 */ /* 0x0003e20000100a00 */
[----:B------:R3:W-:Y:S04]  /*28260*/  STL [R1+0x1f58], R18 ;  /* 0x001f581201007387 */ /* 0x0007e80000100800 */
[----:B-1----:R-:W4:Y:S01]  /*28270*/  LDL.LU R16, [R1+0xd0] ;  /* 0x0000d00001107983 */ /* 0x002f220000300800 */
[----:B------:R-:W4:Y:S02]  /*28280*/  LDL.LU R17, [R1+0xd4] ;  /* 0x0000d40001117983 */ /* 0x000f240000300800 */
[----:B---3--:R-:W4:Y:S02]  /*28290*/  LDL.LU R18, [R1+0xd8] ;  /* 0x0000d80001127983 */ /* 0x008f240000300800 */
[----:B------:R-:W4:Y:S01]  /*282a0*/  LDL.LU R19, [R1+0xdc] ;  /* 0x0000dc0001137983 */ /* 0x000f220000300800 */
[----:B0-----:R0:W-:Y:S01]  /*282b0*/  STL.64 [R1+0x1ea0], R6 ;  /* 0x001ea00601007387 */ /* 0x0011e20000100a00 */
[----:B------:R1:W-:Y:S01]  /*282c0*/  STL.64 [R1+0x1e98], R4 ;  /* 0x001e980401007387 */ /* 0x0003e20000100a00 */
[----:B0-----:R-:W-:Y:S01]  /*282d0*/  MOV R6, R20 ;  /* 0x0000001400067202 */ /* 0x001fe20000000f00 */
[----:B------:R-:W-:Y:S01]  /*282e0*/  IMAD.MOV.U32 R7, RZ, RZ, R2 ;  /* 0x000000ffff077224 */ /* 0x000fe200078e0002 */
[----:B-1----:R-:W-:Y:S01]  /*282f0*/  MOV R4, R24 ;  /* 0x0000001800047202 */ /* 0x002fe20000000f00 */
[----:B------:R-:W-:-:S03]  /*28300*/  IMAD.MOV.U32 R5, RZ, RZ, R21 ;  /* 0x000000ffff057224 */ /* 0x000fc600078e0015 */
[----:B------:R-:W-:Y:S02]  /*28310*/  STL.64 [R1+0x1ed0], R6 ;  /* 0x001ed00601007387 */ /* 0x000fe40000100a00 */
[----:B------:R0:W-:Y:S02]  /*28320*/  STL.64 [R1+0x1ec8], R4 ;  /* 0x001ec80401007387 */ /* 0x0001e40000100a00 */
[----:B0-----:R-:W3:Y:S01]  /*28330*/  LDL.LU R4, [R1+0x20] ;  /* 0x0000200001047983 */ /* 0x001ee20000300800 */
[----:B------:R-:W3:Y:S02]  /*28340*/  LDL.LU R5, [R1+0x24] ;  /* 0x0000240001057983 */ /* 0x000ee40000300800 */
[----:B------:R-:W3:Y:S01]  /*28350*/  LDL.LU R6, [R1+0x28] ;  /* 0x0000280001067983 */ /* 0x000ee20000300800 */
[----:B------:R-:W-:-:S07]  /*28360*/  MOV R7, R3 ;  /* 0x0000000300077202 */ /* 0x000fce0000000f00 */
[C---:B---3--:R-:W-:Y:S01]  /*28370*/  HMMA.16816.F32 R20, R4.reuse, R22, R8 ;  /* 0x000000160414723c */ /* 0x048fe20000001808 */
[----:B------:R-:W3:Y:S11]  /*28380*/  LDL.LU.64 R10, [R1+0x1f80] ;  /* 0x001f8000010a7983 */ /* 0x000ef60000300a00 */
[----:B------:R-:W-:Y:S11]  /*28390*/  @!UPT UIADD3 URZ, URZ, URZ, URZ ;  /* 0x0000003f3f3ff290 */ /* 0x000ff6000fffe03f */
[----:B------:R-:W-:Y:S01]  /*283a0*/  @!UPT UIADD3 URZ, URZ, URZ, URZ ;  /* 0x0000003f3f3ff290 */ /* 0x000fe2000fffe03f */
[----:B------:R-:W-:Y:S01]  /*283b0*/  IMAD.MOV.U32 R2, RZ, RZ, R20 ;  /* 0x000000ffff027224 */ /* 0x000fe200078e0014 */
[----:B------:R-:W-:Y:S01]  /*283c0*/  MOV R25, R21 ;  /* 0x0000001500197202 */ /* 0x000fe20000000f00 */
[----:B------:R-:W3:Y:S01]  /*283d0*/  LDL.LU R20, [R1+0x70] ;  /* 0x0000700001147983 */ /* 0x000ee20000300800 */
[----:B------:R-:W-:Y:S02]  /*283e0*/  IMAD.MOV.U32 R24, RZ, RZ, R22 ;  /* 0x000000ffff187224 */ /* 0x000fe400078e0016 */
[----:B------:R-:W3:Y:S01]  /*283f0*/  LDL.LU R21, [R1+0x74] ;  /* 0x0000740001157983 */ /* 0x000ee20000300800 */
[----:B------:R-:W-:Y:S01]  /*28400*/  MOV R3, R23 ;  /* 0x0000001700037202 */ /* 0x000fe20000000f00 */
[----:B------:R-:W3:Y:S01]  /*28410*/  LDL.LU R22, [R1+0x78] ;  /* 0x0000780001167983 */ /* 0x000ee20000300800 */
[----:B------:R-:W3:Y:S01]  /*28420*/  LDL.LU R23, [R1+0x7c] ;  /* 0x00007c0001177983 */ /* 0x000ee20000300800 */
[----:B--2---:R-:W-:Y:S02]  /*28430*/  HMMA.16816.F32 R4, R4, R26, R12 ;  /* 0x0000001a0404723c */ /* 0x004fe4000000180c */
[----:B---3--:R0:W-:Y:S01]  /*28440*/  STL.64 [R1+0x1f68], R22 ;  /* 0x001f681601007387 */ /* 0x0081e20000100a00 */
[----:B------:R-:W-:Y:S03]  /*28450*/  STL.64 [R1+0x1f60], R20 ;  /* 0x001f601401007387 */ /* 0x000fe60000100a00 */
[----:B0-----:R-:W4:Y:S01]  /*28460*/  LDL.LU.64 R22, [R1+0x18] ;  /* 0x0000180001167983 */ /* 0x001f220000300a00 */
[----:B------:R-:W-:Y:S02]  /*28470*/  STL [R1+0x1f28], R3 ;  /* 0x001f280301007387 */ /* 0x000fe40000100800 */
[----:B------:R-:W-:Y:S02]  /*28480*/  STL [R1+0x1f24], R24 ;  /* 0x001f241801007387 */ /* 0x000fe40000100800 */
[----:B------:R-:W-:Y:S01]  /*28490*/  STL [R1+0x1f20], R25 ;  /* 0x001f201901007387 */ /* 0x000fe20000100800 */
[----:B------:R-:W-:Y:S01]  /*284a0*/  STL [R1+0x1f1c], R2 ;  /* 0x001f1c0201007387 */ /* 0x000fe20000100800 */
[----:B------:R-:W4:Y:S02]  /*284b0*/  LDL.LU.64 R14, [R1+0x1f78] ;  /* 0x001f7800010e7983 */ /* 0x000f240000300a00 */
[----:B------:R-:W4:Y:S09]  /*284c0*/  LDL.LU.64 R12, [R1+0x1f70] ;  /* 0x001f7000010c7983 */ /* 0x000f320000300a00 */
[----:B------:R-:W-:Y:S01]  /*284d0*/  IMAD.MOV.U32 R8, RZ, RZ, R6 ;  /* 0x000000ffff087224 */ /* 0x000fe200078e0006 */
[----:B------:R-:W-:Y:S01]  /*284e0*/  STL.64 [R1+0x80], R4 ;  /* 0x0000800401007387 */ /* 0x000fe20000100a00 */
[----:B------:R-:W-:-:S02]  /*284f0*/  MOV R9, R7 ;  /* 0x0000000700097202 */ /* 0x000fc40000000f00 */
[----:B------:R-:W0:Y:S02]  /*28500*/  LDSM.16.MT88.4 R4, [R11+0xd000] ;  /* 0x00d000000b04783b */ /* 0x000e240000004200 */
[----:B0-----:R0:W-:Y:S02]  /*28510*/  STL.64 [R1+0x50], R4 ;  /* 0x0000500401007387 */ /* 0x0011e40000100a00 */
[----:B------:R-:W-:Y:S01]  /*28520*/  STL.64 [R1+0x58], R6 ;  /* 0x0000580601007387 */ /* 0x000fe20000100a00 */
[----:B----4-:R-:W-:Y:S01]  /*28530*/  HMMA.16816.F32 R16, R12, R22, R16 ;  /* 0x000000160c10723c */ /* 0x010fe20000001810 */
[----:B0-----:R-:W-:Y:S01]  /*28540*/  IMAD.MOV.U32 R5, RZ, RZ, R22 ;  /* 0x000000ffff057224 */ /* 0x001fe200078e0016 */
[----:B------:R-:W-:Y:S02]  /*28550*/  MOV R4, R23 ;  /* 0x0000001700047202 */ /* 0x000fe40000000f00 */
[----:B------:R-:W2:Y:S01]  /*28560*/  LDL.LU.64 R22, [R1+0x1f68] ;  /* 0x001f680001167983 */ /* 0x000ea20000300a00 */
[----:B------:R-:W2:Y:S11]  /*28570*/  LDL.LU.64 R20, [R1+0x1f60] ;  /* 0x001f600001147983 */ /* 0x000eb60000300a00 */
[----:B------:R-:W-:Y:S08]  /*28580*/  @!UPT UIADD3 URZ, URZ, URZ, URZ ;  /* 0x0000003f3f3ff290 */ /* 0x000ff0000fffe03f */
[----:B------:R-:W-:Y:S02]  /*28590*/  IMAD.MOV.U32 R25, RZ, RZ, R18 ;  /* 0x000000ffff197224 */ /* 0x000fe400078e0012 */
[----:B------:R-:W-:Y:S01]  /*285a0*/  IMAD.MOV.U32 R3, RZ, RZ, R16 ;  /* 0x000000ffff037224 */ /* 0x000fe200078e0010 */
[----:B------:R-:W3:Y:S01]  /*285b0*/  LDL.LU R18, [R1+0x1f58] ;  /* 0x001f580001127983 */ /* 0x000ee20000300800 */
[----:B------:R-:W4:Y:S01]  /*285c0*/  LDL.LU R16, [R1+0x40] ;  /* 0x0000400001107983 */ /* 0x000f220000300800 */
[----:B------:R-:W-:Y:S02]  /*285d0*/  MOV R2, R19 ;  /* 0x0000001300027202 */ /* 0x000fe40000000f00 */
[----:B------:R-:W-:Y:S01]  /*285e0*/  MOV R24, R17 ;  /* 0x0000001100187202 */ /* 0x000fe20000000f00 */
[----:B------:R-:W-:Y:S02]  /*285f0*/  MOV R19, R29 ;  /* 0x0000001d00137202 */ /* 0x000fe40000000f00 */
[----:B------:R-:W-:-:S02]  /*28600*/  IMAD.MOV.U32 R17, RZ, RZ, R28 ;  /* 0x000000ffff117224 */ /* 0x000fc400078e001c */
[----:B------:R-:W2:Y:S01]  /*28610*/  LDL.LU R28, [R1+0x1f54] ;  /* 0x001f5400011c7983 */ /* 0x000ea20000300800 */
[----:B------:R-:W2:Y:S03]  /*28620*/  LDL.LU R29, [R1+0x1f50] ;  /* 0x001f5000011d7983 */ /* 0x000ea60000300800 */
[----:B---3--:R-:W-:Y:S01]  /*28630*/  STL.64 [R1+0x1f08], R18 ;  /* 0x001f081201007387 */ /* 0x008fe20000100a00 */
[----:B----4-:R0:W-:Y:S03]  /*28640*/  STL.64 [R1+0x1f00], R16 ;  /* 0x001f001001007387 */ /* 0x0101e60000100a00 */
[----:B0-----:R-:W3:Y:S01]  /*28650*/  LDL.LU R16, [R1+0x60] ;  /* 0x0000600001107983 */ /* 0x001ee20000300800 */
[----:B------:R-:W3:Y:S02]  /*28660*/  LDL.LU R17, [R1+0x64] ;  /* 0x0000640001117983 */ /* 0x000ee40000300800 */
[----:B------:R-:W4:Y:S02]  /*28670*/  LDL.LU R18, [R1+0x68] ;  /* 0x0000680001127983 */ /* 0x000f240000300800 */
[----:B------:R-:W-:Y:S01]  /*28680*/  IMAD.MOV.U32 R19, RZ, RZ, R10 ;  /* 0x000000ffff137224 */ /* 0x000fe200078e000a */
[----:B--2---:R-:W-:Y:S04]  /*28690*/  HMMA.16816.F32 R12, R12, R26, R20 ;  /* 0x0000001a0c0c723c */ /* 0x004fe80000001814 */
[----:B----4-:R-:W-:Y:S01]  /*286a0*/  STL.64 [R1+0x1f38], R18 ;  /* 0x001f381201007387 */ /* 0x010fe20000100a00 */
[----:B---3--:R0:W-:Y:S03]  /*286b0*/  STL.64 [R1+0x1f30], R16 ;  /* 0x001f301001007387 */ /* 0x0081e60000100a00 */
[----:B0-----:R-:W2:Y:S01]  /*286c0*/  LDL.LU R16, [R1+0xc0] ;  /* 0x0000c00001107983 */ /* 0x001ea20000300800 */
[----:B------:R-:W2:Y:S02]  /*286d0*/  LDL.LU R17, [R1+0xc4] ;  /* 0x0000c40001117983 */ /* 0x000ea40000300800 */
[----:B------:R-:W2:Y:S02]  /*286e0*/  LDL.LU.64 R22, [R1+0x1f48] ;  /* 0x001f480001167983 */ /* 0x000ea40000300a00 */
[----:B------:R-:W2:Y:S01]  /*286f0*/  LDL.LU.64 R20, [R1+0x1f40] ;  /* 0x001f400001147983 */ /* 0x000ea20000300a00 */
[----:B------:R-:W-:Y:S01]  /*28700*/  MOV R18, R29 ;  /* 0x0000001d00127202 */ /* 0x000fe20000000f00 */
[----:B------:R-:W-:-:S09]  /*28710*/  IMAD.MOV.U32 R19, RZ, RZ, R28 ;  /* 0x000000ffff137224 */ /* 0x000fd200078e001c */
[----:B------:R-:W-:Y:S01]  /*28720*/  MOV R29, R14 ;  /* 0x0000000e001d7202 */ /* 0x000fe20000000f00 */
[----:B------:R-:W-:Y:S01]  /*28730*/  IMAD.MOV.U32 R28, RZ, RZ, R15 ;  /* 0x000000ffff1c7224 */ /* 0x000fe200078e000f */
[----:B------:R-:W-:Y:S01]  /*28740*/  MOV R14, R5 ;  /* 0x00000005000e7202 */ /* 0x000fe20000000f00 */
[----:B------:R-:W-:Y:S01]  /*28750*/  IMAD.MOV.U32 R15, RZ, RZ, R4 ;  /* 0x000000ffff0f7224 */ /* 0x000fe200078e0004 */
[----:B------:R-:W-:Y:S01]  /*28760*/  MOV R0, R12 ;  /* 0x0000000c00007202 */ /* 0x000fe20000000f00 */
[----:B------:R-:W-:Y:S01]  /*28770*/  IMAD.MOV.U32 R10, RZ, RZ, R13 ;  /* 0x000000ffff0a7224 */ /* 0x000fe200078e000d */
[----:B------:R-:W3:Y:S01]  /*28780*/  LDL.LU R4, [R1+0xa0] ;  /* 0x0000a00001047983 */ /* 0x000ee20000300800 */
[----:B------:R-:W3:Y:S02]  /*28790*/  LDL.LU R5, [R1+0xa4] ;  /* 0x0000a40001057983 */ /* 0x000ee40000300800 */
[----:B------:R-:W3:Y:S02]  /*287a0*/  LDL.LU R6, [R1+0xa8] ;  /* 0x0000a80001067983 */ /* 0x000ee40000300800 */
[----:B------:R-:W3:Y:S01]  /*287b0*/  LDL.LU R7, [R1+0xac] ;  /* 0x0000ac0001077983 */ /* 0x000ee20000300800 */
[C---:B--2---:R-:W-:Y:S01]  /*287c0*/  HMMA.16816.F32 R12, R20.reuse, R14, R16 ;  /* 0x0000000e140c723c */ /* 0x044fe20000001810 */
[----:B------:R-:W2:Y:S01]  /*287d0*/  LDL.LU.64 R18, [R1+0x1f38] ;  /* 0x001f380001127983 */ /* 0x000ea20000300a00 */
[----:B------:R-:W2:Y:S11]  /*287e0*/  LDL.LU.64 R16, [R1+0x1f30] ;  /* 0x001f300001107983 */ /* 0x000eb60000300a00 */
[----:B------:R-:W-:Y:S10]  /*287f0*/  @!UPT UIADD3 URZ, URZ, URZ, URZ ;  /* 0x0000003f3f3ff290 */ /* 0x000ff4000fffe03f */
[----:B------:R0:W-:Y:S01]  /*28800*/  STL.64 [R1+0x1e90], R14 ;  /* 0x001e900e01007387 */ /* 0x0001e20000100a00 */
[----:B------:R1:W-:Y:S01]  /*28810*/  STL.64 [R1+0x1e88], R12 ;  /* 0x001e880c01007387 */ /* 0x0003e20000100a00 */
[----:B0-----:R-:W-:Y:S02]  /*28820*/  MOV R14, R25 ;  /* 0x00000019000e7202 */ /* 0x001fe40000000f00 */
[----:B-1----:R-:W-:Y:S01]  /*28830*/  MOV R12, R3 ;  /* 0x00000003000c7202 */ /* 0x002fe20000000f00 */
[----:B------:R-:W-:Y:S01]  /*28840*/  IMAD.MOV.U32 R15, RZ, RZ, R2 ;  /* 0x000000ffff0f7224 */ /* 0x000fe200078e0002 */
[----:B------:R-:W4:Y:S01]  /*28850*/  LDL.LU R3, [R1+0x1f28] ;  /* 0x001f280001037983 */ /* 0x000f220000300800 */
[----:B------:R-:W-:Y:S02]  /*28860*/  IMAD.MOV.U32 R13, RZ, RZ, R24 ;  /* 0x000000ffff0d7224 */ /* 0x000fe400078e0018 */
[----:B------:R-:W3:Y:S02]  /*28870*/  LDL.LU R24, [R1+0x1f24] ;  /* 0x001f240001187983 */ /* 0x000ee40000300800 */
[----:B------:R-:W4:Y:S01]  /*28880*/  LDL.LU R25, [R1+0x1f20] ;  /* 0x001f200001197983 */ /* 0x000f220000300800 */
[----:B------:R-:W4:Y:S01]  /*28890*/  LDL.LU R2, [R1+0x1f1c] ;  /* 0x001f1c0001027983 */ /* 0x000f220000300800 */
[----:B------:R-:W-:Y:S02]  /*288a0*/  STL.64 [R1+0x1eb0], R14 ;  /* 0x001eb00e01007387 */ /* 0x000fe40000100a00 */
[----:B------:R0:W-:Y:S02]  /*288b0*/  STL.64 [R1+0x1ea8], R12 ;  /* 0x001ea80c01007387 */ /* 0x0001e40000100a00 */
[----:B0-----:R-:W4:Y:S01]  /*288c0*/  LDL.LU R12, [R1+0x80] ;  /* 0x00008000010c7983 */ /* 0x001f220000300800 */
[----:B------:R-:W4:Y:S01]  /*288d0*/  LDL.LU R13, [R1+0x84] ;  /* 0x00008400010d7983 */ /* 0x000f220000300800 */
[----:B------:R-:W-:Y:S01]  /*288e0*/  MOV R14, R8 ;  /* 0x00000008000e7202 */ /* 0x000fe20000000f00 */
[----:B------:R-:W-:Y:S01]  /*288f0*/  IMAD.MOV.U32 R15, RZ, RZ, R9 ;  /* 0x000000ffff0f7224 */ /* 0x000fe200078e0009 */
[----:B------:R-:W4:Y:S01]  /*28900*/  LDL.LU R8, [R1+0x1f18] ;  /* 0x001f180001087983 */ /* 0x000f220000300800 */
[----:B------:R-:W4:Y:S03]  /*28910*/  LDL.LU R9, [R1+0x1f14] ;  /* 0x001f140001097983 */ /* 0x000f260000300800 */
[----:B------:R3:W-:Y:S01]  /*28920*/  STL.64 [R1+0x1ec0], R14 ;  /* 0x001ec00e01007387 */ /* 0x0007e20000100a00 */
[----:B--2---:R-:W-:Y:S01]  /*28930*/  HMMA.16816.F32 R20, R20, R26, R16 ;  /* 0x0000001a1414723c */ /* 0x004fe20000001810 */
[----:B---3--:R-:W-:-:S02]  /*28940*/  MOV R14, R24 ;  /* 0x00000018000e7202 */ /* 0x008fc40000000f00 */
[----:B----4-:R0:W-:Y:S02]  /*28950*/  STL.64 [R1+0x1eb8], R12 ;  /* 0x001eb80c01007387 */ /* 0x0101e40000100a00 */
[----:B0-----:R-:W-:Y:S02]  /*28960*/  MOV R12, R2 ;  /* 0x00000002000c7202 */ /* 0x001fe40000000f00 */
[----:B------:R-:W2:Y:S01]  /*28970*/  LDL.LU R2, [R1+0x1f10] ;  /* 0x001f100001027983 */ /* 0x000ea20000300800 */
[----:B------:R-:W3:Y:S02]  /*28980*/  LDL.LU.64 R18, [R1+0x1f08] ;  /* 0x001f080001127983 */ /* 0x000ee40000300a00 */
[----:B------:R-:W3:Y:S02]  /*28990*/  LDL.LU.64 R16, [R1+0x1f00] ;  /* 0x001f000001107983 */ /* 0x000ee40000300a00 */
[----:B------:R-:W-:Y:S01]  /*289a0*/  IMAD.MOV.U32 R13, RZ, RZ, R25 ;  /* 0x000000ffff0d7224 */ /* 0x000fe200078e0019 */
[----:B------:R-:W3:Y:S01]  /*289b0*/  LDL.LU.64 R26, [R1+0x1ef8] ;  /* 0x001ef800011a7983 */ /* 0x000ee20000300a00 */
[----:B------:R-:W3:Y:S09]  /*289c0*/  LDL.LU.64 R24, [R1+0x1ef0] ;  /* 0x001ef00001187983 */ /* 0x000ef20000300a00 */
[----:B------:R0:W-:Y:S02]  /*289d0*/  STL.64 [R1+0xe0], R20 ;  /* 0x0000e01401007387 */ /* 0x0001e40000100a00 */
[----:B------:R-:W-:Y:S02]  /*289e0*/  STL [R1+0xe8], R22 ;  /* 0x0000e81601007387 */ /* 0x000fe40000100800 */
[----:B0-----:R-:W-:-:S02]  /*289f0*/  IMAD.MOV.U32 R20, RZ, RZ, R0 ;  /* 0x000000ffff147224 */ /* 0x001fc400078e0000 */
[----:B------:R-:W4:Y:S01]  /*28a00*/  LDL.LU R0, [R1+0x1ee8] ;  /* 0x001ee80001007983 */ /* 0x000f220000300800 */
[----:B------:R-:W-:Y:S02]  /*28a10*/  MOV R21, R10 ;  /* 0x0000000a00157202 */ /* 0x000fe40000000f00 */
[----:B------:R-:W2:Y:S01]  /*28a20*/  LDL.LU R10, [R1+0x1ee4] ;  /* 0x001ee400010a7983 */ /* 0x000ea20000300800 */
[----:B---3--:R-:W-:Y:S11]  /*28a30*/  HMMA.16816.F32 R16, R24, R8, R16 ;  /* 0x000000081810723c */ /* 0x008ff60000001810 */
[----:B------:R-:W-:Y:S11]  /*28a40*/  @!UPT UIADD3 URZ, URZ, URZ, URZ ;  /* 0x0000003f3f3ff290 */ /* 0x000ff6000fffe03f */
[----:B------:R-:W-:Y:S01]  /*28a50*/  @!UPT UIADD3 URZ, URZ, URZ, URZ ;  /* 0x0000003f3f3ff290 */ /* 0x000fe2000fffe03f */
[----:B------:R-:W-:Y:S01]  /*28a60*/  STL.64 [R1+0xf0], R16 ;  /* 0x0000f01001007387 */ /* 0x000fe20000100a00 */
[----:B------:R-:W-:Y:S02]  /*28a70*/  STL.64 [R1+0xf8], R18 ;  /* 0x0000f81201007387 */ /* 0x000fe40000100a00 */
[----:B--2---:R-:W0:Y:S02]  /*28a80*/  LDSM.16.MT88.4 R16, [R2+0xd800] ;  /* 0x00d800000210783b */ /* 0x004e240000004200 */
[----:B0-----:R-:W-:Y:S02]  /*28a90*/  STL.64 [R1+0x40], R16 ;  /* 0x0000401001007387 */ /* 0x001fe40000100a00 */
[----:B------:R-:W-:Y:S02]  /*28aa0*/  STL.64 [R1+0x48], R18 ;  /* 0x0000481201007387 */ /* 0x000fe40000100a00 */
[----:B----4-:R-:W0:Y:S02]  /*28ab0*/  LDSM.16.MT88.4 R16, [R0+0xd800] ;  /* 0x00d800000010783b */ /* 0x010e240000004200 */
[----:B0-----:R-:W-:Y:S02]  /*28ac0*/  STL.64 [R1+0x20], R16 ;  /* 0x0000201001007387 */ /* 0x001fe40000100a00 */
[----:B------:R0:W-:Y:S02]  /*28ad0*/  STL [R1+0x28], R18 ;  /* 0x0000281201007387 */ /* 0x0001e40000100800 */
[----:B0-----:R-:W-:-:S02]  /*28ae0*/  IMAD.MOV.U32 R18, RZ, RZ, R19 ;  /* 0x000000ffff127224 */ /* 0x001fc400078e0013 */
[----:B------:R-:W2:Y:S01]  /*28af0*/  LDL.LU R19, [R1+0x1ee0] ;  /* 0x001ee00001137983 */ /* 0x000ea20000300800 */
[----:B------:R-:W3:Y:S02]  /*28b00*/  LDL.LU.64 R16, [R1+0x1ed8] ;  /* 0x001ed80001107983 */ /* 0x000ee40000300a00 */
[----:B------:R-:W-:Y:S02]  /*28b10*/  STL [R1+0x1e80], R18 ;  /* 0x001e801201007387 */ /* 0x000fe40000100800 */
[----:B------:R-:W-:Y:S01]  /*28b20*/  IMAD.MOV.U32 R15, RZ, RZ, R3 ;  /* 0x000000ffff0f7224 */ /* 0x000fe200078e0003 */
[----:B------:R-:W-:Y:S01]  /*28b30*/  MOV R3, R23 ;  /* 0x0000001700037202 */ /* 0x000fe20000000f00 */
[----:B------:R-:W-:Y:S01]  /*28b40*/  IMAD.MOV.U32 R22, RZ, RZ, R29 ;  /* 0x000000ffff167224 */ /* 0x000fe200078e001d */
[----:B------:R-:W-:Y:S01]  /*28b50*/  MOV R23, R28 ;  /* 0x0000001c00177202 */ /* 0x000fe20000000f00 */
[----:B---3--:R-:W-:Y:S01]  /*28b60*/  HMMA.16816.F32 R24, R24, R16, R4 ;  /* 0x000000101818723c */ /* 0x008fe20000001804 */
[----:B------:R-:W3:Y:S01]  /*28b70*/  LDL.LU.64 R6, [R1+0x1ed0] ;  /* 0x001ed00001067983 */ /* 0x000ee20000300a00 */
[----:B------:R-:W3:Y:S11]  /*28b80*/  LDL.LU.64 R4, [R1+0x1ec8] ;  /* 0x001ec80001047983 */ /* 0x000ef60000300a00 */
[----:B------:R-:W-:Y:S10]  /*28b90*/  @!UPT UIADD3 URZ, URZ, URZ, URZ ;  /* 0x0000003f3f3ff290 */ /* 0x000ff4000fffe03f */
[----:B------:R-:W-:Y:S01]  /*28ba0*/  STL.64 [R1+0xd0], R24 ;  /* 0x0000d01801007387 */ /* 0x000fe20000100a00 */
[----:B------:R-:W-:Y:S01]  /*28bb0*/  MOV R29, R26 ;  /* 0x0000001a001d7202 */ /* 0x000fe20000000f00 */
[----:B------:R-:W-:Y:S02]  /*28bc0*/  IMAD.MOV.U32 R28, RZ, RZ, R27 ;  /* 0x000000ffff1c7224 */ /* 0x000fe400078e001b */
[----:B--2---:R-:W0:Y:S04]  /*28bd0*/  LDSM.16.MT88.4 R24, [R19+0xd800] ;  /* 0x00d800001318783b */ /* 0x004e280000004200 */
[----:B0-----:R0:W-:Y:S01]  /*28be0*/  STL.64 [R1+0x10], R24 ;  /* 0x0000101801007387 */ /* 0x0011e20000100a00 */
[----:B------:R1:W-:Y:S01]  /*28bf0*/  STL [R1+0x1c], R27 ;  /* 0x00001c1b01007387 */ /* 0x0003e20000100800 */
[----:B------:R-:W-:Y:S01]  /*28c00*/  MOV R18, R26 ;  /* 0x0000001a00127202 */ /* 0x000fe20000000f00 */
[C---:B---3--:R-:W-:Y:S11]  /*28c10*/  HMMA.16816.F32 R12, R4.reuse, R8, R12 ;  /* 0x00000008040c723c */ /* 0x048ff6000000180c */
[----:B------:R-:W-:Y:S11]  /*28c20*/  @!UPT UIADD3 URZ, URZ, URZ, URZ ;  /* 0x0000003f3f3ff290 */ /* 0x000ff6000fffe03f */
[----:B------:R-:W-:Y:S02]  /*28c30*/  @!UPT UIADD3 URZ, URZ, URZ, URZ ;  /* 0x0000003f3f3ff290 */ /* 0x000fe4000fffe03f */
[----:B0-----:R-:W-:Y:S01]  /*28c40*/  IMAD.MOV.U32 R25, RZ, RZ, R14 ;  /* 0x000000ffff197224 */ /* 0x001fe200078e000e */
[----:B------:R-:W-:Y:S01]  /*28c50*/  MOV R24, R15 ;  /* 0x0000000f00187202 */ /* 0x000fe20000000f00 */
[----:B-1----:R-:W-:Y:S01]  /*28c60*/  IMAD.MOV.U32 R27, RZ, RZ, R12 ;  /* 0x000000ffff1b7224 */ /* 0x002fe200078e000c */
[----:B------:R-:W-:Y:S01]  /*28c70*/  MOV R26, R13 ;  /* 0x0000000d001a7202 */ /* 0x000fe20000000f00 */
[----:B------:R-:W2:Y:S01]  /*28c80*/  LDL.LU.64 R14, [R1+0x1ec0] ;  /* 0x001ec000010e7983 */ /* 0x000ea20000300a00 */
[----:B------:R-:W2:Y:S02]  /*28c90*/  LDL.LU.64 R12, [R1+0x1eb8] ;  /* 0x001eb800010c7983 */ /* 0x000ea40000300a00 */
[----:B--2---:R-:W-:Y:S01]  /*28ca0*/  HMMA.16816.F32 R4, R4, R16, R12 ;  /* 0x000000100404723c */ /* 0x004fe2000000180c */
[----:B------:R-:W2:Y:S01]  /*28cb0*/  LDL.LU.64 R14, [R1+0x1eb0] ;  /* 0x001eb000010e7983 */ /* 0x000ea20000300a00 */
[----:B------:R-:W2:Y:S11]  /*28cc0*/  LDL.LU.64 R12, [R1+0x1ea8] ;  /* 0x001ea800010c7983 */ /* 0x000eb60000300a00 */
[----:B------:R-:W-:Y:S10]  /*28cd0*/  @!UPT UIADD3 URZ, URZ, URZ, URZ ;  /* 0x0000003f3f3ff290 */ /* 0x000ff4000fffe03f */
[----:B------:R-:W-:Y:S01]  /*28ce0*/  STL.64 [R1+0x60], R4 ;  /* 0x0000600401007387 */ /* 0x000fe20000100a00 */
[----:B------:R0:W-:Y:S03]  /*28cf0*/  STL.64 [R1+0x68], R6 ;  /* 0x0000680601007387 */ /* 0x0001e60000100a00 */
[----:B0-----:R-:W2:Y:S01]  /*28d00*/  LDL.LU.64 R6, [R1+0x1ea0] ;  /* 0x001ea00001067983 */ /* 0x001ea20000300a00 */
[----:B------:R-:W2:Y:S02]  /*28d10*/  LDL.LU.64 R4, [R1+0x1e98] ;  /* 0x001e980001047983 */ /* 0x000ea40000300a00 */
[C---:B--2---:R-:W-:Y:S08]  /*28d20*/  HMMA.16816.F32 R12, R4.reuse, R8, R12 ;  /* 0x00000008040c723c */ /* 0x044ff0000000180c */
[----:B------:R-:W-:Y:S11]  /*28d30*/  HMMA.16816.F32 R20, R4, R16, R20 ;  /* 0x000000100414723c */ /* 0x000ff60000001814 */
[----:B------:R-:W-:Y:S04]  /*28d40*/  @!UPT UIADD3 URZ, URZ, URZ, URZ ;  /* 0x0000003f3f3ff290 */ /* 0x000fe8000fffe03f */
[----:B------:R-:W-:Y:S01]  /*28d50*/  STL.64 [R1+0xc0], R12 ;  /* 0x0000c00c01007387 */ /* 0x000fe20000100a00 */
[----:B------:R0:W-:Y:S03]  /*28d60*/  STL.64 [R1+0xc8], R14 ;  /* 0x0000c80e01007387 */ /* 0x0001e60000100a00 */
[----:B0-----:R-:W2:Y:S01]  /*28d70*/  LDL.LU.64 R14, [R1+0x1e90] ;  /* 0x001e9000010e7983 */ /* 0x001ea20000300a00 */
[----:B------:R-:W2:Y:S02]  /*28d80*/  LDL.LU.64 R12, [R1+0x1e88] ;  /* 0x001e8800010c7983 */ /* 0x000ea40000300a00 */
[----:B------:R-:W3:Y:S02]  /*28d90*/  LDL R7, [R1+0x6cc] ;  /* 0x0006cc0001077983 */ /* 0x000ee40000100800 */
[----:B------:R-:W-:Y:S01]  /*28da0*/  STL.64 [R1+0x90], R20 ;  /* 0x0000901401007387 */ /* 0x000fe20000100a00 */
[----:B------:R-:W-:Y:S02]  /*28db0*/  STL.64 [R1+0x98], R22 ;  /* 0x0000981601007387 */ /* 0x000fe40000100a00 */
[----:B------:R0:W1:Y:S02]  /*28dc0*/  LDSM.16.MT88.4 R20, [R11+0xd800] ;  /* 0x00d800000b14783b */ /* 0x0000640000004200 */
[----:B0-----:R-:W4:Y:S04]  /*28dd0*/  LDL.LU R11, [R1+0x1e84] ;  /* 0x001e8400010b7983 */ /* 0x001f280000300800 */
[----:B-1----:R-:W-:Y:S01]  /*28de0*/  STL.64 [R1+0x1e08], R22 ;  /* 0x001e081601007387 */ /* 0x002fe20000100a00 */
[----:B------:R0:W-:Y:S03]  /*28df0*/  STL.64 [R1+0x1e00], R20 ;  /* 0x001e001401007387 */ /* 0x0001e60000100a00 */
[----:B0-----:R-:W2:Y:S01]  /*28e00*/  LDL.LU R20, [R1+0x50] ;  /* 0x0000500001147983 */ /* 0x001ea20000300800 */
[----:B------:R-:W2:Y:S02]  /*28e10*/  LDL.LU R21, [R1+0x54] ;  /* 0x0000540001157983 */ /* 0x000ea40000300800 */
[----:B------:R-:W2:Y:S02]  /*28e20*/  LDL.LU R22, [R1+0x58] ;  /* 0x0000580001167983 */ /* 0x000ea40000300800 */
[----:B------:R-:W2:Y:S01]  /*28e30*/  LDL.LU R23, [R1+0x5c] ;  /* 0x00005c0001177983 */ /* 0x000ea20000300800 */
[----:B----4-:R0:W-:Y:S01]  /*28e40*/  STL.64 [R1+0x1e70], R10 ;  /* 0x001e700a01007387 */ /* 0x0101e20000100a00 */
[----:B--2---:R-:W-:Y:S03]  /*28e50*/  HMMA.16816.F32 R12, R20, R8, R12 ;  /* 0x00000008140c723c */ /* 0x004fe6000000180c */
[----:B------:R-:W2:Y:S11]  /*28e60*/  LDL.LU R8, [R1+0xe0] ;  /* 0x0000e00001087983 */ /* 0x000eb60000300800 */
[----:B------:R-:W-:Y:S09]  /*28e70*/  @!UPT UIADD3 URZ, URZ, URZ, URZ ;  /* 0x0000003f3f3ff290 */ /* 0x000ff2000fffe03f */
[----:B------:R-:W-:Y:S01]  /*28e80*/  STL.64 [R1+0x80], R12 ;  /* 0x0000800c01007387 */ /* 0x000fe20000100a00 */
[----:B------:R-:W-:Y:S02]  /*28e90*/  STL.64 [R1+0x88], R14 ;  /* 0x0000880e01007387 */ /* 0x000fe40000100a00 */
[----:B------:R-:W2:Y:S02]  /*28ea0*/  LDL.LU R9, [R1+0xe4] ;  /* 0x0000e40001097983 */ /* 0x000ea40000300800 */
[----:B0-----:R-:W2:Y:S01]  /*28eb0*/  LDL.LU R10, [R1+0xe8] ;  /* 0x0000e800010a7983 */ /* 0x001ea20000300800 */
[----:B------:R-:W0:Y:S04]  /*28ec0*/  LDSM.16.MT88.4 R12, [R2+0xe000] ;  /* 0x00e00000020c783b */ /* 0x000e280000004200 */
[----:B0-----:R-:W-:Y:S01]  /*28ed0*/  STL.64 [R1+0x1dd8], R14 ;  /* 0x001dd80e01007387 */ /* 0x001fe20000100a00 */
[----:B------:R-:W-:Y:S02]  /*28ee0*/  STL.64 [R1+0x1dd0], R12 ;  /* 0x001dd00c01007387 */ /* 0x000fe40000100a00 */
[----:B---3--:R-:W0:Y:S02]  /*28ef0*/  LDSM.16.M88.4 R12, [R7+0x10380] ;  /* 0x01038000070c783b */ /* 0x008e240000000200 */
[----:B------:R-:W1:Y:S02]  /*28f00*/  LDSM.16.M88.4 R4, [R7+0x18380] ;  /* 0x018380000704783b */ /* 0x000e640000000200 */
[----:B------:R-:W-:Y:S01]  /*28f10*/  IMAD.MOV.U32 R11, RZ, RZ, R3 ;  /* 0x000000ffff0b7224 */ /* 0x000fe200078e0003 */
[----:B0-----:R-:W-:Y:S01]  /*28f20*/  MOV R3, R12 ;  /* 0x0000000c00037202 */ /* 0x001fe20000000f00 */
[----:B------:R0:W-:Y:S01]  /*28f30*/  STL.64 [R1+0x8], R14 ;  /* 0x0000080e01007387 */ /* 0x0001e20000100a00 */
[----:B------:R-:W-:Y:S01]  /*28f40*/  IMAD.MOV.U32 R2, RZ, RZ, R13 ;  /* 0x000000ffff027224 */ /* 0x000fe200078e000d */
[----:B------:R-:W-:Y:S01]  /*28f50*/  MOV R12, R27 ;  /* 0x0000001b000c7202 */ /* 0x000fe20000000f00 */
[----:B------:R-:W-:Y:S01]  /*28f60*/  IMAD.MOV.U32 R13, RZ, RZ, R26 ;  /* 0x000000ffff0d7224 */ /* 0x000fe200078e001a */
[----:B0-----:R-:W-:Y:S01]  /*28f70*/  MOV R14, R25 ;  /* 0x00000019000e7202 */ /* 0x001fe20000000f00 */
[----:B------:R-:W-:-:S02]  /*28f80*/  IMAD.MOV.U32 R15, RZ, RZ, R24 ;  /* 0x000000ffff0f7224 */ /* 0x000fc400078e0018 */
[----:B------:R-:W0:Y:S04]  /*28f90*/  LDSM.16.MT88.4 R24, [R0+0xe000] ;  /* 0x00e000000018783b */ /* 0x000e280000004200 */
[----:B------:R-:W-:Y:S01]  /*28fa0*/  STL.64 [R1+0x1e68], R14 ;  /* 0x001e680e01007387 */ /* 0x000fe20000100a00 */
[----:B------:R3:W-:Y:S03]  /*28fb0*/  STL.64 [R1+0x1e60], R12 ;  /* 0x001e600c01007387 */ /* 0x0007e60000100a00 */
[----:B---3--:R-:W3:Y:S01]  /*28fc0*/  LDL.LU R12, [R1+0xf0] ;  /* 0x0000f000010c7983 */ /* 0x008ee20000300800 */
[----:B------:R-:W3:Y:S02]  /*28fd0*/  LDL.LU R13, [R1+0xf4] ;  /* 0x0000f400010d7983 */ /* 0x000ee40000300800 */
[----:B------:R-:W3:Y:S02]  /*28fe0*/  LDL.LU R14, [R1+0xf8] ;  /* 0x0000f800010e7983 */ /* 0x000ee40000300800 */
[----:B------:R-:W3:Y:S01]  /*28ff0*/  LDL.LU R15, [R1+0xfc] ;  /* 0x0000fc00010f7983 */ /* 0x000ee20000300800 */
[----:B-1----:R-:W-:Y:S01]  /*29000*/  STL [R1+0x1d44], R6 ;  /* 0x001d440601007387 */ /* 0x002fe20000100800 */
[----:B------:R-:W-:Y:S02]  /*29010*/  STL [R1+0x1d40], R7 ;  /* 0x001d400701007387 */ /* 0x000fe40000100800 */
[----:B------:R1:W-:Y:S02]  /*29020*/  STL.64 [R1+0x1e48], R4 ;  /* 0x001e480401007387 */ /* 0x0003e40000100a00 */
[----:B-1----:R-:W3:Y:S01]  /*29030*/  LDL.LU R4, [R1+0x40] ;  /* 0x0000400001047983 */ /* 0x002ee20000300800 */
[----:B------:R-:W3:Y:S02]  /*29040*/  LDL.LU R5, [R1+0x44] ;  /* 0x0000440001057983 */ /* 0x000ee40000300800 */
[----:B------:R-:W3:Y:S02]  /*29050*/  LDL.LU R6, [R1+0x48] ;  /* 0x0000480001067983 */ /* 0x000ee40000300800 */
[----:B------:R-:W3:Y:S01]  /*29060*/  LDL.LU R7, [R1+0x4c] ;  /* 0x00004c0001077983 */ /* 0x000ee20000300800 */
[----:B0-----:R-:W-:Y:S01]  /*29070*/  STL [R1+0x1da8], R26 ;  /* 0x001da81a01007387 */ /* 0x001fe20000100800 */
[----:B------:R0:W-:Y:S02]  /*29080*/  STL [R1+0x1da4], R27 ;  /* 0x001da41b01007387 */ /* 0x0001e40000100800 */
[----:B------:R-:W-:Y:S02]  /*29090*/  STL.64 [R1+0x1e30], R24 ;  /* 0x001e301801007387 */ /* 0x000fe40000100a00 */
[----:B------:R-:W-:Y:S01]  /*290a0*/  STL [R1+0x1da0], R0 ;  /* 0x001da00001007387 */ /* 0x000fe20000100800 */
[----:B--2---:R-:W-:Y:S07]  /*290b0*/  HMMA.16816.F32 R8, R20, R16, R8 ;  /* 0x000000101408723c */ /* 0x004fee0000001808 */
[----:B------:R-:W-:Y:S11]  /*290c0*/  IMAD.MOV.U32 R22, RZ, RZ, R18 ;  /* 0x000000ffff167224 */ /* 0x000ff600078e0012 */
[----:B------:R-:W-:Y:S05]  /*290d0*/  @!UPT UIADD3 URZ, URZ, URZ, URZ ;  /* 0x0000003f3f3ff290 */ /* 0x000fea000fffe03f */
[----:B------:R-:W-:Y:S01]  /*290e0*/  STL.64 [R1+0x70], R8 ;  /* 0x0000700801007387 */ /* 0x000fe20000100a00 */
[----:B------:R-:W-:Y:S02]  /*290f0*/  STL [R1+0x78], R10 ;  /* 0x0000780a01007387 */ /* 0x000fe40000100800 */
[----:B------:R-:W2:Y:S02]  /*29100*/  LDL.LU R20, [R1+0x10] ;  /* 0x0000100001147983 */ /* 0x000ea40000300800 */
[----:B------:R-:W2:Y:S01]  /*29110*/  LDL.LU R21, [R1+0x14] ;  /* 0x0000140001157983 */ /* 0x000ea20000300800 */
[----:B------:R-:W4:Y:S01]  /*29120*/  LDL.LU R18, [R1+0x1e80] ;  /* 0x001e800001127983 */ /* 0x000f220000300800 */
[----:B------:R-:W2:Y:S01]  /*29130*/  LDL.LU R23, [R1+0x1c] ;  /* 0x00001c0001177983 */ /* 0x000ea20000300800 */
[----:B0-----:R-:W-:Y:S02]  /*29140*/  MOV R27, R11 ;  /* 0x0000000b001b7202 */ /* 0x001fe40000000f00 */
[----:B------:R-:W0:Y:S04]  /*29150*/  LDSM.16.MT88.4 R8, [R19+0xe000] ;  /* 0x00e000001308783b */ /* 0x000e280000004200 */
[----:B--2---:R-:W-:Y:S01]  /*29160*/  STL.64 [R1+0x1e40], R22 ;  /* 0x001e401601007387 */ /* 0x004fe20000100a00 */
[----:B------:R1:W-:Y:S03]  /*29170*/  STL.64 [R1+0x1e38], R20 ;  /* 0x001e381401007387 */ /* 0x0003e60000100a00 */
[----:B-1----:R-:W2:Y:S01]  /*29180*/  LDL.LU R20, [R1+0x20] ;  /* 0x0000200001147983 */ /* 0x002ea20000300800 */
[----:B------:R-:W2:Y:S02]  /*29190*/  LDL.LU R21, [R1+0x24] ;  /* 0x0000240001157983 */ /* 0x000ea40000300800 */
[----:B------:R-:W2:Y:S01]  /*291a0*/  LDL.LU R22, [R1+0x28] ;  /* 0x0000280001167983 */ /* 0x000ea20000300800 */
[----:B----4-:R-:W-:-:S02]  /*291b0*/  MOV R23, R18 ;  /* 0x0000001200177202 */ /* 0x010fc40000000f00 */
[----:B------:R-:W4:Y:S01]  /*291c0*/  LDL.LU R18, [R1+0x1e7c] ;  /* 0x001e7c0001127983 */ /* 0x000f220000300800 */
[----:B------:R-:W2:Y:S02]  /*291d0*/  LDL R17, [R1+0x444] ;  /* 0x0004440001117983 */ /* 0x000ea40000100800 */
[----:B------:R-:W4:Y:S02]  /*291e0*/  LDL.LU R19, [R1+0x1e78] ;  /* 0x001e780001137983 */ /* 0x000f240000300800 */
[----:B0-----:R-:W-:Y:S01]  /*291f0*/  STL.64 [R1+0x30], R8 ;  /* 0x0000300801007387 */ /* 0x001fe20000100a00 */
[----:B------:R0:W-:Y:S04]  /*29200*/  STL.64 [R1+0x38], R10 ;  /* 0x0000380a01007387 */ /* 0x0001e80000100a00 */
[----:B0-----:R-:W3:Y:S02]  /*29210*/  LDL.LU.64 R10, [R1+0x1e70] ;  /* 0x001e7000010a7983 */ /* 0x001ee40000300a00 */
[----:B---3--:R-:W-:Y:S11]  /*29220*/  HMMA.16816.F32 R12, R4, R10, R12 ;  /* 0x0000000a040c723c */ /* 0x008ff6000000180c */
[----:B------:R-:W-:Y:S11]  /*29230*/  @!UPT UIADD3 URZ, URZ, URZ, URZ ;  /* 0x0000003f3f3ff290 */ /* 0x000ff6000fffe03f */
[----:B------:R-:W-:Y:S02]  /*29240*/  @!UPT UIADD3 URZ, URZ, URZ, URZ ;  /* 0x0000003f3f3ff290 */ /* 0x000fe4000fffe03f */
[----:B------:R-:W-:Y:S01]  /*29250*/  IMAD.MOV.U32 R26, RZ, RZ, R12 ;  /* 0x000000ffff1a7224 */ /* 0x000fe200078e000c */
[----:B------:R-:W-:Y:S01]  /*29260*/  MOV R25, R13 ;  /* 0x0000000d00197202 */ /* 0x000fe20000000f00 */
[----:B------:R-:W-:Y:S01]  /*29270*/  IMAD.MOV.U32 R24, RZ, RZ, R14 ;  /* 0x000000ffff187224 */ /* 0x000fe200078e000e */
[----:B------:R-:W-:Y:S02]  /*29280*/  MOV R8, R15 ;  /* 0x0000000f00087202 */ /* 0x000fe40000000f00 */
[----:B------:R-:W2:Y:S01]  /*29290*/  LDL.LU.64 R14, [R1+0x1e68] ;  /* 0x001e6800010e7983 */ /* 0x000ea20000300a00 */
[----:B------:R-:W2:Y:S02]  /*292a0*/  LDL.LU.64 R12, [R1+0x1e60] ;  /* 0x001e6000010c7983 */ /* 0x000ea40000300a00 */
[----:B------:R-:W-:Y:S02]  /*292b0*/  STL.64 [R1+0x1e58], R26 ;  /* 0x001e581a01007387 */ /* 0x000fe40000100a00 */
[----:B------:R0:W-:Y:S02]  /*292c0*/  STL.64 [R1+0x1e50], R24 ;  /* 0x001e501801007387 */ /* 0x0001e40000100a00 */
[----:B0-----:R-:W4:Y:S01]  /*292d0*/  LDL.LU R24, [R1+0xd0] ;  /* 0x0000d00001187983 */ /* 0x001f220000300800 */
[----:B------:R-:W4:Y:S02]  /*292e0*/  LDL.LU R25, [R1+0xd4] ;  /* 0x0000d40001197983 */ /* 0x000f240000300800 */
[----:B------:R-:W-:Y:S01]  /*292f0*/  IMAD.MOV.U32 R26, RZ, RZ, R29 ;  /* 0x000000ffff1a7224 */ /* 0x000fe200078e001d */
[----:B------:R-:W-:-:S07]  /*29300*/  MOV R27, R28 ;  /* 0x0000001c001b7202 */ /* 0x000fce0000000f00 */
[----:B----4-:R-:W-:Y:S08]  /*29310*/  HMMA.16816.F32 R4, R4, R18, R24 ;  /* 0x000000120404723c */ /* 0x010ff00000001818 */
[----:B--2---:R-:W-:Y:S11]  /*29320*/  HMMA.16816.F32 R24, R20, R10, R12 ;  /* 0x0000000a1418723c */ /* 0x004ff6000000180c */
[----:B------:R-:W-:Y:S05]  /*29330*/  @!UPT UIADD3 URZ, URZ, URZ, URZ ;  /* 0x0000003f3f3ff290 */ /* 0x000fea000fffe03f */
[----:B------:R-:W-:Y:S01]  /*29340*/  IMAD.MOV.U32 R29, RZ, RZ, R4 ;  /* 0x000000ffff1d7224 */ /* 0x000fe200078e0004 */
[----:B------:R-:W-:Y:S01]  /*29350*/  MOV R28, R5 ;  /* 0x00000005001c7202 */ /* 0x000fe20000000f00 */
[----:B------:R-:W2:Y:S01]  /*29360*/  LDL.LU R4, [R1+0x60] ;  /* 0x0000600001047983 */ /* 0x000ea20000300800 */
[----:B------:R-:W-:Y:S02]  /*29370*/  IMAD.MOV.U32 R16, RZ, RZ, R6 ;  /* 0x000000ffff107224 */ /* 0x000fe400078e0006 */
[----:B------:R-:W2:Y:S01]  /*29380*/  LDL.LU R5, [R1+0x64] ;  /* 0x0000640001057983 */ /* 0x000ea20000300800 */
[----:B------:R-:W-:Y:S01]  /*29390*/  MOV R0, R7 ;  /* 0x0000000700007202 */ /* 0x000fe20000000f00 */
[----:B------:R-:W2:Y:S01]  /*293a0*/  LDL.LU R6, [R1+0x68] ;  /* 0x0000680001067983 */ /* 0x000ea20000300800 */
[----:B------:R-:W-:Y:S01]  /*293b0*/  IMAD.MOV.U32 R15, RZ, RZ, R24 ;  /* 0x000000ffff0f7224 */ /* 0x000fe200078e0018 */
[----:B------:R-:W-:Y:S01]  /*293c0*/  MOV R14, R25 ;  /* 0x00000019000e7202 */ /* 0x000fe20000000f00 */
[----:B------:R-:W2:Y:S02]  /*293d0*/  LDL.LU R7, [R1+0x6c] ;  /* 0x00006c0001077983 */ /* 0x000ea40000300800 */
[----:B------:R-:W-:Y:S01]  /*293e0*/  IMAD.MOV.U32 R13, RZ, RZ, R26 ;  /* 0x000000ffff0d7224 */ /* 0x000fe200078e001a */
[----:B------:R-:W-:-:S02]  /*293f0*/  MOV R12, R27 ;  /* 0x0000001b000c7202 */ /* 0x000fc40000000f00 */
[----:B------:R-:W3:Y:S01]  /*29400*/  LDL.LU.64 R26, [R1+0x1e58] ;  /* 0x001e5800011a7983 */ /* 0x000ee20000300a00 */
[----:B------:R-:W4:Y:S02]  /*29410*/  LDL.LU.64 R24, [R1+0x1e50] ;  /* 0x001e500001187983 */ /* 0x000f240000300a00 */
[----:B------:R-:W2:Y:S02]  /*29420*/  LDL R9, [R1+0xae4] ;  /* 0x000ae40001097983 */ /* 0x000ea40000100800 */
[----:B------:R-:W-:Y:S01]  /*29430*/  STL.64 [R1+0x1de8], R14 ;  /* 0x001de80e01007387 */ /* 0x000fe20000100a00 */
[----:B------:R0:W-:Y:S04]  /*29440*/  STL.64 [R1+0x1de0], R12 ;  /* 0x001de00c01007387 */ /* 0x0001e80000100a00 */
[----:B0-----:R-:W2:Y:S01]  /*29450*/  LDL.LU R12, [R1+0x70] ;  /* 0x00007000010c7983 */ /* 0x001ea20000300800 */
[----:B------:R-:W2:Y:S02]  /*29460*/  LDL.LU R13, [R1+0x74] ;  /* 0x00007400010d7983 */ /* 0x000ea40000300800 */
[----:B------:R-:W2:Y:S02]  /*29470*/  LDL.LU R14, [R1+0x78] ;  /* 0x00007800010e7983 */ /* 0x000ea40000300800 */
[----:B---3--:R-:W-:-:S05]  /*29480*/  IMAD.MOV.U32 R15, RZ, RZ, R27 ;  /* 0x000000ffff0f7224 */ /* 0x008fca00078e001b */
[----:B--2---:R-:W-:Y:S01]  /*29490*/  STL.64 [R1+0x1df8], R14 ;  /* 0x001df80e01007387 */ /* 0x004fe20000100a00 */
[----:B------:R0:W-:Y:S03]  /*294a0*/  STL.64 [R1+0x1df0], R12 ;  /* 0x001df00c01007387 */ /* 0x0001e60000100a00 */
[----:B0-----:R-:W2:Y:S01]  /*294b0*/  LDL.LU R12, [R1+0x80] ;  /* 0x00008000010c7983 */ /* 0x001ea20000300800 */
[----:B------:R-:W2:Y:S02]  /*294c0*/  LDL.LU R13, [R1+0x84] ;  /* 0x00008400010d7983 */ /* 0x000ea40000300800 */
[----:B------:R-:W3:Y:S02]  /*294d0*/  LDL.LU R14, [R1+0x88] ;  /* 0x00008800010e7983 */ /* 0x000ee40000300800 */
[----:B------:R-:W3:Y:S02]  /*294e0*/  LDL.LU R15, [R1+0x8c] ;  /* 0x00008c00010f7983 */ /* 0x000ee40000300800 */
[----:B---3--:R-:W-:Y:S01]  /*294f0*/  STL.64 [R1+0x1e18], R14 ;  /* 0x001e180e01007387 */ /* 0x008fe20000100a00 */
[----:B--2---:R0:W-:Y:S03]  /*29500*/  STL.64 [R1+0x1e10], R12 ;  /* 0x001e100c01007387 */ /* 0x0041e60000100a00 */
[----:B0-----:R-:W2:Y:S01]  /*29510*/  LDL.LU R12, [R1+0x90] ;  /* 0x00009000010c7983 */ /* 0x001ea20000300800 */
[----:B------:R-:W2:Y:S02]  /*29520*/  LDL.LU R13, [R1+0x94] ;  /* 0x00009400010d7983 */ /* 0x000ea40000300800 */
[----:B------:R-:W3:Y:S02]  /*29530*/  LDL.LU R14, [R1+0x98] ;  /* 0x00009800010e7983 */ /* 0x000ee40000300800 */
[----:B------:R-:W3:Y:S01]  /*29540*/  LDL.LU R15, [R1+0x9c] ;  /* 0x00009c00010f7983 */ /* 0x000ee20000300800 */
[----:B------:R-:W-:Y:S11]  /*29550*/  HMMA.16816.F32 R20, R20, R18, R4 ;  /* 0x000000121414723c */ /* 0x000ff60000001804 */
[----:B------:R-:W-:Y:S11]  /*29560*/  @!UPT UIADD3 URZ, URZ, URZ, URZ ;  /* 0x0000003f3f3ff290 */ /* 0x000ff6000fffe03f */
[----:B------:R-:W-:Y:S02]  /*29570*/  @!UPT UIADD3 URZ, URZ, URZ, URZ ;  /* 0x0000003f3f3ff290 */ /* 0x000fe4000fffe03f */
[----:B------:R-:W-:Y:S01]  /*29580*/  MOV R7, R22 ;  /* 0x0000001600077202 */ /* 0x000fe20000000f00 */
[----:B------:R-:W-:Y:S01]  /*29590*/  IMAD.MOV.U32 R6, RZ, RZ, R23 ;  /* 0x000000ffff067224 */ /* 0x000fe200078e0017 */
[----:B---3--:R-:W-:Y:S01]  /*295a0*/  STL.64 [R1+0x1e28], R14 ;  /* 0x001e280e01007387 */ /* 0x008fe20000100a00 */
[----:B--2---:R0:W-:Y:S03]  /*295b0*/  STL.64 [R1+0x1e20], R12 ;  /* 0x001e200c01007387 */ /* 0x0041e60000100a00 */
[----:B0-----:R-:W2:Y:S01]  /*295c0*/  LDL.LU R12, [R1+0xc0] ;  /* 0x0000c000010c7983 */ /* 0x001ea20000300800 */
[----:B------:R-:W2:Y:S02]  /*295d0*/  LDL.LU R13, [R1+0xc4] ;  /* 0x0000c400010d7983 */ /* 0x000ea40000300800 */
[----:B------:R-:W2:Y:S02]  /*295e0*/  LDL.LU R14, [R1+0xc8] ;  /* 0x0000c800010e7983 */ /* 0x000ea40000300800 */
[----:B------:R-:W2:Y:S01]  /*295f0*/  LDL.LU R15, [R1+0xcc] ;  /* 0x0000cc00010f7983 */ /* 0x000ea20000300800 */
[----:B------:R-:W3:Y:S01]  /*29600*/  LDL.LU.64 R4, [R1+0x1e48] ;  /* 0x001e480001047983 */ /* 0x000ee20000300a00 */
[----:B------:R0:W-:Y:S02]  /*29610*/  STL.64 [R1+0x60], R20 ;  /* 0x0000601401007387 */ /* 0x0001e40000100a00 */
[----:B------:R-:W2:Y:S01]  /*29620*/  LDL.LU.64 R22, [R1+0x1e40] ;  /* 0x001e400001167983 */ /* 0x000ea20000300a00 */
[----:B0-----:R-:W2:Y:S01]  /*29630*/  LDL.LU.64 R20, [R1+0x1e38] ;  /* 0x001e380001147983 */ /* 0x001ea20000300a00 */
[----:B------:R4:W-:Y:S02]  /*29640*/  STL.64 [R1+0x1dc8], R6 ;  /* 0x001dc80601007387 */ /* 0x0009e40000100a00 */
[----:B----4-:R-:W-:Y:S01]  /*29650*/  MOV R6, R24 ;  /* 0x0000001800067202 */ /* 0x010fe20000000f00 */
[----:B------:R-:W-:Y:S01]  /*29660*/  IMAD.MOV.U32 R7, RZ, RZ, R8 ;  /* 0x000000ffff077224 */ /* 0x000fe200078e0008 */
[----:B---3--:R0:W-:Y:S02]  /*29670*/  STL.64 [R1+0x1dc0], R4 ;  /* 0x001dc00401007387 */ /* 0x0081e40000100a00 */
[----:B0-----:R-:W-:Y:S01]  /*29680*/  MOV R4, R26 ;  /* 0x0000001a00047202 */ /* 0x001fe20000000f00 */
[----:B------:R-:W-:-:S02]  /*29690*/  IMAD.MOV.U32 R5, RZ, RZ, R25 ;  /* 0x000000ffff057224 */ /* 0x000fc400078e0019 */
[----:B------:R0:W1:Y:S01]  /*296a0*/  LDSM.16.MT88.4 R24, [R9+0xe000] ;  /* 0x00e000000918783b */ /* 0x0000620000004200 */
[C---:B--2---:R-:W-:Y:S11]  /*296b0*/  HMMA.16816.F32 R12, R20.reuse, R10, R12 ;  /* 0x0000000a140c723c */ /* 0x044ff6000000180c */
[----:B------:R-:W-:Y:S11]  /*296c0*/  @!UPT UIADD3 URZ, URZ, URZ, URZ ;  /* 0x0000003f3f3ff290 */ /* 0x000ff6000fffe03f */
[----:B------:R-:W-:Y:S02]  /*296d0*/  @!UPT UIADD3 URZ, URZ, URZ, URZ ;  /* 0x0000003f3f3ff290 */ /* 0x000fe4000fffe03f */
[----:B------:R-:W-:Y:S01]  /*296e0*/  MOV R8, R12 ;  /* 0x0000000c00087202 */ /* 0x000fe20000000f00 */
[----:B0-----:R-:W-:Y:S01]  /*296f0*/  IMAD.MOV.U32 R9, RZ, RZ, R13 ;  /* 0x000000ffff097224 */ /* 0x001fe200078e000d */
[----:B-1----:R0:W-:Y:S01]  /*29700*/  STL.64 [R1+0x40], R24 ;  /* 0x0000401801007387 */ /* 0x0021e20000100a00 */
[----:B------:R1:W-:Y:S03]  /*29710*/  STL.64 [R1+0x48], R26 ;  /* 0x0000481a01007387 */ /* 0x0003e60000100a00 */
[----:B0-----:R-:W2:Y:S01]  /*29720*/  LDL.LU.64 R24, [R1+0x1e30] ;  /* 0x001e300001187983 */ /* 0x001ea20000300a00 */
[----:B-1----:R-:W-:Y:S01]  /*29730*/  MOV R26, R14 ;  /* 0x0000000e001a7202 */ /* 0x002fe20000000f00 */
[----:B------:R-:W-:Y:S02]  /*29740*/  IMAD.MOV.U32 R27, RZ, RZ, R15 ;  /* 0x000000ffff1b7224 */ /* 0x000fe400078e000f */
[----:B------:R-:W3:Y:S01]  /*29750*/  LDL.LU.64 R14, [R1+0x1e28] ;  /* 0x001e2800010e7983 */ /* 0x000ee20000300a00 */
[----:B------:R-:W3:Y:S02]  /*29760*/  LDL.LU.64 R12, [R1+0x1e20] ;  /* 0x001e2000010c7983 */ /* 0x000ee40000300a00 */
[----:B------:R0:W-:Y:S02]  /*29770*/  STL.64 [R1+0x1db8], R26 ;  /* 0x001db81a01007387 */ /* 0x0001e40000100a00 */
[----:B0-----:R-:W-:Y:S01]  /*29780*/  IMAD.MOV.U32 R27, RZ, RZ, R0 ;  /* 0x000000ffff1b7224 */ /* 0x001fe200078e0000 */
[----:B---3--:R-:W-:Y:S01]  /*29790*/  HMMA.16816.F32 R20, R20, R18, R12 ;  /* 0x000000121414723c */ /* 0x008fe2000000180c */
[----:B--2---:R-:W-:Y:S01]  /*297a0*/  STL.64 [R1+0x1db0], R24 ;  /* 0x001db01801007387 */ /* 0x004fe20000100a00 */
[----:B------:R-:W2:Y:S02]  /*297b0*/  LDL.LU.64 R14, [R1+0x1e18] ;  /* 0x001e1800010e7983 */ /* 0x000ea40000300a00 */
[----:B------:R-:W2:Y:S11]  /*297c0*/  LDL.LU.64 R12, [R1+0x1e10] ;  /* 0x001e1000010c7983 */ /* 0x000eb60000300a00 */
[----:B------:R-:W-:Y:S08]  /*297d0*/  @!UPT UIADD3 URZ, URZ, URZ, URZ ;  /* 0x0000003f3f3ff290 */ /* 0x000ff0000fffe03f */
[----:B------:R-:W-:Y:S01]  /*297e0*/  STL.64 [R1+0x10], R20 ;  /* 0x0000101401007387 */ /* 0x000fe20000100a00 */
[----:B------:R0:W-:Y:S01]  /*297f0*/  STL [R1+0x18], R22 ;  /* 0x0000181601007387 */ /* 0x0001e20000100800 */
[----:B------:R-:W-:Y:S02]  /*29800*/  MOV R0, R23 ;  /* 0x0000001700007202 */ /* 0x000fe40000000f00 */
[----:B0-----:R-:W2:Y:S01]  /*29810*/  LDL.LU.64 R22, [R1+0x1e08] ;  /* 0x001e080001167983 */ /* 0x001ea20000300a00 */
[----:B------:R-:W2:Y:S02]  /*29820*/  LDL.LU.64 R20, [R1+0x1e00] ;  /* 0x001e000001147983 */ /* 0x000ea40000300a00 */
[C---:B--2---:R-:W-:Y:S11]  /*29830*/  HMMA.16816.F32 R12, R20.reuse, R10, R12 ;  /* 0x0000000a140c723c */ /* 0x044ff6000000180c */
[----:B------:R-:W-:Y:S11]  /*29840*/  @!UPT UIADD3 URZ, URZ, URZ, URZ ;  /* 0x0000003f3f3ff290 */ /* 0x000ff6000fffe03f */
[----:B------:R-:W-:Y:S01]  /*29850*/  @!UPT UIADD3 URZ, URZ, URZ, URZ ;  /* 0x0000003f3f3ff290 */ /* 0x000fe2000fffe03f */
[----:B------:R-:W-:Y:S01]  /*29860*/  STL.64 [R1+0x90], R12 ;  /* 0x0000900c01007387 */ /* 0x000fe20000100a00 */
[----:B------:R0:W-:Y:S03]  /*29870*/  STL.64 [R1+0x98], R14 ;  /* 0x0000980e01007387 */ /* 0x0001e60000100a00 */
[----:B0-----:R-:W2:Y:S01]  /*29880*/  LDL.LU.64 R14, [R1+0x1df8] ;  /* 0x001df800010e7983 */ /* 0x001ea20000300a00 */
[----:B------:R-:W2:Y:S02]  /*29890*/  LDL.LU.64 R12, [R1+0x1df0] ;  /* 0x001df000010c7983 */ /* 0x000ea40000300a00 */
[----:B--2---:R-:W-:Y:S01]  /*298a0*/  HMMA.16816.F32 R20, R20, R18, R12 ;  /* 0x000000121414723c */ /* 0x004fe2000000180c */
[----:B------:R-:W2:Y:S01]  /*298b0*/  LDL.LU.64 R14, [R1+0x1de8] ;  /* 0x001de800010e7983 */ /* 0x000ea20000300a00 */
[----:B------:R-:W3:Y:S11]  /*298c0*/  LDL.LU.64 R12, [R1+0x1de0] ;  /* 0x001de000010c7983 */ /* 0x000ef60000300a00 */
[----:B------:R-:W-:Y:S10]  /*298d0*/  @!UPT UIADD3 URZ, URZ, URZ, URZ ;  /* 0x0000003f3f3ff290 */ /* 0x000ff4000fffe03f */
[----:B------:R2:W-:Y:S01]  /*298e0*/  STL.64 [R1+0x80], R20 ;  /* 0x0000801401007387 */ /* 0x0005e20000100a00 */
[----:B------:R-:W-:Y:S01]  /*298f0*/  IMAD.MOV.U32 R19, RZ, RZ, R22 ;  /* 0x000000ffff137224 */ /* 0x000fe200078e0016 */
[----:B------:R-:W-:Y:S01]  /*29900*/  MOV R18, R23 ;  /* 0x0000001700127202 */ /* 0x000fe20000000f00 */
[----:B--2---:R-:W-:Y:S01]  /*29910*/  IMAD.MOV.U32 R20, RZ, RZ, R15 ;  /* 0x000000ffff147224 */ /* 0x004fe200078e000f */
[----:B------:R-:W-:Y:S01]  /*29920*/  MOV R21, R14 ;  /* 0x0000000e00157202 */ /* 0x000fe20000000f00 */
[----:B---3--:R-:W-:Y:S01]  /*29930*/  IMAD.MOV.U32 R22, RZ, RZ, R13 ;  /* 0x000000ffff167224 */ /* 0x008fe200078e000d */
[----:B------:R-:W-:Y:S02]  /*29940*/  MOV R23, R12 ;  /* 0x0000000c00177202 */ /* 0x000fe40000000f00 */
[----:B------:R-:W0:Y:S04]  /*29950*/  LDSM.16.MT88.4 R12, [R17+0xe800] ;  /* 0x00e80000110c783b */ /* 0x000e280000004200 */
[----:B0-----:R-:W-:Y:S01]  /*29960*/  STL.64 [R1+0x20], R12 ;  /* 0x0000200c01007387 */ /* 0x001fe20000100a00 */
[----:B------:R0:W-:Y:S03]  /*29970*/  STL.64 [R1+0x28], R14 ;  /* 0x0000280e01007387 */ /* 0x0001e60000100a00 */
[----:B0-----:R-:W2:Y:S01]  /*29980*/  LDL.LU.64 R14, [R1+0x1dd8] ;  /* 0x001dd800010e7983 */ /* 0x001ea20000300a00 */
[----:B------:R-:W2:Y:S01]  /*29990*/  LDL.LU.64 R12, [R1+0x1dd0] ;  /* 0x001dd000010c7983 */ /* 0x000ea20000300a00 */
[----:B------:R-:W-:Y:S01]  /*299a0*/  MOV R26, R16 ;  /* 0x00000010001a7202 */ /* 0x000fe20000000f00 */
[----:B------:R0:W-:Y:S02]  /*299b0*/  STL [R1+0x1d68], R17 ;  /* 0x001d681101007387 */ /* 0x0001e40000100800 */
[----:B------:R-:W-:Y:S01]  /*299c0*/  IMAD.MOV.U32 R16, RZ, RZ, R3 ;  /* 0x000000ffff107224 */ /* 0x000fe200078e0003 */
[----:B0-----:R-:W-:-:S02]  /*299d0*/  MOV R17, R2 ;  /* 0x0000000200117202 */ /* 0x001fc40000000f00 */
[----:B------:R-:W-:Y:S01]  /*299e0*/  MOV R24, R29 ;  /* 0x0000001d00187202 */ /* 0x000fe20000000f00 */
[----:B------:R-:W-:-:S04]  /*299f0*/  IMAD.MOV.U32 R25, RZ, RZ, R28 ;  /* 0x000000ffff197224 */ /* 0x000fc800078e001c */
[C---:B--2---:R-:W-:Y:S11]  /*29a00*/  HMMA.16816.F32 R4, R12.reuse, R16, R4 ;  /* 0x000000100c04723c */ /* 0x044ff60000001804 */
[----:B------:R-:W-:Y:S11]  /*29a10*/  @!UPT UIADD3 URZ, URZ, URZ, URZ ;  /* 0x0000003f3f3ff290 */ /* 0x000ff6000fffe03f */
[----:B------:R-:W-:Y:S02]  /*29a20*/  @!UPT UIADD3 URZ, URZ, URZ, URZ ;  /* 0x0000003f3f3ff290 */ /* 0x000fe4000fffe03f */
[----:B------:R-:W-:Y:S01]  /*29a30*/  IMAD.MOV.U32 R3, RZ, RZ, R6 ;  /* 0x000000ffff037224 */ /* 0x000fe200078e0006 */
[----:B------:R-:W-:Y:S01]  /*29a40*/  MOV R2, R7 ;  /* 0x0000000700027202 */ /* 0x000fe20000000f00 */
[----:B------:R-:W-:Y:S01]  /*29a50*/  IMAD.MOV.U32 R29, RZ, RZ, R4 ;  /* 0x000000ffff1d7224 */ /* 0x000fe200078e0004 */
[----:B------:R-:W-:Y:S01]  /*29a60*/  MOV R28, R5 ;  /* 0x00000005001c7202 */ /* 0x000fe20000000f00 */
[----:B------:R-:W2:Y:S01]  /*29a70*/  LDL.LU.64 R6, [R1+0x1dc8] ;  /* 0x001dc80001067983 */ /* 0x000ea20000300a00 */
[----:B------:R-:W3:Y:S02]  /*29a80*/  LDL.LU.64 R4, [R1+0x1dc0] ;  /* 0x001dc00001047983 */ /* 0x000ee40000300a00 */
[----:B------:R-:W-:Y:S01]  /*29a90*/  STL [R1+0x1d54], R2 ;  /* 0x001d540201007387 */ /* 0x000fe20000100800 */
[----:B------:R-:W-:Y:S01]  /*29aa0*/  STL [R1+0x1d50], R28 ;  /* 0x001d501c01007387 */ /* 0x000fe20000100800 */
[----:B------:R-:W-:Y:S02]  /*29ab0*/  STL [R1+0x1d4c], R29 ;  /* 0x001d4c1d01007387 */ /* 0x000fe40000100800 */
[----:B------:R-:W-:Y:S01]  /*29ac0*/  STL [R1+0x1d48], R3 ;  /* 0x001d480301007387 */ /* 0x000fe20000100800 */
[----:B---3--:R-:W-:Y:S01]  /*29ad0*/  HMMA.16816.F32 R12, R12, R4, R24 ;  /* 0x000000040c0c723c */ /* 0x008fe20000001818 */
[----:B------:R-:W3:Y:S01]  /*29ae0*/  LDL.LU.64 R26, [R1+0x1db8] ;  /* 0x001db800011a7983 */ /* 0x000ee20000300a00 */
[----:B------:R-:W4:Y:S11]  /*29af0*/  LDL.LU.64 R24, [R1+0x1db0] ;  /* 0x001db00001187983 */ /* 0x000f360000300a00 */
[----:B------:R-:W-:Y:S10]  /*29b00*/  @!UPT UIADD3 URZ, URZ, URZ, URZ ;  /* 0x0000003f3f3ff290 */ /* 0x000ff4000fffe03f */
[----:B------:R-:W-:Y:S01]  /*29b10*/  STL.64 [R1+0xd0], R12 ;  /* 0x0000d00c01007387 */ /* 0x000fe20000100a00 */
[----:B------:R-:W-:Y:S02]  /*29b20*/  STL.64 [R1+0xd8], R14 ;  /* 0x0000d80e01007387 */ /* 0x000fe40000100a00 */
[----:B---3--:R-:W-:Y:S01]  /*29b30*/  IMAD.MOV.U32 R10, RZ, RZ, R26 ;  /* 0x000000ffff0a7224 */ /* 0x008fe200078e001a */
[----:B------:R-:W-:Y:S01]  /*29b40*/  MOV R11, R27 ;  /* 0x0000001b000b7202 */ /* 0x000fe20000000f00 */
[----:B------:R-:W4:Y:S01]  /*29b50*/  LDL.LU R26, [R1+0x1da8] ;  /* 0x001da800011a7983 */ /* 0x000f220000300800 */
[----:B------:R-:W4:Y:S03]  /*29b60*/  LDL.LU R27, [R1+0x1da4] ;  /* 0x001da400011b7983 */ /* 0x000f260000300800 */
[----:B------:R-:W-:Y:S01]  /*29b70*/  STL.64 [R1+0x1d98], R10 ;  /* 0x001d980a01007387 */ /* 0x000fe20000100a00 */
[----:B------:R0:W-:Y:S03]  /*29b80*/  STL.64 [R1+0x1d90], R8 ;  /* 0x001d900801007387 */ /* 0x0001e60000100a00 */
[----:B0-----:R-:W3:Y:S01]  /*29b90*/  LDL.LU R8, [R1+0x60] ;  /* 0x0000600001087983 */ /* 0x001ee20000300800 */
[----:B------:R-:W3:Y:S02]  /*29ba0*/  LDL.LU R9, [R1+0x64] ;  /* 0x0000640001097983 */ /* 0x000ee40000300800 */
[----:B------:R-:W3:Y:S02]  /*29bb0*/  LDL R15, [R1+0x1334] ;  /* 0x00133400010f7983 */ /* 0x000ee40000100800 */
[----:B--2---:R-:W-:Y:S01]  /*29bc0*/  IMAD.MOV.U32 R10, RZ, RZ, R7 ;  /* 0x000000ffff0a7224 */ /* 0x004fe200078e0007 */
[----:B----4-:R-:W-:Y:S01]  /*29bd0*/  HMMA.16816.F32 R20, R24, R16, R20 ;  /* 0x000000101814723c */ /* 0x010fe20000001814 */
[----:B---3--:R0:W-:Y:S11]  /*29be0*/  STL [R1+0x1d6c], R15 ;  /* 0x001d6c0f01007387 */ /* 0x0081f60000100800 */
[----:B------:R-:W-:Y:S11]  /*29bf0*/  @!UPT UIADD3 URZ, URZ, URZ, URZ ;  /* 0x0000003f3f3ff290 */ /* 0x000ff6000fffe03f */
[----:B------:R-:W-:Y:S01]  /*29c00*/  @!UPT UIADD3 URZ, URZ, URZ, URZ ;  /* 0x0000003f3f3ff290 */ /* 0x000fe2000fffe03f */
[----:B------:R-:W-:Y:S02]  /*29c10*/  MOV R7, R23 ;  /* 0x0000001700077202 */ /* 0x000fe40000000f00 */
[----:B------:R-:W2:Y:S01]  /*29c20*/  LDL R23, [R1+0x12e8] ;  /* 0x0012e80001177983 */ /* 0x000ea20000100800 */
[----:B------:R-:W3:Y:S02]  /*29c30*/  LDL.LU R12, [R1+0x90] ;  /* 0x00009000010c7983 */ /* 0x000ee40000300800 */
[----:B------:R-:W3:Y:S02]  /*29c40*/  LDL.LU R13, [R1+0x94] ;  /* 0x00009400010d7983 */ /* 0x000ee40000300800 */
[----:B------:R-:W4:Y:S01]  /*29c50*/  LDL.LU R14, [R1+0x98] ;  /* 0x00009800010e7983 */ /* 0x000f220000300800 */
[----:B0-----:R-:W4:Y:S04]  /*29c60*/  LDL.LU R15, [R1+0x9c] ;  /* 0x00009c00010f7983 */ /* 0x001f280000300800 */
[----:B----4-:R-:W-:Y:S01]  /*29c70*/  STL.64 [R1+0x1d78], R14 ;  /* 0x001d780e01007387 */ /* 0x010fe20000100a00 */
[----:B---3--:R0:W-:Y:S03]  /*29c80*/  STL.64 [R1+0x1d70], R12 ;  /* 0x001d700c01007387 */ /* 0x0081e60000100a00 */
[----:B0-----:R-:W3:Y:S01]  /*29c90*/  LDL.LU R12, [R1+0x10] ;  /* 0x00001000010c7983 */ /* 0x001ee20000300800 */
[----:B------:R-:W3:Y:S02]  /*29ca0*/  LDL.LU R13, [R1+0x14] ;  /* 0x00001400010d7983 */ /* 0x000ee40000300800 */
[----:B------:R-:W4:Y:S02]  /*29cb0*/  LDL.LU R14, [R1+0x18] ;  /* 0x00001800010e7983 */ /* 0x000f240000300800 */
[----:B------:R-:W-:Y:S01]  /*29cc0*/  IMAD.MOV.U32 R15, RZ, RZ, R0 ;  /* 0x000000ffff0f7224 */ /* 0x000fe200078e0000 */
[----:B------:R-:W-:Y:S01]  /*29cd0*/  MOV R11, R6 ;  /* 0x00000006000b7202 */ /* 0x000fe20000000f00 */
[----:B------:R-:W2:Y:S01]  /*29ce0*/  LDL.LU R0, [R1+0x1da0] ;  /* 0x001da00001007983 */ /* 0x000ea20000300800 */
[----:B------:R-:W-:Y:S01]  /*29cf0*/  IMAD.MOV.U32 R6, RZ, RZ, R22 ;  /* 0x000000ffff067224 */ /* 0x000fe200078e0016 */
[----:B------:R-:W-:Y:S01]  /*29d00*/  MOV R3, R21 ;  /* 0x0000001500037202 */ /* 0x000fe20000000f00 */
[----:B------:R-:W-:-:S03]  /*29d10*/  IMAD.MOV.U32 R29, RZ, RZ, R20 ;  /* 0x000000ffff1d7224 */ /* 0x000fc600078e0014 */
[----:B------:R-:W-:Y:S01]  /*29d20*/  HMMA.16816.F32 R24, R24, R4, R8 ;  /* 0x000000041818723c */ /* 0x000fe20000001808 */
[----:B----4-:R-:W-:Y:S01]  /*29d30*/  STL.64 [R1+0x1d88], R14 ;  /* 0x001d880e01007387 */ /* 0x010fe20000100a00 */
[----:B---3--:R0:W-:Y:S03]  /*29d40*/  STL.64 [R1+0x1d80], R12 ;  /* 0x001d800c01007387 */ /* 0x0081e60000100a00 */
[----:B0-----:R-:W3:Y:S01]  /*29d50*/  LDL.LU.64 R12, [R1+0x30] ;  /* 0x00003000010c7983 */ /* 0x001ee20000300a00 */
[----:B------:R-:W4:Y:S02]  /*29d60*/  LDL.LU.64 R14, [R1+0x38] ;  /* 0x00003800010e7983 */ /* 0x000f240000300a00 */
[----:B------:R-:W-:Y:S02]  /*29d70*/  STL [R1+0x1d64], R7 ;  /* 0x001d640701007387 */ /* 0x000fe40000100800 */
[----:B------:R-:W-:Y:S01]  /*29d80*/  STL [R1+0x1d60], R6 ;  /* 0x001d600601007387 */ /* 0x000fe20000100800 */
[----:B------:R-:W-:Y:S01]  /*29d90*/  STL [R1+0x1d5c], R3 ;  /* 0x001d5c0301007387 */ /* 0x000fe20000100800 */
[----:B------:R-:W-:Y:S02]  /*29da0*/  STL [R1+0x1d58], R29 ;  /* 0x001d581d01007387 */ /* 0x000fe40000100800 */
[----:B------:R-:W2:Y:S02]  /*29db0*/  LDL.LU.64 R10, [R1+0x1d98] ;  /* 0x001d9800010a7983 */ /* 0x000ea40000300a00 */
[----:B------:R-:W2:Y:S07]  /*29dc0*/  LDL.LU.64 R8, [R1+0x1d90] ;  /* 0x001d900001087983 */ /* 0x000eae0000300a00 */
[----:B------:R3:W-:Y:S01]  /*29dd0*/  STL.64 [R1+0xb0], R24 ;  /* 0x0000b01801007387 */ /* 0x0007e20000100a00 */
[----:B------:R-:W-:-:S02]  /*29de0*/  IMAD.MOV.U32 R28, RZ, RZ, R27 ;  /* 0x000000ffff1c7224 */ /* 0x000fc400078e001b */
[----:B------:R-:W2:Y:S01]  /*29df0*/  LDL R27, [R1+0xae4] ;  /* 0x000ae400011b7983 */ /* 0x000ea20000100800 */
[----:B---3--:R-:W-:Y:S02]  /*29e00*/  MOV R24, R12 ;  /* 0x0000000c00187202 */ /* 0x008fe40000000f00 */
[----:B----4-:R-:W-:Y:S01]  /*29e10*/  MOV R21, R14 ;  /* 0x0000000e00157202 */ /* 0x010fe20000000f00 */
[----:B------:R-:W-:Y:S02]  /*29e20*/  IMAD.MOV.U32 R20, RZ, RZ, R15 ;  /* 0x000000ffff147224 */ /* 0x000fe400078e000f */
[----:B------:R-:W-:Y:S01]  /*29e30*/  IMAD.MOV.U32 R22, RZ, RZ, R13 ;  /* 0x000000ffff167224 */ /* 0x000fe200078e000d */
[----:B--2---:R-:W-:Y:S01]  /*29e40*/  HMMA.16816.F32 R8, R12, R16, R8 ;  /* 0x000000100c08723c */ /* 0x004fe20000001808 */
[----:B------:R-:W2:Y:S01]  /*29e50*/  LDL.LU.64 R14, [R1+0x1d88] ;  /* 0x001d8800010e7983 */ /* 0x000ea20000300a00 */
[----:B------:R-:W2:Y:S11]  /*29e60*/  LDL.LU.64 R12, [R1+0x1d80] ;  /* 0x001d8000010c7983 */ /* 0x000eb60000300a00 */
[----:B------:R-:W-:Y:S11]  /*29e70*/  @!UPT UIADD3 URZ, URZ, URZ, URZ ;  /* 0x0000003f3f3ff290 */ /* 0x000ff6000fffe03f */
[----:B------:R-:W-:Y:S01]  /*29e80*/  MOV R7, R8 ;  /* 0x0000000800077202 */ /* 0x000fe20000000f00 */
[----:B------:R-:W-:Y:S01]  /*29e90*/  IMAD.MOV.U32 R6, RZ, RZ, R9 ;  /* 0x000000ffff067224 */ /* 0x000fe200078e0009 */
[----:B------:R-:W-:Y:S01]  /*29ea0*/  MOV R3, R10 ;  /* 0x0000000a00037202 */ /* 0x000fe20000000f00 */
[----:B------:R-:W-:Y:S02]  /*29eb0*/  IMAD.MOV.U32 R29, RZ, RZ, R11 ;  /* 0x000000ffff1d7224 */ /* 0x000fe400078e000b */
[----:B------:R-:W0:Y:S04]  /*29ec0*/  LDSM.16.MT88.4 R8, [R0+0xe800] ;  /* 0x00e800000008783b */ /* 0x000e280000004200 */
[----:B0-----:R0:W-:Y:S01]  /*29ed0*/  STL.64 [R1+0x1d28], R10 ;  /* 0x001d280a01007387 */ /* 0x0011e20000100a00 */
[----:B------:R1:W-:Y:S01]  /*29ee0*/  STL.64 [R1+0x1d20], R8 ;  /* 0x001d200801007387 */ /* 0x0003e20000100a00 */
[----:B0-----:R-:W-:Y:S01]  /*29ef0*/  MOV R10, R21 ;  /* 0x00000015000a7202 */ /* 0x001fe20000000f00 */
[----:B-1----:R-:W-:-:S02]  /*29f00*/  IMAD.MOV.U32 R9, RZ, RZ, R22 ;  /* 0x000000ffff097224 */ /* 0x002fc400078e0016 */
[----:B------:R-:W-:Y:S02]  /*29f10*/  IMAD.MOV.U32 R11, RZ, RZ, R20 ;  /* 0x000000ffff0b7224 */ /* 0x000fe400078e0014 */
[----:B------:R-:W0:Y:S01]  /*29f20*/  LDSM.16.MT88.4 R20, [R23+0xe800] ;  /* 0x00e800001714783b */ /* 0x000e220000004200 */
[----:B------:R-:W-:-:S03]  /*29f30*/  MOV R8, R24 ;  /* 0x0000001800087202 */ /* 0x000fc60000000f00 */
[----:B0-----:R-:W-:Y:S01]  /*29f40*/  STL.64 [R1+0x1cf8], R22 ;  /* 0x001cf81601007387 */ /* 0x001fe20000100a00 */
[----:B------:R0:W-:Y:S03]  /*29f50*/  STL.64 [R1+0x1cf0], R20 ;  /* 0x001cf01401007387 */ /* 0x0001e60000100a00 */
[----:B0-----:R-:W3:Y:S01]  /*29f60*/  LDL.LU R20, [R1+0x40] ;  /* 0x0000400001147983 */ /* 0x001ee20000300800 */
[----:B------:R-:W3:Y:S02]  /*29f70*/  LDL.LU R21, [R1+0x44] ;  /* 0x0000440001157983 */ /* 0x000ee40000300800 */
[----:B------:R-:W3:Y:S02]  /*29f80*/  LDL.LU R22, [R1+0x48] ;  /* 0x0000480001167983 */ /* 0x000ee40000300800 */
[----:B------:R-:W3:Y:S01]  /*29f90*/  LDL.LU R23, [R1+0x4c] ;  /* 0x00004c0001177983 */ /* 0x000ee20000300800 */
[----:B--2---:R-:W-:Y:S01]  /*29fa0*/  HMMA.16816.F32 R8, R8, R4, R12 ;  /* 0x000000040808723c */ /* 0x004fe2000000180c */
[----:B------:R-:W3:Y:S01]  /*29fb0*/  LDL.LU.64 R14, [R1+0x1d78] ;  /* 0x001d7800010e7983 */ /* 0x000ee20000300a00 */
[----:B------:R-:W3:Y:S01]  /*29fc0*/  LDL.LU.64 R12, [R1+0x1d70] ;  /* 0x001d7000010c7983 */ /* 0x000ee20000300a00 */
[----:B------:R-:W-:-:S02]  /*29fd0*/  MOV R2, R26 ;  /* 0x0000001a00027202 */ /* 0x000fc40000000f00 */
[----:B------:R-:W0:Y:S11]  /*29fe0*/  LDSM.16.MT88.4 R24, [R27+0xe800] ;  /* 0x00e800001b18783b */ /* 0x000e360000004200 */
[----:B------:R-:W-:Y:S07]  /*29ff0*/  @!UPT UIADD3 URZ, URZ, URZ, URZ ;  /* 0x0000003f3f3ff290 */ /* 0x000fee000fffe03f */
[----:B------:R1:W-:Y:S01]  /*2a000*/  STL.64 [R1+0x70], R8 ;  /* 0x0000700801007387 */ /* 0x0003e20000100a00 */
[----:B------:R2:W-:Y:S03]  /*2a010*/  STL.64 [R1+0x78], R10 ;  /* 0x0000780a01007387 */ /* 0x0005e60000100a00 */
[----:B-1----:R-:W4:Y:S01]  /*2a020*/  LDL.LU R8, [R1+0x20] ;  /* 0x0000200001087983 */ /* 0x002f220000300800 */
[----:B------:R-:W4:Y:S02]  /*2a030*/  LDL.LU R9, [R1+0x24] ;  /* 0x0000240001097983 */ /* 0x000f240000300800 */
[----:B--2---:R-:W4:Y:S02]  /*2a040*/  LDL.LU R10, [R1+0x28] ;  /* 0x00002800010a7983 */ /* 0x004f240000300800 */
[----:B------:R-:W4:Y:S01]  /*2a050*/  LDL.LU R11, [R1+0x2c] ;  /* 0x00002c00010b7983 */ /* 0x000f220000300800 */
[----:B0-----:R0:W-:Y:S02]  /*2a060*/  STL.64 [R1+0x1ce8], R26 ;  /* 0x001ce81a01007387 */ /* 0x0011e40000100a00 */
[----:B0-----:R-:W-:Y:S01]  /*2a070*/  MOV R26, R19 ;  /* 0x00000013001a7202 */ /* 0x001fe20000000f00 */
[----:B------:R-:W-:Y:S01]  /*2a080*/  IMAD.MOV.U32 R27, RZ, RZ, R18 ;  /* 0x000000ffff1b7224 */ /* 0x000fe200078e0012 */
[----:B------:R0:W-:Y:S04]  /*2a090*/  STL.64 [R1+0x1ce0], R24 ;  /* 0x001ce01801007387 */ /* 0x0001e80000100a00 */
[----:B0-----:R-:W2:Y:S01]  /*2a0a0*/  LDL.LU R24, [R1+0x80] ;  /* 0x0000800001187983 */ /* 0x001ea20000300800 */
[----:B------:R-:W2:Y:S01]  /*2a0b0*/  LDL.LU R25, [R1+0x84] ;  /* 0x0000840001197983 */ /* 0x000ea20000300800 */
[C---:B---3--:R-:W-:Y:S02]  /*2a0c0*/  HMMA.16816.F32 R16, R20.reuse, R16, R12 ;  /* 0x000000101410723c */ /* 0x048fe4000000180c */
[----:B------:R-:W3:Y:S11]  /*2a0d0*/  LDL.LU R15, [R1+0x1d6c] ;  /* 0x001d6c00010f7983 */ /* 0x000ef60000300800 */
[----:B------:R-:W-:Y:S10]  /*2a0e0*/  @!UPT UIADD3 URZ, URZ, URZ, URZ ;  /* 0x0000003f3f3ff290 */ /* 0x000ff4000fffe03f */
[----:B------:R0:W-:Y:S01]  /*2a0f0*/  STL.64 [R1+0x60], R16 ;  /* 0x0000601001007387 */ /* 0x0001e20000100a00 */
[----:B------:R-:W-:Y:S03]  /*2a100*/  STL.64 [R1+0x68], R18 ;  /* 0x0000681201007387 */ /* 0x000fe60000100a00 */
[----:B0-----:R-:W3:Y:S01]  /*2a110*/  LDL.LU R17, [R1+0x1d68] ;  /* 0x001d680001117983 */ /* 0x001ee20000300800 */
[----:B--2---:R-:W-:Y:S07]  /*2a120*/  HMMA.16816.F32 R20, R20, R4, R24 ;  /* 0x000000041414723c */ /* 0x004fee0000001818 */
[----:B------:R-:W-:-:S02]  /*2a130*/  MOV R24, R7 ;  /* 0x0000000700187202 */ /* 0x000fc40000000f00 */
[----:B------:R-:W-:Y:S01]  /*2a140*/  MOV R26, R3 ;  /* 0x00000003001a7202 */ /* 0x000fe20000000f00 */
[----:B------:R-:W-:Y:S02]  /*2a150*/  IMAD.MOV.U32 R27, RZ, RZ, R29 ;  /* 0x000000ffff1b7224 */ /* 0x000fe400078e001d */
[----:B------:R-:W-:Y:S01]  /*2a160*/  IMAD.MOV.U32 R25, RZ, RZ, R6 ;  /* 0x000000ffff197224 */ /* 0x000fe200078e0006 */
[----:B---3--:R-:W0:Y:S04]  /*2a170*/  LDSM.16.MT88.4 R16, [R17+0xf000] ;  /* 0x00f000001110783b */ /* 0x008e280000004200 */
[----:B0-----:R-:W-:Y:S01]  /*2a180*/  STL.64 [R1+0x10], R16 ;  /* 0x0000101001007387 */ /* 0x001fe20000100a00 */
[----:B------:R-:W-:Y:S02]  /*2a190*/  STL.64 [R1+0x18], R18 ;  /* 0x0000181201007387 */ /* 0x000fe40000100a00 */
[----:B------:R-:W0:Y:S02]  /*2a1a0*/  LDSM.16.M88.4 R16, [R15+0x10380] ;  /* 0x010380000f10783b */ /* 0x000e240000000200 */
[----:B------:R-:W1:Y:S04]  /*2a1b0*/  LDSM.16.M88.4 R12, [R15+0x18380] ;  /* 0x018380000f0c783b */ /* 0x000e680000000200 */
[----:B0-----:R-:W-:Y:S01]  /*2a1c0*/  STL [R1+0x1ca0], R16 ;  /* 0x001ca01001007387 */ /* 0x001fe20000100800 */
[----:B------:R-:W-:Y:S02]  /*2a1d0*/  STL [R1+0x1c9c], R17 ;  /* 0x001c9c1101007387 */ /* 0x000fe40000100800 */
[----:B------:R0:W-:Y:S02]  /*2a1e0*/  STL [R1+0x1c34], R18 ;  /* 0x001c341201007387 */ /* 0x0001e40000100800 */
[----:B------:R2:W-:Y:S01]  /*2a1f0*/  STL [R1+0x1c30], R19 ;  /* 0x001c301301007387 */ /* 0x0005e20000100800 */
[----:B0-----:R-:W4:Y:S04]  /*2a200*/  LDL R18, [R1+0x8] ;  /* 0x0000080001127983 */ /* 0x001f280000100800 */
[----:B--2---:R-:W4:Y:S01]  /*2a210*/  LDL R19, [R1+0xc] ;  /* 0x00000c0001137983 */ /* 0x004f220000100800 */
[----:B------:R-:W-:Y:S02]  /*2a220*/  STL.64 [R1+0x30], R20 ;  /* 0x0000301401007387 */ /* 0x000fe40000100a00 */
[----:B------:R-:W-:Y:S02]  /*2a230*/  STL.64 [R1+0x38], R22 ;  /* 0x0000381601007387 */ /* 0x000fe40000100a00 */
[----:B------:R-:W2:Y:S01]  /*2a240*/  LDL.LU R7, [R1+0x1d64] ;  /* 0x001d640001077983 */ /* 0x000ea20000300800 */
[----:B------:R0:W-:Y:S01]  /*2a250*/  STL [R1+0x1d00], R24 ;  /* 0x001d001801007387 */ /* 0x0001e20000100800 */
[----:B------:R-:W3:Y:S02]  /*2a260*/  LDL.LU R6, [R1+0x1d60] ;  /* 0x001d600001067983 */ /* 0x000ee40000300800 */
[----:B------:R-:W2:Y:S02]  /*2a270*/  LDL.LU R3, [R1+0x1d5c] ;  /* 0x001d5c0001037983 */ /* 0x000ea40000300800 */
[----:B------:R-:W2:Y:S01]  /*2a280*/  LDL.LU R29, [R1+0x1d58] ;  /* 0x001d5800011d7983 */ /* 0x000ea20000300800 */
[----:B------:R-:W-:Y:S01]  /*2a290*/  STL.64 [R1+0x1d38], R26 ;  /* 0x001d381a01007387 */ /* 0x000fe20000100a00 */
[----:B------:R1:W-:Y:S03]  /*2a2a0*/  STL [R1+0x1d30], R25 ;  /* 0x001d301901007387 */ /* 0x0003e60000100800 */
[----:B0-----:R-:W2:Y:S04]  /*2a2b0*/  LDL.LU R24, [R1+0xd0] ;  /* 0x0000d00001187983 */ /* 0x001ea80000300800 */
[----:B-1----:R-:W2:Y:S01]  /*2a2c0*/  LDL.LU R25, [R1+0xd4] ;  /* 0x0000d40001197983 */ /* 0x002ea20000300800 */
[----:B------:R-:W2:Y:S02]  /*2a2d0*/  LDL.LU R26, [R1+0xd8] ;  /* 0x0000d800011a7983 */ /* 0x000ea40000300800 */
[----:B------:R-:W2:Y:S02]  /*2a2e0*/  LDL.LU R27, [R1+0xdc] ;  /* 0x0000dc00011b7983 */ /* 0x000ea40000300800 */
[----:B------:R-:W2:Y:S01]  /*2a2f0*/  LDL.LU R20, [R1+0xb0] ;  /* 0x0000b00001147983 */ /* 0x000ea20000300800 */
[----:B------:R-:W2:Y:S01]  /*2a300*/  LDL.LU R21, [R1+0xb4] ;  /* 0x0000b40001157983 */ /* 0x000ea20000300800 */
[----:B------:R-:W-:Y:S01]  /*2a310*/  MOV R22, R2 ;  /* 0x0000000200167202 */ /* 0x000fe20000000f00 */
[----:B------:R-:W-:-:S02]  /*2a320*/  IMAD.MOV.U32 R23, RZ, RZ, R28 ;  /* 0x000000ffff177224 */ /* 0x000fc400078e001c */
[----:B------:R-:W3:Y:S01]  /*2a330*/  LDL.LU R2, [R1+0x1d54] ;  /* 0x001d540001027983 */ /* 0x000ee20000300800 */
[----:B------:R-:W3:Y:S02]  /*2a340*/  LDL.LU R28, [R1+0x1d50] ;  /* 0x001d5000011c7983 */ /* 0x000ee40000300800 */
[----:B------:R-:W-:Y:S02]  /*2a350*/  STL.64 [R1+0x1d10], R22 ;  /* 0x001d101601007387 */ /* 0x000fe40000100a00 */
[----:B--2---:R0:W-:Y:S02]  /*2a360*/  STL.64 [R1+0x1d08], R20 ;  /* 0x001d081401007387 */ /* 0x0041e40000100a00 */
[----:B0-----:R-:W-:Y:S01]  /*2a370*/  MOV R20, R29 ;  /* 0x0000001d00147202 */ /* 0x001fe20000000f00 */
[----:B------:R-:W-:Y:S01]  /*2a380*/  IMAD.MOV.U32 R21, RZ, RZ, R3 ;  /* 0x000000ffff157224 */ /* 0x000fe200078e0003 */
[----:B------:R-:W2:Y:S01]  /*2a390*/  LDL.LU R29, [R1+0x1d4c] ;  /* 0x001d4c00011d7983 */ /* 0x000ea20000300800 */
[----:B------:R-:W4:Y:S01]  /*2a3a0*/  LDL.LU R3, [R1+0x1d48] ;  /* 0x001d480001037983 */ /* 0x000f220000300800 */
[----:B---3--:R-:W-:Y:S01]  /*2a3b0*/  MOV R22, R6 ;  /* 0x0000000600167202 */ /* 0x008fe20000000f00 */
[----:B------:R-:W-:Y:S01]  /*2a3c0*/  IMAD.MOV.U32 R23, RZ, RZ, R7 ;  /* 0x000000ffff177224 */ /* 0x000fe200078e0007 */
[----:B------:R-:W3:Y:S01]  /*2a3d0*/  LDL.LU R6, [R1+0x1d44] ;  /* 0x001d440001067983 */ /* 0x000ee20000300800 */
[----:B------:R-:W3:Y:S02]  /*2a3e0*/  LDL.LU R7, [R1+0x1d40] ;  /* 0x001d400001077983 */ /* 0x000ee40000300800 */
[----:B------:R-:W-:Y:S02]  /*2a3f0*/  STL [R1+0x1ca8], R12 ;  /* 0x001ca80c01007387 */ /* 0x000fe40000100800 */
[----:B------:R0:W-:Y:S01]  /*2a400*/  STL [R1+0x1ca4], R13 ;  /* 0x001ca40d01007387 */ /* 0x0001e20000100800 */
[----:B------:R-:W-:Y:S01]  /*2a410*/  STL [R1+0x1c38], R14 ;  /* 0x001c380e01007387 */ /* 0x000fe20000100800 */
[----:B------:R1:W-:Y:S02]  /*2a420*/  STL [R1+0x1c08], R15 ;  /* 0x001c080f01007387 */ /* 0x0003e40000100800 */
[----:B0-----:R-:W-:-:S02]  /*2a430*/  IMAD.MOV.U32 R13, RZ, RZ, R28 ;  /* 0x000000ffff0d7224 */ /* 0x001fc400078e001c */
[----:B-1----:R-:W-:Y:S01]  /*2a440*/  IMAD.MOV.U32 R15, RZ, RZ, R2 ;  /* 0x000000ffff0f7224 */ /* 0x002fe200078e0002 */
[----:B--2---:R-:W-:Y:S02]  /*2a450*/  MOV R12, R29 ;  /* 0x0000001d000c7202 */ /* 0x004fe40000000f00 */
[----:B----4-:R-:W-:-:S07]  /*2a460*/  MOV R14, R3 ;  /* 0x00000003000e7202 */ /* 0x010fce0000000f00 */
[C---:B------:R-:W-:Y:S01]  /*2a470*/  HMMA.16816.F32 R16, R8.reuse, R18, R12 ;  /* 0x000000120810723c */ /* 0x040fe2000000180c */
[----:B------:R0:W1:Y:S07]  /*2a480*/  LDSM.16.MT88.4 R12, [R0+0xf000] ;  /* 0x00f00000000c783b */ /* 0x00006e0000004200 */
[----:B---3--:R-:W-:Y:S11]  /*2a490*/  HMMA.16816.F32 R8, R8, R6, R24 ;  /* 0x000000060808723c */ /* 0x008ff60000001818 */
[----:B------:R-:W-:Y:S05]  /*2a4a0*/  @!UPT UIADD3 URZ, URZ, URZ, URZ ;  /* 0x0000003f3f3ff290 */ /* 0x000fea000fffe03f */
[----:B------:R-:W-:Y:S01]  /*2a4b0*/  MOV R5, R18 ;  /* 0x0000001200057202 */ /* 0x000fe20000000f00 */
[----:B------:R-:W-:-:S07]  /*2a4c0*/  IMAD.MOV.U32 R4, RZ, RZ, R19 ;  /* 0x000000ffff047224 */ /* 0x000fce00078e0013 */
[----:B------:R-:W-:Y:S01]  /*2a4d0*/  MOV R2, R10 ;  /* 0x0000000a00027202 */ /* 0x000fe20000000f00 */
[----:B0-----:R-:W-:Y:S01]  /*2a4e0*/  IMAD.MOV.U32 R0, RZ, RZ, R11 ;  /* 0x000000ffff007224 */ /* 0x001fe200078e000b */
[----:B------:R-:W-:Y:S01]  /*2a4f0*/  MOV R19, R8 ;  /* 0x0000000800137202 */ /* 0x000fe20000000f00 */
[----:B------:R-:W-:Y:S01]  /*2a500*/  IMAD.MOV.U32 R3, RZ, RZ, R9 ;  /* 0x000000ffff037224 */ /* 0x000fe200078e0009 */
[----:B-1----:R-:W-:Y:S01]  /*2a510*/  MOV R18, R14 ;  /* 0x0000000e00127202 */ /* 0x002fe20000000f00 */
[----:B------:R-:W-:Y:S01]  /*2a520*/  IMAD.MOV.U32 R14, RZ, RZ, R15 ;  /* 0x000000ffff0e7224 */ /* 0x000fe200078e000f */
[----:B------:R-:W-:Y:S04]  /*2a530*/  STL.64 [R1+0x40], R12 ;  /* 0x0000400c01007387 */ /* 0x000fe80000100a00 */
[----:B------:R0:W-:Y:S04]  /*2a540*/  STL [R1+0x1d18], R14 ;  /* 0x001d180e01007387 */ /* 0x0001e80000100800 */
[----:B0-----:R-:W2:Y:S01]  /*2a550*/  LDL.LU.64 R14, [R1+0x8] ;  /* 0x00000800010e7983 */ /* 0x001ea20000300a00 */
[----:B------:R-:W3:Y:S02]  /*2a560*/  LDL.LU.64 R26, [R1+0x1d38] ;  /* 0x001d3800011a7983 */ /* 0x000ee40000300a00 */
[----:B------:R-:W3:Y:S02]  /*2a570*/  LDL.LU R25, [R1+0x1d30] ;  /* 0x001d300001197983 */ /* 0x000ee40000300800 */
[----:B------:R-:W2:Y:S01]  /*2a580*/  LDL.LU.64 R10, [R1+0x1d28] ;  /* 0x001d2800010a7983 */ /* 0x000ea20000300a00 */
[----:B------:R-:W2:Y:S01]  /*2a590*/  LDL.LU.64 R8, [R1+0x1d20] ;  /* 0x001d200001087983 */ /* 0x000ea20000300a00 */
[----:B------:R-:W-:Y:S01]  /*2a5a0*/  MOV R29, R16 ;  /* 0x00000010001d7202 */ /* 0x000fe20000000f00 */
[----:B------:R-:W-:Y:S01]  /*2a5b0*/  IMAD.MOV.U32 R28, RZ, RZ, R17 ;  /* 0x000000ffff1c7224 */ /* 0x000fe200078e0011 */
[----:B--2---:R-:W-:Y:S01]  /*2a5c0*/  HMMA.16816.F32 R20, R8, R14, R20 ;  /* 0x0000000e0814723c */ /* 0x004fe20000001814 */
[----:B------:R-:W-:-:S02]  /*2a5d0*/  MOV R24, R14 ;  /* 0x0000000e00187202 */ /* 0x000fc40000000f00 */
[----:B------:R-:W2:Y:S11]  /*2a5e0*/  LDL.LU R14, [R1+0x1d18] ;  /* 0x001d1800010e7983 */ /* 0x000eb60000300800 */
[----:B------:R-:W-:Y:S10]  /*2a5f0*/  @!UPT UIADD3 URZ, URZ, URZ, URZ ;  /* 0x0000003f3f3ff290 */ /* 0x000ff4000fffe03f */
[----:B------:R-:W-:Y:S01]  /*2a600*/  IMAD.MOV.U32 R16, RZ, RZ, R22 ;  /* 0x000000ffff107224 */ /* 0x000fe200078e0016 */
[----:B------:R-:W-:Y:S01]  /*2a610*/  MOV R17, R23 ;  /* 0x0000001700117202 */ /* 0x000fe20000000f00 */
[----:B------:R-:W-:Y:S01]  /*2a620*/  IMAD.MOV.U32 R12, RZ, RZ, R20 ;  /* 0x000000ffff0c7224 */ /* 0x000fe200078e0014 */
[----:B------:R-:W-:Y:S01]  /*2a630*/  MOV R13, R21 ;  /* 0x00000015000d7202 */ /* 0x000fe20000000f00 */
[----:B------:R-:W4:Y:S01]  /*2a640*/  LDL.LU.64 R22, [R1+0x1d10] ;  /* 0x001d100001167983 */ /* 0x000f220000300a00 */
[----:B------:R-:W4:Y:S02]  /*2a650*/  LDL.LU.64 R20, [R1+0x1d08] ;  /* 0x001d080001147983 */ /* 0x000f240000300a00 */
[----:B------:R-:W-:Y:S02]  /*2a660*/  STL.64 [R1+0x1cb8], R18 ;  /* 0x001cb81201007387 */ /* 0x000fe40000100a00 */
[----:B------:R0:W-:Y:S02]  /*2a670*/  STL.64 [R1+0x1cb0], R16 ;  /* 0x001cb01001007387 */ /* 0x0001e40000100a00 */
[----:B0-----:R-:W2:Y:S01]  /*2a680*/  LDL.LU R16, [R1+0x30] ;  /* 0x0000300001107983 */ /* 0x001ea20000300800 */
[----:B------:R-:W2:Y:S02]  /*2a690*/  LDL.LU R17, [R1+0x34] ;  /* 0x0000340001117983 */ /* 0x000ea40000300800 */
[----:B------:R-:W2:Y:S02]  /*2a6a0*/  LDL.LU R18, [R1+0x38] ;  /* 0x0000380001127983 */ /* 0x000ea40000300800 */
[----:B------:R-:W2:Y:S01]  /*2a6b0*/  LDL.LU R19, [R1+0x3c] ;  /* 0x00003c0001137983 */ /* 0x000ea20000300800 */
[----:B----4-:R-:W-:Y:S01]  /*2a6c0*/  HMMA.16816.F32 R8, R8, R6, R20 ;  /* 0x000000060808723c */ /* 0x010fe20000001814 */
[----:B--2---:R0:W-:Y:S01]  /*2a6d0*/  STL.64 [R1+0x1cc8], R18 ;  /* 0x001cc81201007387 */ /* 0x0041e20000100a00 */
[----:B------:R-:W-:Y:S02]  /*2a6e0*/  STL.64 [R1+0x1cc0], R16 ;  /* 0x001cc01001007387 */ /* 0x000fe40000100a00 */
[----:B0-----:R-:W-:-:S02]  /*2a6f0*/  IMAD.MOV.U32 R18, RZ, RZ, R24 ;  /* 0x000000ffff127224 */ /* 0x001fc400078e0018 */
[----:B------:R-:W3:Y:S01]  /*2a700*/  LDL.LU R24, [R1+0x1d00] ;  /* 0x001d000001187983 */ /* 0x000ee20000300800 */
[----:B------:R-:W3:Y:S02]  /*2a710*/  LDL.LU.64 R22, [R1+0x1cf8] ;  /* 0x001cf80001167983 */ /* 0x000ee40000300a00 */
[----:B------:R-:W3:Y:S01]  /*2a720*/  LDL.LU.64 R20, [R1+0x1cf0] ;  /* 0x001cf00001147983 */ /* 0x000ee20000300a00 */
[----:B------:R-:W-:Y:S11]  /*2a730*/  MOV R19, R15 ;  /* 0x0000000f00137202 */ /* 0x000ff60000000f00 */
[----:B------:R-:W-:Y:S02]  /*2a740*/  @!UPT UIADD3 URZ, URZ, URZ, URZ ;  /* 0x0000003f3f3ff290 */ /* 0x000fe4000fffe03f */
[----:B------:R0:W-:Y:S01]  /*2a750*/  STL.64 [R1+0xb0], R8 ;  /* 0x0000b00801007387 */ /* 0x0001e20000100a00 */
[----:B------:R1:W-:Y:S03]  /*2a760*/  STL.64 [R1+0xb8], R10 ;  /* 0x0000b80a01007387 */ /* 0x0003e60000100a00 */
[----:B0-----:R-:W2:Y:S01]  /*2a770*/  LDL.LU R8, [R1+0x70] ;  /* 0x0000700001087983 */ /* 0x001ea20000300800 */
[----:B------:R-:W2:Y:S02]  /*2a780*/  LDL.LU R9, [R1+0x74] ;  /* 0x0000740001097983 */ /* 0x000ea40000300800 */
[----:B-1----:R-:W2:Y:S02]  /*2a790*/  LDL.LU R10, [R1+0x78] ;  /* 0x00007800010a7983 */ /* 0x002ea40000300800 */
[----:B------:R-:W2:Y:S01]  /*2a7a0*/  LDL.LU R11, [R1+0x7c] ;  /* 0x00007c00010b7983 */ /* 0x000ea20000300800 */
[C---:B---3--:R-:W-:Y:S11]  /*2a7b0*/  HMMA.16816.F32 R24, R20.reuse, R18, R24 ;  /* 0x000000121418723c */ /* 0x048ff60000001818 */
[----:B------:R-:W-:Y:S11]  /*2a7c0*/  @!UPT UIADD3 URZ, URZ, URZ, URZ ;  /* 0x0000003f3f3ff290 */ /* 0x000ff6000fffe03f */
[----:B------:R-:W-:Y:S01]  /*2a7d0*/  @!UPT UIADD3 URZ, URZ, URZ, URZ ;  /* 0x0000003f3f3ff290 */ /* 0x000fe2000fffe03f */
[----:B------:R-:W-:Y:S01]  /*2a7e0*/  STL.64 [R1+0xd0], R24 ;  /* 0x0000d01801007387 */ /* 0x000fe20000100a00 */
[----:B------:R-:W-:Y:S02]  /*2a7f0*/  IMAD.MOV.U32 R15, RZ, RZ, R27 ;  /* 0x000000ffff0f7224 */ /* 0x000fe400078e001b */
[----:B------:R0:W-:Y:S02]  /*2a800*/  STL [R1+0xd8], R26 ;  /* 0x0000d81a01007387 */ /* 0x0001e40000100800 */
[----:B0-----:R-:W3:Y:S01]  /*2a810*/  LDL.LU.64 R26, [R1+0x1ce8] ;  /* 0x001ce800011a7983 */ /* 0x001ee20000300a00 */
[----:B------:R-:W3:Y:S02]  /*2a820*/  LDL.LU.64 R24, [R1+0x1ce0] ;  /* 0x001ce00001187983 */ /* 0x000ee40000300a00 */
[----:B------:R-:W-:Y:S02]  /*2a830*/  STL.64 [R1+0x1cd8], R14 ;  /* 0x001cd80e01007387 */ /* 0x000fe40000100a00 */
[----:B------:R0:W-:Y:S02]  /*2a840*/  STL.64 [R1+0x1cd0], R12 ;  /* 0x001cd00c01007387 */ /* 0x0001e40000100a00 */
[----:B0-----:R-:W3:Y:S01]  /*2a850*/  LDL.LU R12, [R1+0x60] ;  /* 0x00006000010c7983 */ /* 0x001ee20000300800 */
[----:B------:R-:W3:Y:S02]  /*2a860*/  LDL.LU R13, [R1+0x64] ;  /* 0x00006400010d7983 */ /* 0x000ee40000300800 */
[----:B------:R-:W3:Y:S02]  /*2a870*/  LDL.LU R14, [R1+0x68] ;  /* 0x00006800010e7983 */ /* 0x000ee40000300800 */
[----:B------:R-:W3:Y:S01]  /*2a880*/  LDL.LU R15, [R1+0x6c] ;  /* 0x00006c00010f7983 */ /* 0x000ee20000300800 */
[----:B--2---:R-:W-:Y:S07]  /*2a890*/  HMMA.16816.F32 R20, R20, R6, R8 ;  /* 0x000000061414723c */ /* 0x004fee0000001808 */
[----:B------:R-:W-:Y:S01]  /*2a8a0*/  MOV R8, R29 ;  /* 0x0000001d00087202 */ /* 0x000fe20000000f00 */
[----:B------:R-:W-:Y:S11]  /*2a8b0*/  IMAD.MOV.U32 R9, RZ, RZ, R28 ;  /* 0x000000ffff097224 */ /* 0x000ff600078e001c */
[----:B------:R-:W-:Y:S04]  /*2a8c0*/  @!UPT UIADD3 URZ, URZ, URZ, URZ ;  /* 0x0000003f3f3ff290 */ /* 0x000fe8000fffe03f */
[----:B------:R-:W-:Y:S01]  /*2a8d0*/  STL.64 [R1+0xa0], R20 ;  /* 0x0000a01401007387 */ /* 0x000fe20000100a00 */
[----:B------:R0:W-:Y:S03]  /*2a8e0*/  STL.64 [R1+0xa8], R22 ;  /* 0x0000a81601007387 */ /* 0x0001e60000100a00 */
[----:B0-----:R-:W2:Y:S01]  /*2a8f0*/  LDL R23, [R1+0x12e8] ;  /* 0x0012e80001177983 */ /* 0x001ea20000100800 */
[----:B---3--:R-:W-:Y:S03]  /*2a900*/  HMMA.16816.F32 R16, R24, R18, R12 ;  /* 0x000000121810723c */ /* 0x008fe6000000180c */
[----:B------:R-:W3:Y:S01]  /*2a910*/  LDL.LU.64 R14, [R1+0x1cd8] ;  /* 0x001cd800010e7983 */ /* 0x000ee20000300a00 */
[----:B------:R-:W4:Y:S11]  /*2a920*/  LDL.LU.64 R12, [R1+0x1cd0] ;  /* 0x001cd000010c7983 */ /* 0x000f360000300a00 */
[----:B------:R-:W-:Y:S08]  /*2a930*/  @!UPT UIADD3 URZ, URZ, URZ, URZ ;  /* 0x0000003f3f3ff290 */ /* 0x000ff0000fffe03f */
[----:B------:R0:W-:Y:S01]  /*2a940*/  STL.64 [R1+0x90], R16 ;  /* 0x0000901001007387 */ /* 0x0001e20000100a00 */
[----:B------:R-:W-:Y:S01]  /*2a950*/  MOV R29, R18 ;  /* 0x00000012001d7202 */ /* 0x000fe20000000f00 */
[----:B------:R-:W-:Y:S02]  /*2a960*/  IMAD.MOV.U32 R28, RZ, RZ, R19 ;  /* 0x000000ffff1c7224 */ /* 0x000fe400078e0013 */
[----:B------:R-:W2:Y:S04]  /*2a970*/  LDL.LU.64 R18, [R1+0x1cc8] ;  /* 0x001cc80001127983 */ /* 0x000ea80000300a00 */
[----:B0-----:R-:W2:Y:S01]  /*2a980*/  LDL.LU.64 R16, [R1+0x1cc0] ;  /* 0x001cc00001107983 */ /* 0x001ea20000300a00 */
[----:B------:R-:W-:Y:S01]  /*2a990*/  MOV R10, R5 ;  /* 0x00000005000a7202 */ /* 0x000fe20000000f00 */
[----:B------:R-:W-:-:S02]  /*2a9a0*/  IMAD.MOV.U32 R11, RZ, RZ, R4 ;  /* 0x000000ffff0b7224 */ /* 0x000fc400078e0004 */
[----:B------:R-:W-:Y:S01]  /*2a9b0*/  STL [R1+0x1c70], R28 ;  /* 0x001c701c01007387 */ /* 0x000fe20000100800 */
[----:B------:R0:W-:Y:S01]  /*2a9c0*/  STL [R1+0x1c6c], R29 ;  /* 0x001c6c1d01007387 */ /* 0x0001e20000100800 */
[----:B--2---:R-:W-:Y:S03]  /*2a9d0*/  HMMA.16816.F32 R4, R24, R6, R16 ;  /* 0x000000061804723c */ /* 0x004fe60000001810 */
[----:B------:R-:W2:Y:S01]  /*2a9e0*/  LDL.LU.64 R18, [R1+0x1cb8] ;  /* 0x001cb80001127983 */ /* 0x000ea20000300a00 */
[----:B------:R-:W2:Y:S02]  /*2a9f0*/  LDL.LU.64 R16, [R1+0x1cb0] ;  /* 0x001cb00001107983 */ /* 0x000ea40000300a00 */
[----:B0-----:R-:W3:Y:S02]  /*2aa00*/  LDL R29, [R1+0x444] ;  /* 0x00044400011d7983 */ /* 0x001ee40000100800 */
[----:B------:R-:W3:Y:S01]  /*2aa10*/  LDL R28, [R1+0x12ec] ;  /* 0x0012ec00011c7983 */ /* 0x000ee20000100800 */
[----:B----4-:R-:W-:Y:S01]  /*2aa20*/  MOV R20, R12 ;  /* 0x0000000c00147202 */ /* 0x010fe20000000f00 */
[----:B------:R-:W-:Y:S11]  /*2aa30*/  IMAD.MOV.U32 R21, RZ, RZ, R13 ;  /* 0x000000ffff157224 */ /* 0x000ff600078e000d */
[----:B------:R-:W-:Y:S02]  /*2aa40*/  @!UPT UIADD3 URZ, URZ, URZ, URZ ;  /* 0x0000003f3f3ff290 */ /* 0x000fe4000fffe03f */
[----:B------:R-:W-:Y:S01]  /*2aa50*/  STL.64 [R1+0x80], R4 ;  /* 0x0000800401007387 */ /* 0x000fe20000100a00 */
[----:B------:R-:W-:Y:S02]  /*2aa60*/  STL.64 [R1+0x88], R6 ;  /* 0x0000880601007387 */ /* 0x000fe40000100a00 */
[----:B------:R-:W4:Y:S02]  /*2aa70*/  LDL R27, [R1+0xae4] ;  /* 0x000ae400011b7983 */ /* 0x000f240000100800 */
[----:B------:R-:W0:Y:S01]  /*2aa80*/  LDSM.16.MT88.4 R4, [R23+0xf000] ;  /* 0x00f000001704783b */ /* 0x000e220000004200 */
[----:B------:R1:W-:Y:S03]  /*2aa90*/  STL [R1+0x1c80], R23 ;  /* 0x001c801701007387 */ /* 0x0003e60000100800 */
[----:B------:R-:W3:Y:S02]  /*2aaa0*/  LDL.LU R12, [R1+0x1ca8] ;  /* 0x001ca800010c7983 */ /* 0x000ee40000300800 */
[----:B------:R-:W3:Y:S01]  /*2aab0*/  LDL.LU R13, [R1+0x1ca4] ;  /* 0x001ca400010d7983 */ /* 0x000ee20000300800 */
[----:B--2---:R-:W-:Y:S01]  /*2aac0*/  MOV R22, R16 ;  /* 0x0000001000167202 */ /* 0x004fe20000000f00 */
[----:B-1----:R-:W-:Y:S01]  /*2aad0*/  IMAD.MOV.U32 R23, RZ, RZ, R17 ;  /* 0x000000ffff177224 */ /* 0x002fe200078e0011 */
[----:B------:R-:W2:Y:S01]  /*2aae0*/  LDL.LU R16, [R1+0x1ca0] ;  /* 0x001ca00001107983 */ /* 0x000ea20000300800 */
[----:B------:R-:W2:Y:S03]  /*2aaf0*/  LDL.LU R17, [R1+0x1c9c] ;  /* 0x001c9c0001117983 */ /* 0x000ea60000300800 */
[----:B------:R-:W-:Y:S01]  /*2ab00*/  STL.64 [R1+0x1c90], R22 ;  /* 0x001c901601007387 */ /* 0x000fe20000100a00 */
[----:B------:R1:W-:Y:S03]  /*2ab10*/  STL.64 [R1+0x1c88], R20 ;  /* 0x001c881401007387 */ /* 0x0003e60000100a00 */
[----:B-1----:R-:W2:Y:S01]  /*2ab20*/  LDL.LU R20, [R1+0x10] ;  /* 0x0000100001147983 */ /* 0x002ea20000300800 */
[----:B------:R-:W2:Y:S02]  /*2ab30*/  LDL.LU R21, [R1+0x14] ;  /* 0x0000140001157983 */ /* 0x000ea40000300800 */
[----:B------:R-:W2:Y:S02]  /*2ab40*/  LDL.LU R22, [R1+0x18] ;  /* 0x0000180001167983 */ /* 0x000ea40000300800 */
[----:B------:R-:W2:Y:S01]  /*2ab50*/  LDL.LU R23, [R1+0x1c] ;  /* 0x00001c0001177983 */ /* 0x000ea20000300800 */
[----:B0-----:R0:W-:Y:S01]  /*2ab60*/  STL [R1+0x1c7c], R5 ;  /* 0x001c7c0501007387 */ /* 0x0011e20000100800 */
[----:B------:R1:W-:Y:S02]  /*2ab70*/  STL [R1+0x1c78], R6 ;  /* 0x001c780601007387 */ /* 0x0003e40000100800 */
[----:B------:R3:W-:Y:S02]  /*2ab80*/  STL [R1+0x1c74], R7 ;  /* 0x001c740701007387 */ /* 0x0007e40000100800 */
[----:B------:R4:W-:Y:S02]  /*2ab90*/  STL [R1+0x1c98], R4 ;  /* 0x001c980401007387 */ /* 0x0009e40000100800 */
[----:B0-----:R-:W-:Y:S01]  /*2aba0*/  IMAD.MOV.U32 R5, RZ, RZ, R3 ;  /* 0x000000ffff057224 */ /* 0x001fe200078e0003 */
[----:B-1----:R-:W-:Y:S01]  /*2abb0*/  MOV R6, R2 ;  /* 0x0000000200067202 */ /* 0x002fe20000000f00 */
[----:B---3--:R-:W-:Y:S01]  /*2abc0*/  IMAD.MOV.U32 R7, RZ, RZ, R0 ;  /* 0x000000ffff077224 */ /* 0x008fe200078e0000 */
[----:B----4-:R-:W-:Y:S01]  /*2abd0*/  MOV R4, R19 ;  /* 0x0000001300047202 */ /* 0x010fe20000000f00 */
[C---:B--2---:R-:W-:Y:S08]  /*2abe0*/  HMMA.16816.F32 R8, R20.reuse, R16, R8 ;  /* 0x000000101408723c */ /* 0x044ff00000001808 */
[----:B------:R-:W-:Y:S11]  /*2abf0*/  HMMA.16816.F32 R20, R20, R12, R4 ;  /* 0x0000000c1414723c */ /* 0x000ff60000001804 */
[----:B------:R-:W-:Y:S05]  /*2ac00*/  @!UPT UIADD3 URZ, URZ, URZ, URZ ;  /* 0x0000003f3f3ff290 */ /* 0x000fea000fffe03f */
[----:B------:R-:W-:Y:S01]  /*2ac10*/  MOV R19, R8 ;  /* 0x0000000800137202 */ /* 0x000fe20000000f00 */
[----:B------:R-:W-:Y:S01]  /*2ac20*/  IMAD.MOV.U32 R3, RZ, RZ, R9 ;  /* 0x000000ffff037224 */ /* 0x000fe200078e0009 */
[----:B------:R-:W-:Y:S01]  /*2ac30*/  MOV R2, R10 ;  /* 0x0000000a00027202 */ /* 0x000fe20000000f00 */
[----:B------:R-:W-:Y:S02]  /*2ac40*/  IMAD.MOV.U32 R0, RZ, RZ, R11 ;  /* 0x000000ffff007224 */ /* 0x000fe400078e000b */
[----:B------:R-:W0:Y:S04]  /*2ac50*/  LDSM.16.MT88.4 R8, [R27+0xf000] ;  /* 0x00f000001b08783b */ /* 0x000e280000004200 */
[----:B------:R-:W-:Y:S01]  /*2ac60*/  STL [R1+0x1c48], R0 ;  /* 0x001c480001007387 */ /* 0x000fe20000100800 */
[----:B------:R-:W-:Y:S02]  /*2ac70*/  STL [R1+0x1c44], R2 ;  /* 0x001c440201007387 */ /* 0x000fe40000100800 */
[----:B------:R-:W-:Y:S02]  /*2ac80*/  STL [R1+0x1c40], R3 ;  /* 0x001c400301007387 */ /* 0x000fe40000100800 */
[----:B------:R-:W-:Y:S01]  /*2ac90*/  STL [R1+0x1c3c], R19 ;  /* 0x001c3c1301007387 */ /* 0x000fe20000100800 */
[----:B0-----:R-:W-:Y:S01]  /*2aca0*/  STL.64 [R1+0x1c58], R10 ;  /* 0x001c580a01007387 */ /* 0x001fe20000100a00 */
[----:B------:R0:W-:Y:S03]  /*2acb0*/  STL.64 [R1+0x1c50], R8 ;  /* 0x001c500801007387 */ /* 0x0001e60000100a00 */
[----:B0-----:R-:W2:Y:S01]  /*2acc0*/  LDL.LU R8, [R1+0x40] ;  /* 0x0000400001087983 */ /* 0x001ea20000300800 */
[----:B------:R-:W2:Y:S01]  /*2acd0*/  LDL.LU R9, [R1+0x44] ;  /* 0x0000440001097983 */ /* 0x000ea20000300800 */
[----:B------:R-:W-:Y:S01]  /*2ace0*/  MOV R10, R18 ;  /* 0x00000012000a7202 */ /* 0x000fe20000000f00 */
[----:B------:R-:W-:Y:S01]  /*2acf0*/  IMAD.MOV.U32 R11, RZ, RZ, R14 ;  /* 0x000000ffff0b7224 */ /* 0x000fe200078e000e */
[----:B------:R-:W3:Y:S01]  /*2ad00*/  LDL.LU R4, [R1+0x1c98] ;  /* 0x001c980001047983 */ /* 0x000ee20000300800 */
[----:B------:R-:W-:Y:S01]  /*2ad10*/  MOV R14, R22 ;  /* 0x00000016000e7202 */ /* 0x000fe20000000f00 */
[----:B------:R-:W-:Y:S02]  /*2ad20*/  STL.64 [R1+0x60], R20 ;  /* 0x0000601401007387 */ /* 0x000fe40000100a00 */
[----:B------:R-:W-:-:S02]  /*2ad30*/  IMAD.MOV.U32 R18, RZ, RZ, R23 ;  /* 0x000000ffff127224 */ /* 0x000fc400078e0017 */
[----:B------:R-:W0:Y:S02]  /*2ad40*/  LDSM.16.MT88.4 R20, [R29+0xf800] ;  /* 0x00f800001d14783b */ /* 0x000e240000004200 */
[----:B0-----:R-:W-:Y:S01]  /*2ad50*/  MOV R29, R20 ;  /* 0x00000014001d7202 */ /* 0x001fe20000000f00 */
        /* <DEDUP_REMOVED lines=8> */
[----:B------:R-:W2:Y:S01]  /*2ade0*/  LDL.LU.64 R22, [R1+0x1c90] ;  /* 0x001c900001167983 */ /* 0x000ea20000300a00 */
[----:B------:R-:W2:Y:S02]  /*2adf0*/  LDL.LU.64 R20, [R1+0x1c88] ;  /* 0x001c880001147983 */ /* 0x000ea40000300a00 */
[C---:B--2---:R-:W-:Y:S11]  /*2ae00*/  HMMA.16816.F32 R20, R8.reuse, R16, R20 ;  /* 0x000000100814723c */ /* 0x044ff60000001814 */
[----:B------:R-:W-:Y:S11]  /*2ae10*/  @!UPT UIADD3 URZ, URZ, URZ, URZ ;  /* 0x0000003f3f3ff290 */ /* 0x000ff6000fffe03f */
[----:B------:R-:W-:Y:S02]  /*2ae20*/  @!UPT UIADD3 URZ, URZ, URZ, URZ ;  /* 0x0000003f3f3ff290 */ /* 0x000fe4000fffe03f */
[----:B------:R-:W-:Y:S02]  /*2ae30*/  IMAD.MOV.U32 R28, RZ, RZ, R23 ;  /* 0x000000ffff1c7224 */ /* 0x000fe400078e0017 */
[----:B------:R-:W2:Y:S01]  /*2ae40*/  LDL.LU R23, [R1+0x1c80] ;  /* 0x001c800001177983 */ /* 0x000ea20000300800 */
[----:B------:R-:W-:Y:S01]  /*2ae50*/  MOV R5, R20 ;  /* 0x0000001400057202 */ /* 0x000fe20000000f00 */
[----:B------:R-:W-:Y:S01]  /*2ae60*/  IMAD.MOV.U32 R6, RZ, RZ, R21 ;  /* 0x000000ffff067224 */ /* 0x000fe200078e0015 */
[----:B------:R-:W-:Y:S02]  /*2ae70*/  MOV R7, R22 ;  /* 0x0000001600077202 */ /* 0x000fe40000000f00 */
[----:B--2---:R-:W0:Y:S04]  /*2ae80*/  LDSM.16.MT88.4 R20, [R23+0xf800] ;  /* 0x00f800001714783b */ /* 0x004e280000004200 */
[----:B0-----:R-:W-:Y:S01]  /*2ae90*/  STL.64 [R1+0x1bc0], R22 ;  /* 0x001bc01601007387 */ /* 0x001fe20000100a00 */
[----:B------:R0:W-:Y:S03]  /*2aea0*/  STL.64 [R1+0x1bb8], R20 ;  /* 0x001bb81401007387 */ /* 0x0001e60000100a00 */
[----:B0-----:R-:W2:Y:S01]  /*2aeb0*/  LDL.LU R20, [R1+0xb0] ;  /* 0x0000b00001147983 */ /* 0x001ea20000300800 */
[----:B------:R-:W2:Y:S02]  /*2aec0*/  LDL.LU R21, [R1+0xb4] ;  /* 0x0000b40001157983 */ /* 0x000ea40000300800 */
[----:B------:R-:W2:Y:S02]  /*2aed0*/  LDL.LU R22, [R1+0xb8] ;  /* 0x0000b80001167983 */ /* 0x000ea40000300800 */
[----:B------:R-:W2:Y:S01]  /*2aee0*/  LDL.LU R23, [R1+0xbc] ;  /* 0x0000bc0001177983 */ /* 0x000ea20000300800 */
[----:B------:R-:W-:Y:S01]  /*2aef0*/  STL [R1+0x1c68], R14 ;  /* 0x001c680e01007387 */ /* 0x000fe20000100800 */
[----:B------:R0:W-:Y:S01]  /*2af00*/  STL.64 [R1+0x1c60], R12 ;  /* 0x001c600c01007387 */ /* 0x0001e20000100a00 */
[----:B--2---:R-:W-:Y:S02]  /*2af10*/  HMMA.16816.F32 R20, R8, R12, R20 ;  /* 0x0000000c0814723c */ /* 0x004fe40000001814 */
[----:B0-----:R-:W3:Y:S01]  /*2af20*/  LDL.LU R12, [R1+0xd0] ;  /* 0x0000d000010c7983 */ /* 0x001ee20000300800 */
[----:B------:R-:W3:Y:S02]  /*2af30*/  LDL.LU R13, [R1+0xd4] ;  /* 0x0000d400010d7983 */ /* 0x000ee40000300800 */
[----:B------:R-:W3:Y:S02]  /*2af40*/  LDL.LU R14, [R1+0xd8] ;  /* 0x0000d800010e7983 */ /* 0x000ee40000300800 */
[----:B------:R-:W2:Y:S01]  /*2af50*/  LDL.LU R8, [R1+0xa0] ;  /* 0x0000a00001087983 */ /* 0x000ea20000300800 */
[----:B------:R-:W2:Y:S01]  /*2af60*/  LDL.LU R9, [R1+0xa4] ;  /* 0x0000a40001097983 */ /* 0x000ea20000300800 */
[----:B------:R-:W2:Y:S02]  /*2af70*/  LDL.LU R10, [R1+0xa8] ;  /* 0x0000a800010a7983 */ /* 0x000ea40000300800 */
[----:B------:R-:W2:Y:S11]  /*2af80*/  LDL.LU R11, [R1+0xac] ;  /* 0x0000ac00010b7983 */ /* 0x000eb60000300800 */
[----:B------:R-:W-:Y:S01]  /*2af90*/  @!UPT UIADD3 URZ, URZ, URZ, URZ ;  /* 0x0000003f3f3ff290 */ /* 0x000fe2000fffe03f */
[----:B------:R-:W-:Y:S01]  /*2afa0*/  STL.64 [R1+0x1bd0], R22 ;  /* 0x001bd01601007387 */ /* 0x000fe20000100a00 */
[----:B------:R0:W-:Y:S02]  /*2afb0*/  STL.64 [R1+0x1bc8], R20 ;  /* 0x001bc81401007387 */ /* 0x0001e40000100a00 */
[----:B0-----:R-:W-:Y:S01]  /*2afc0*/  MOV R20, R5 ;  /* 0x0000000500147202 */ /* 0x001fe20000000f00 */
[----:B------:R-:W-:Y:S01]  /*2afd0*/  IMAD.MOV.U32 R21, RZ, RZ, R6 ;  /* 0x000000ffff157224 */ /* 0x000fe200078e0006 */
[----:B------:R-:W3:Y:S01]  /*2afe0*/  LDL.LU R5, [R1+0x1c7c] ;  /* 0x001c7c0001057983 */ /* 0x000ee20000300800 */
[----:B------:R-:W3:Y:S01]  /*2aff0*/  LDL.LU R6, [R1+0x1c78] ;  /* 0x001c780001067983 */ /* 0x000ee20000300800 */
[----:B------:R-:W-:Y:S01]  /*2b000*/  MOV R22, R7 ;  /* 0x0000000700167202 */ /* 0x000fe20000000f00 */
[----:B------:R-:W-:Y:S01]  /*2b010*/  IMAD.MOV.U32 R23, RZ, RZ, R28 ;  /* 0x000000ffff177224 */ /* 0x000fe200078e001c */
[----:B------:R-:W3:Y:S01]  /*2b020*/  LDL.LU R7, [R1+0x1c74] ;  /* 0x001c740001077983 */ /* 0x000ee20000300800 */
[----:B------:R-:W4:Y:S03]  /*2b030*/  LDL.LU R28, [R1+0x1c70] ;  /* 0x001c7000011c7983 */ /* 0x000f260000300800 */
[----:B------:R0:W-:Y:S01]  /*2b040*/  STL.64 [R1+0x1be0], R22 ;  /* 0x001be01601007387 */ /* 0x0001e20000100a00 */
[----:B------:R1:W-:Y:S01]  /*2b050*/  STL.64 [R1+0x1bd8], R20 ;  /* 0x001bd81401007387 */ /* 0x0003e20000100a00 */
[----:B0-----:R-:W-:Y:S01]  /*2b060*/  MOV R22, R25 ;  /* 0x0000001900167202 */ /* 0x001fe20000000f00 */
[----:B------:R-:W-:Y:S01]  /*2b070*/  IMAD.MOV.U32 R23, RZ, RZ, R24 ;  /* 0x000000ffff177224 */ /* 0x000fe200078e0018 */
[----:B-1----:R-:W-:Y:S01]  /*2b080*/  MOV R20, R29 ;  /* 0x0000001d00147202 */ /* 0x002fe20000000f00 */
[----:B------:R-:W-:Y:S01]  /*2b090*/  IMAD.MOV.U32 R21, RZ, RZ, R26 ;  /* 0x000000ffff157224 */ /* 0x000fe200078e001a */
[----:B------:R-:W2:Y:S02]  /*2b0a0*/  LDL.LU R29, [R1+0x1c6c] ;  /* 0x001c6c00011d7983 */ /* 0x000ea40000300800 */
[----:B------:R-:W-:Y:S02]  /*2b0b0*/  STL.64 [R1+0x1c18], R22 ;  /* 0x001c181601007387 */ /* 0x000fe40000100a00 */
[----:B------:R-:W0:Y:S04]  /*2b0c0*/  LDSM.16.MT88.4 R24, [R27+0xf800] ;  /* 0x00f800001b18783b */ /* 0x000e280000004200 */
[----:B------:R1:W-:Y:S01]  /*2b0d0*/  STL.64 [R1+0x1c10], R20 ;  /* 0x001c101401007387 */ /* 0x0003e20000100a00 */
[----:B------:R-:W-:Y:S06]  /*2b0e0*/  BAR.SYNC.DEFER_BLOCKING 0x0 ;  /* 0x0000000000007b1d */ /* 0x000fec0000010000 */
[----:B-1----:R-:W2:Y:S01]  /*2b0f0*/  LDL.LU R20, [R1+0x80] ;  /* 0x0000800001147983 */ /* 0x002ea20000300800 */
[----:B------:R-:W2:Y:S02]  /*2b100*/  LDL.LU R21, [R1+0x84] ;  /* 0x0000840001157983 */ /* 0x000ea40000300800 */
[----:B------:R-:W2:Y:S02]  /*2b110*/  LDL.LU R22, [R1+0x88] ;  /* 0x0000880001167983 */ /* 0x000ea40000300800 */
[----:B------:R-:W2:Y:S01]  /*2b120*/  LDL.LU R23, [R1+0x8c] ;  /* 0x00008c0001177983 */ /* 0x000ea20000300800 */
[C---:B---3--:R-:W-:Y:S01]  /*2b130*/  HMMA.16816.F32 R12, R4.reuse, R16, R12 ;  /* 0x00000010040c723c */ /* 0x048fe2000000180c */
[----:B--2---:R-:W-:Y:S01]  /*2b140*/  STL.64 [R1+0x1c28], R22 ;  /* 0x001c281601007387 */ /* 0x004fe20000100a00 */
[----:B------:R1:W-:Y:S03]  /*2b150*/  STL.64 [R1+0x1c20], R20 ;  /* 0x001c201401007387 */ /* 0x0003e60000100a00 */
[----:B-1----:R-:W2:Y:S01]  /*2b160*/  LDL.LU R20, [R1+0x90] ;  /* 0x0000900001147983 */ /* 0x002ea20000300800 */
[----:B------:R-:W2:Y:S02]  /*2b170*/  LDL.LU R21, [R1+0x94] ;  /* 0x0000940001157983 */ /* 0x000ea40000300800 */
[----:B0-----:R-:W-:Y:S02]  /*2b180*/  STL [R1+0x1bb0], R25 ;  /* 0x001bb01901007387 */ /* 0x001fe40000100800 */
[----:B------:R-:W-:Y:S01]  /*2b190*/  STL [R1+0x1bac], R26 ;  /* 0x001bac1a01007387 */ /* 0x000fe20000100800 */
[----:B------:R-:W-:Y:S11]  /*2b1a0*/  STL [R1+0x1ba8], R27 ;  /* 0x001ba81b01007387 */ /* 0x000ff60000100800 */
[----:B------:R-:W-:Y:S01]  /*2b1b0*/  @!UPT UIADD3 URZ, URZ, URZ, URZ ;  /* 0x0000003f3f3ff290 */ /* 0x000fe2000fffe03f */
[----:B------:R-:W-:Y:S02]  /*2b1c0*/  STL [R1+0x44], R13 ;  /* 0x0000440d01007387 */ /* 0x000fe40000100800 */
[----:B------:R0:W-:Y:S02]  /*2b1d0*/  STL.64 [R1+0x48], R14 ;  /* 0x0000480e01007387 */ /* 0x0001e40000100a00 */
[----:B0-----:R-:W-:Y:S01]  /*2b1e0*/  MOV R15, R12 ;  /* 0x0000000c000f7202 */ /* 0x001fe20000000f00 */
[----:B------:R-:W3:Y:S01]  /*2b1f0*/  LDL.LU R14, [R1+0x1c68] ;  /* 0x001c6800010e7983 */ /* 0x000ee20000300800 */
[----:B------:R-:W2:Y:S01]  /*2b200*/  LDL.LU.64 R12, [R1+0x1c60] ;  /* 0x001c6000010c7983 */ /* 0x000ea20000300a00 */
[----:B------:R-:W-:Y:S01]  /*2b210*/  MOV R22, R29 ;  /* 0x0000001d00167202 */ /* 0x000fe20000000f00 */
[----:B----4-:R-:W-:Y:S01]  /*2b220*/  IMAD.MOV.U32 R23, RZ, RZ, R28 ;  /* 0x000000ffff177224 */ /* 0x010fe200078e001c */
[----:B--2---:R-:W-:Y:S01]  /*2b230*/  HMMA.16816.F32 R4, R4, R12, R8 ;  /* 0x0000000c0404723c */ /* 0x004fe20000001808 */
[----:B------:R-:W2:Y:S01]  /*2b240*/  LDL.LU.64 R10, [R1+0x1c58] ;  /* 0x001c5800010a7983 */ /* 0x000ea20000300a00 */
[----:B------:R-:W2:Y:S11]  /*2b250*/  LDL.LU.64 R8, [R1+0x1c50] ;  /* 0x001c500001087983 */ /* 0x000eb60000300a00 */
[----:B------:R-:W-:Y:S11]  /*2b260*/  @!UPT UIADD3 URZ, URZ, URZ, URZ ;  /* 0x0000003f3f3ff290 */ /* 0x000ff6000fffe03f */
[----:B------:R-:W-:Y:S02]  /*2b270*/  IMAD.MOV.U32 R25, RZ, RZ, R4 ;  /* 0x000000ffff197224 */ /* 0x000fe400078e0004 */
[----:B------:R-:W-:Y:S01]  /*2b280*/  IMAD.MOV.U32 R29, RZ, RZ, R6 ;  /* 0x000000ffff1d7224 */ /* 0x000fe200078e0006 */
[----:B------:R-:W-:Y:S02]  /*2b290*/  MOV R28, R7 ;  /* 0x00000007001c7202 */ /* 0x000fe40000000f00 */
[----:B------:R-:W-:Y:S01]  /*2b2a0*/  MOV R26, R5 ;  /* 0x00000005001a7202 */ /* 0x000fe20000000f00 */
[----:B------:R-:W-:Y:S02]  /*2b2b0*/  IMAD.MOV.U32 R4, RZ, RZ, R0 ;  /* 0x000000ffff047224 */ /* 0x000fe400078e0000 */
[----:B------:R-:W-:Y:S01]  /*2b2c0*/  IMAD.MOV.U32 R6, RZ, RZ, R3 ;  /* 0x000000ffff067224 */ /* 0x000fe200078e0003 */
[----:B------:R-:W-:Y:S01]  /*2b2d0*/  MOV R7, R19 ;  /* 0x0000001300077202 */ /* 0x000fe20000000f00 */
[----:B------:R-:W4:Y:S01]  /*2b2e0*/  LDL.LU R0, [R1+0x1c48] ;  /* 0x001c480001007983 */ /* 0x000f220000300800 */
[----:B------:R-:W-:-:S02]  /*2b2f0*/  MOV R5, R2 ;  /* 0x0000000200057202 */ /* 0x000fc40000000f00 */
[----:B------:R-:W4:Y:S02]  /*2b300*/  LDL.LU R2, [R1+0x1c44] ;  /* 0x001c440001027983 */ /* 0x000f240000300800 */
[----:B------:R-:W4:Y:S01]  /*2b310*/  LDL.LU R3, [R1+0x1c40] ;  /* 0x001c400001037983 */ /* 0x000f220000300800 */
[----:B------:R-:W4:Y:S01]  /*2b320*/  LDL.LU R19, [R1+0x1c3c] ;  /* 0x001c3c0001137983 */ /* 0x000f220000300800 */
[----:B------:R-:W-:Y:S02]  /*2b330*/  STL.64 [R1+0x1bf0], R6 ;  /* 0x001bf00601007387 */ /* 0x000fe40000100a00 */
[----:B------:R0:W-:Y:S02]  /*2b340*/  STL.64 [R1+0x1be8], R4 ;  /* 0x001be80401007387 */ /* 0x0001e40000100a00 */
[----:B0-----:R-:W4:Y:S01]  /*2b350*/  LDL.LU R4, [R1+0x60] ;  /* 0x0000600001047983 */ /* 0x001f220000300800 */
[----:B------:R-:W4:Y:S02]  /*2b360*/  LDL.LU R5, [R1+0x64] ;  /* 0x0000640001057983 */ /* 0x000f240000300800 */
[----:B---3--:R-:W-:Y:S01]  /*2b370*/  IMAD.MOV.U32 R6, RZ, RZ, R14 ;  /* 0x000000ffff067224 */ /* 0x008fe200078e000e */
[----:B------:R-:W-:Y:S01]  /*2b380*/  MOV R7, R18 ;  /* 0x0000001200077202 */ /* 0x000fe20000000f00 */
[----:B------:R-:W3:Y:S01]  /*2b390*/  LDL.LU R14, [R1+0x1c38] ;  /* 0x001c3800010e7983 */ /* 0x000ee20000300800 */
[----:B------:R-:W3:Y:S03]  /*2b3a0*/  LDL.LU R18, [R1+0x1c34] ;  /* 0x001c340001127983 */ /* 0x000ee60000300800 */
[----:B------:R4:W-:Y:S01]  /*2b3b0*/  STL.64 [R1+0x1c00], R6 ;  /* 0x001c000601007387 */ /* 0x0009e20000100a00 */
[----:B--2---:R-:W-:Y:S11]  /*2b3c0*/  HMMA.16816.F32 R20, R8, R16, R20 ;  /* 0x000000100814723c */ /* 0x004ff60000001814 */
[----:B------:R-:W-:Y:S11]  /*2b3d0*/  @!UPT UIADD3 URZ, URZ, URZ, URZ ;  /* 0x0000003f3f3ff290 */ /* 0x000ff6000fffe03f */
[----:B------:R-:W-:Y:S02]  /*2b3e0*/  @!UPT UIADD3 URZ, URZ, URZ, URZ ;  /* 0x0000003f3f3ff290 */ /* 0x000fe4000fffe03f */
[----:B------:R-:W-:Y:S02]  /*2b3f0*/  MOV R27, R21 ;  /* 0x00000015001b7202 */ /* 0x000fe40000000f00 */
[----:B----4-:R-:W-:Y:S01]  /*2b400*/  MOV R7, R0 ;  /* 0x0000000000077202 */ /* 0x010fe20000000f00 */
[----:B------:R-:W-:Y:S01]  /*2b410*/  IMAD.MOV.U32 R6, RZ, RZ, R2 ;  /* 0x000000ffff067224 */ /* 0x000fe200078e0002 */
[----:B------:R-:W-:Y:S01]  /*2b420*/  MOV R2, R23 ;  /* 0x0000001700027202 */ /* 0x000fe20000000f00 */
[----:B------:R-:W-:Y:S01]  /*2b430*/  IMAD.MOV.U32 R0, RZ, RZ, R20 ;  /* 0x000000ffff007224 */ /* 0x000fe200078e0014 */
[----:B------:R0:W-:Y:S02]  /*2b440*/  STL.64 [R1+0x1bf8], R4 ;  /* 0x001bf80401007387 */ /* 0x0001e40000100a00 */
[----:B0-----:R-:W-:Y:S01]  /*2b450*/  IMAD.MOV.U32 R4, RZ, RZ, R19 ;  /* 0x000000ffff047224 */ /* 0x001fe200078e0013 */
[----:B------:R-:W-:Y:S01]  /*2b460*/  MOV R5, R3 ;  /* 0x0000000300057202 */ /* 0x000fe20000000f00 */
[----:B------:R-:W3:Y:S01]  /*2b470*/  LDL.LU R19, [R1+0x1c30] ;  /* 0x001c300001137983 */ /* 0x000ee20000300800 */
[----:B------:R-:W-:-:S02]  /*2b480*/  IMAD.MOV.U32 R3, RZ, RZ, R22 ;  /* 0x000000ffff037224 */ /* 0x000fc400078e0016 */
[----:B------:R-:W2:Y:S02]  /*2b490*/  LDL.LU.64 R22, [R1+0x1c28] ;  /* 0x001c280001167983 */ /* 0x000ea40000300a00 */
[----:B------:R-:W2:Y:S02]  /*2b4a0*/  LDL.LU.64 R20, [R1+0x1c20] ;  /* 0x001c200001147983 */ /* 0x000ea40000300a00 */
[----:B--2---:R-:W-:Y:S01]  /*2b4b0*/  HMMA.16816.F32 R8, R8, R12, R20 ;  /* 0x0000000c0808723c */ /* 0x004fe20000001814 */
[----:B------:R-:W3:Y:S01]  /*2b4c0*/  LDL.LU.64 R22, [R1+0x1c18] ;  /* 0x001c180001167983 */ /* 0x000ee20000300a00 */
[----:B------:R-:W3:Y:S11]  /*2b4d0*/  LDL.LU.64 R20, [R1+0x1c10] ;  /* 0x001c100001147983 */ /* 0x000ef60000300a00 */
[----:B------:R-:W-:Y:S10]  /*2b4e0*/  @!UPT UIADD3 URZ, URZ, URZ, URZ ;  /* 0x0000003f3f3ff290 */ /* 0x000ff4000fffe03f */
[----:B------:R0:W-:Y:S01]  /*2b4f0*/  STL [R1+0x80], R8 ;  /* 0x0000800801007387 */ /* 0x0001e20000100800 */
[----:B------:R-:W-:Y:S01]  /*2b500*/  IMAD.MOV.U32 R12, RZ, RZ, R9 ;  /* 0x000000ffff0c7224 */ /* 0x000fe200078e0009 */
[----:B------:R-:W-:Y:S01]  /*2b510*/  MOV R17, R10 ;  /* 0x0000000a00117202 */ /* 0x000fe20000000f00 */
[----:B------:R-:W-:Y:S01]  /*2b520*/  IMAD.MOV.U32 R16, RZ, RZ, R11 ;  /* 0x000000ffff107224 */ /* 0x000fe200078e000b */
[----:B0-----:R-:W-:Y:S02]  /*2b530*/  MOV R8, R15 ;  /* 0x0000000f00087202 */ /* 0x001fe40000000f00 */
[----:B------:R-:W2:Y:S01]  /*2b540*/  LDL.LU R15, [R1+0x1c08] ;  /* 0x001c0800010f7983 */ /* 0x000ea20000300800 */
[----:B------:R-:W4:Y:S02]  /*2b550*/  LDL.LU R9, [R1+0x44] ;  /* 0x0000440001097983 */ /* 0x000f240000300800 */
[----:B------:R-:W4:Y:S02]  /*2b560*/  LDL.LU R10, [R1+0x48] ;  /* 0x00004800010a7983 */ /* 0x000f240000300800 */
[----:B------:R-:W4:Y:S01]  /*2b570*/  LDL.LU R11, [R1+0x4c] ;  /* 0x00004c00010b7983 */ /* 0x000f220000300800 */
[C---:B---3--:R-:W-:Y:S11]  /*2b580*/  HMMA.16816.F32 R4, R20.reuse, R18, R4 ;  /* 0x000000121404723c */ /* 0x048ff60000001804 */
        /* <DEDUP_REMOVED lines=8> */
[----:B------:R-:W2:Y:S11]  /*2b610*/  LDL.LU.64 R4, [R1+0x1be8] ;  /* 0x001be80001047983 */ /* 0x000eb60000300a00 */
[----:B------:R-:W-:Y:S10]  /*2b620*/  @!UPT UIADD3 URZ, URZ, URZ, URZ ;  /* 0x0000003f3f3ff290 */ /* 0x000ff4000fffe03f */
[----:B------:R-:W-:Y:S01]  /*2b630*/  STL.64 [R1+0x60], R20 ;  /* 0x0000601401007387 */ /* 0x000fe20000100a00 */
[----:B------:R0:W-:Y:S02]  /*2b640*/  STL [R1+0x6c], R23 ;  /* 0x00006c1701007387 */ /* 0x0001e40000100800 */
[----:B------:R-:W-:Y:S02]  /*2b650*/  IMAD.MOV.U32 R13, RZ, RZ, R22 ;  /* 0x000000ffff0d7224 */ /* 0x000fe400078e0016 */
        /* <DEDUP_REMOVED lines=10> */
[----:B------:R-:W4:Y:S01]  /*2b700*/  LDL.LU.64 R22, [R1+0x1bc0] ;  /* 0x001bc00001167983 */ /* 0x000f220000300a00 */
[----:B------:R-:W4:Y:S11]  /*2b710*/  LDL.LU.64 R20, [R1+0x1bb8] ;  /* 0x001bb80001147983 */ /* 0x000f360000300a00 */
[----:B------:R-:W-:Y:S10]  /*2b720*/  @!UPT UIADD3 URZ, URZ, URZ, URZ ;  /* 0x0000003f3f3ff290 */ /* 0x000ff4000fffe03f */
[----:B------:R-:W-:Y:S01]  /*2b730*/  STL [R1+0x1b94], R4 ;  /* 0x001b940401007387 */ /* 0x000fe20000100800 */
[----:B------:R0:W-:Y:S02]  /*2b740*/  STL [R1+0x1b90], R6 ;  /* 0x001b900601007387 */ /* 0x0001e40000100800 */
[----:B------:R-:W-:Y:S02]  /*2b750*/  STL [R1+0x1b70], R5 ;  /* 0x001b700501007387 */ /* 0x000fe40000100800 */
[----:B------:R-:W-:Y:S01]  /*2b760*/  STL [R1+0x1b6c], R7 ;  /* 0x001b6c0701007387 */ /* 0x000fe20000100800 */
[----:B0-----:R-:W2:Y:S01]  /*2b770*/  LDL.LU R6, [R1+0x60] ;  /* 0x0000600001067983 */ /* 0x001ea20000300800 */
[C---:B----4-:R-:W-:Y:S11]  /*2b780*/  HMMA.16816.F32 R8, R20.reuse, R18, R8 ;  /* 0x000000121408723c */ /* 0x050ff60000001808 */
[----:B------:R-:W-:Y:S11]  /*2b790*/  @!UPT UIADD3 URZ, URZ, URZ, URZ ;  /* 0x0000003f3f3ff290 */ /* 0x000ff6000fffe03f */
[----:B------:R-:W-:Y:S01]  /*2b7a0*/  @!UPT UIADD3 URZ, URZ, URZ, URZ ;  /* 0x0000003f3f3ff290 */ /* 0x000fe2000fffe03f */
[----:B------:R0:W-:Y:S01]  /*2b7b0*/  STL.64 [R1+0x1b88], R10 ;  /* 0x001b880a01007387 */ /* 0x0001e20000100a00 */
[----:B------:R1:W-:Y:S01]  /*2b7c0*/  STL.64 [R1+0x1b80], R8 ;  /* 0x001b800801007387 */ /* 0x0003e20000100a00 */
[----:B0-----:R-:W-:Y:S02]  /*2b7d0*/  MOV R10, R29 ;  /* 0x0000001d000a7202 */ /* 0x001fe40000000f00 */
[----:B-1----:R-:W-:Y:S01]  /*2b7e0*/  MOV R8, R25 ;  /* 0x0000001900087202 */ /* 0x002fe20000000f00 */
[----:B------:R-:W-:Y:S02]  /*2b7f0*/  IMAD.MOV.U32 R9, RZ, RZ, R26 ;  /* 0x000000ffff097224 */ /* 0x000fe400078e001a */
[----:B------:R-:W-:Y:S01]  /*2b800*/  IMAD.MOV.U32 R11, RZ, RZ, R28 ;  /* 0x000000ffff0b7224 */ /* 0x000fe200078e001c */
[----:B------:R-:W3:Y:S01]  /*2b810*/  LDL.LU R25, [R1+0x1bb0] ;  /* 0x001bb00001197983 */ /* 0x000ee20000300800 */
[----:B------:R-:W3:Y:S05]  /*2b820*/  LDL.LU R26, [R1+0x1bac] ;  /* 0x001bac00011a7983 */ /* 0x000eea0000300800 */
[----:B------:R-:W-:Y:S11]  /*2b830*/  HMMA.16816.F32 R20, R20, R14, R8 ;  /* 0x0000000e1414723c */ /* 0x000ff60000001808 */
[----:B------:R-:W-:Y:S11]  /*2b840*/  @!UPT UIADD3 URZ, URZ, URZ, URZ ;  /* 0x0000003f3f3ff290 */ /* 0x000ff6000fffe03f */
[----:B------:R-:W-:Y:S01]  /*2b850*/  @!UPT UIADD3 URZ, URZ, URZ, URZ ;  /* 0x0000003f3f3ff290 */ /* 0x000fe2000fffe03f */
[----:B------:R-:W-:Y:S01]  /*2b860*/  STL [R1+0x1ba4], R20 ;  /* 0x001ba41401007387 */ /* 0x000fe20000100800 */
[----:B------:R-:W-:Y:S02]  /*2b870*/  STL [R1+0x1ba0], R22 ;  /* 0x001ba01601007387 */ /* 0x000fe40000100800 */
[----:B------:R-:W-:Y:S02]  /*2b880*/  STL [R1+0x1b9c], R14 ;  /* 0x001b9c0e01007387 */ /* 0x000fe40000100800 */
[----:B------:R-:W-:Y:S01]  /*2b890*/  STL [R1+0x1b98], R15 ;  /* 0x001b980f01007387 */ /* 0x000fe20000100800 */
[----:B------:R0:W-:Y:S01]  /*2b8a0*/  STL [R1+0x1b74], R21 ;  /* 0x001b741501007387 */ /* 0x0001e20000100800 */
[----:B------:R1:W-:Y:S01]  /*2b8b0*/  STL [R1+0x1b68], R23 ;  /* 0x001b681701007387 */ /* 0x0003e20000100800 */
[----:B0-----:R-:W-:Y:S02]  /*2b8c0*/  MOV R21, R27 ;  /* 0x0000001b00157202 */ /* 0x001fe40000000f00 */
[----:B------:R-:W3:Y:S04]  /*2b8d0*/  LDL.LU R27, [R1+0x1ba8] ;  /* 0x001ba800011b7983 */ /* 0x000ee80000300800 */
[----:B------:R-:W0:Y:S01]  /*2b8e0*/  S2R R28, SR_TID.X ;  /* 0x00000000001c7919 */ /* 0x000e220000002100 */
[----:B------:R-:W-:-:S02]  /*2b8f0*/  MOV R22, R3 ;  /* 0x0000000300167202 */ /* 0x000fc40000000f00 */
[----:B------:R-:W4:Y:S02]  /*2b900*/  S2R R3, SR_TID.X ;  /* 0x0000000000037919 */ /* 0x000f240000002100 */
[----:B------:R-:W-:Y:S02]  /*2b910*/  IMAD.MOV.U32 R9, RZ, RZ, R12 ;  /* 0x000000ffff097224 */ /* 0x000fe400078e000c */
[----:B------:R-:W-:Y:S01]  /*2b920*/  IMAD.MOV.U32 R20, RZ, RZ, R0 ;  /* 0x000000ffff147224 */ /* 0x000fe200078e0000 */
[----:B------:R-:W2:Y:S01]  /*2b930*/  S2R R12, SR_CTAID.X ;  /* 0x00000000000c7919 */ /* 0x000ea20000002500 */
[----:B-1----:R-:W-:Y:S02]  /*2b940*/  IMAD.MOV.U32 R23, RZ, RZ, R2 ;  /* 0x000000ffff177224 */ /* 0x002fe400078e0002 */
[----:B------:R-:W-:Y:S01]  /*2b950*/  IMAD.MOV.U32 R10, RZ, RZ, R17 ;  /* 0x000000ffff0a7224 */ /* 0x000fe200078e0011 */
[----:B------:R-:W-:Y:S01]  /*2b960*/  MOV R11, R16 ;  /* 0x00000010000b7202 */ /* 0x000fe20000000f00 */
[----:B------:R-:W3:Y:S01]  /*2b970*/  LDL.LU R8, [R1+0x80] ;  /* 0x0000800001087983 */ /* 0x000ee20000300800 */
[----:B------:R-:W3:Y:S01]  /*2b980*/  LDL.LU R7, [R1+0x64] ;  /* 0x0000640001077983 */ /* 0x000ee20000300800 */
[----:B0-----:R-:W-:-:S02]  /*2b990*/  LOP3.LUT R0, R28, 0x3, RZ, 0xc0, !PT ;  /* 0x000000031c007812 */ /* 0x001fc400078ec0ff */
[----:B------:R-:W-:Y:S02]  /*2b9a0*/  LOP3.LUT R4, R28, 0x60, RZ, 0xc0, !PT ;  /* 0x000000601c047812 */ /* 0x000fe400078ec0ff */
[----:B----4-:R-:W-:Y:S01]  /*2b9b0*/  LOP3.LUT R3, R3, 0x1c, RZ, 0xc0, !PT ;  /* 0x0000001c03037812 */ /* 0x010fe200078ec0ff */
[----:B------:R-:W-:Y:S01]  /*2b9c0*/  IMAD.SHL.U32 R0, R0, 0x2, RZ ;  /* 0x0000000200007824 */ /* 0x000fe200078e00ff */
[----:B--2---:R-:W-:-:S04]  /*2b9d0*/  SHF.L.U32 R12, R12, 0x6, RZ ;  /* 0x000000060c0c7819 */ /* 0x004fc800000006ff */
[----:B------:R-:W-:Y:S01]  /*2b9e0*/  LEA.HI R0, R4, R0, RZ, 0x1e ;  /* 0x0000000004007211 */ /* 0x000fe200078ff0ff */
[C---:B------:R-:W-:Y:S01]  /*2b9f0*/  LEA.HI R4, R3.reuse, 0x10, RZ, 0x1e ;  /* 0x0000001003047811 */ /* 0x040fe200078ff0ff */
[----:B------:R-:W-:-:S03]  /*2ba00*/  LEA.HI R5, R3, R12, RZ, 0x1e ;  /* 0x0000000c03057211 */ /* 0x000fc600078ff0ff */
[----:B------:R-:W-:Y:S02]  /*2ba10*/  IADD3 R4, R12, R4, RZ ;  /* 0x000000040c047210 */ /* 0x000fe40007ffe0ff */
[----:B------:R-:W0:Y:S01]  /*2ba20*/  S2R R12, SR_TID.X ;  /* 0x00000000000c7919 */ /* 0x000e220000002100 */
[----:B------:R-:W-:-:S04]  /*2ba30*/  IADD3 R0, P0, R0, UR4, RZ ;  /* 0x0000000400007c10 */ /* 0x000fc8000ff1e0ff */
[----:B------:R-:W-:-:S04]  /*2ba40*/  IADD3 R2, P3, R0, 0x20, RZ ;  /* 0x0000002000027810 */ /* 0x000fc80007f7e0ff */
[----:B------:R-:W-:Y:S02]  /*2ba50*/  ISETP.GT.U32.AND P2, PT, R2, R5, PT ;  /* 0x000000050200720c */ /* 0x000fe40003f44070 */
[----:B0-----:R-:W-:Y:S02]  /*2ba60*/  LOP3.LUT R5, R12, 0x1c, RZ, 0xc0, !PT ;  /* 0x0000001c0c057812 */ /* 0x001fe400078ec0ff */
[----:B------:R-:W0:Y:S01]  /*2ba70*/  S2R R12, SR_CTAID.X ;  /* 0x00000000000c7919 */ /* 0x000e220000002500 */
[----:B------:R-:W-:Y:S01]  /*2ba80*/  ISETP.GT.U32.AND P1, PT, R2, R4, PT ;  /* 0x000000040200720c */ /* 0x000fe20003f24070 */
[----:B------:R-:W-:Y:S02]  /*2ba90*/  LEA.HI R4, R5, 0x18, RZ, 0x1e ;  /* 0x0000001805047811 */ /* 0x000fe400078ff0ff */
[----:B------:R-:W-:Y:S02]  /*2baa0*/  IMAD.X R3, RZ, RZ, UR5, P0 ;  /* 0x00000005ff037e24 */ /* 0x000fe400080e06ff */
[----:B0-----:R-:W-:-:S05]  /*2bab0*/  IMAD.SHL.U32 R12, R12, 0x40, RZ ;  /* 0x000000400c0c7824 */ /* 0x001fca00078e00ff */
[----:B------:R-:W-:-:S04]  /*2bac0*/  IADD3 R4, R12, R4, RZ ;  /* 0x000000040c047210 */ /* 0x000fc80007ffe0ff */
[----:B------:R-:W-:Y:S02]  /*2bad0*/  ISETP.GT.U32.AND P4, PT, R2, R4, PT ;  /* 0x000000040200720c */ /* 0x000fe40003f84070 */
[----:B------:R-:W0:Y:S02]  /*2bae0*/  S2R R4, SR_TID.X ;  /* 0x0000000000047919 */ /* 0x000e240000002100 */
[C---:B0-----:R-:W-:Y:S01]  /*2baf0*/  LOP3.LUT R15, R4.reuse, 0x1c, RZ, 0xc0, !PT ;  /* 0x0000001c040f7812 */ /* 0x041fe200078ec0ff */
[----:B------:R-:W-:Y:S01]  /*2bb00*/  LOP3.LUT R4, R4, 0x1c, RZ, 0xc0, !PT ;  /* 0x0000001c04047812 */ /* 0x000fe200078ec0ff */
[----:B---3--:R-:W-:Y:S01]  /*2bb10*/  HMMA.16816.F32 R16, R24, R18, R20 ;  /* 0x000000121810723c */ /* 0x008fe20000001814 */
[----:B------:R-:W0:Y:S04]  /*2bb20*/  S2R R22, SR_CTAID.X ;  /* 0x0000000000167919 */ /* 0x000e280000002500 */
[----:B------:R-:W2:Y:S01]  /*2bb30*/  LDL.LU R23, [R1+0x6c] ;  /* 0x00006c0001177983 */ /* 0x000ea20000300800 */
[----:B------:R-:W3:Y:S01]  /*2bb40*/  LDL.LU R21, [R1+0x14] ;  /* 0x0000140001157983 */ /* 0x000ee20000300800 */
[----:B------:R-:W-:-:S02]  /*2bb50*/  LEA.HI R20, R5, 0x20, RZ, 0x1e ;  /* 0x0000002005147811 */ /* 0x000fc400078ff0ff */
[----:B------:R-:W4:Y:S03]  /*2bb60*/  LDL.LU R5, [R1+0x1c] ;  /* 0x00001c0001057983 */ /* 0x000f260000300800 */
[----:B------:R-:W-:Y:S01]  /*2bb70*/  IMAD.IADD R14, R12, 0x1, R20 ;  /* 0x000000010c0e7824 */ /* 0x000fe200078e0214 */
[----:B------:R-:W-:-:S04]  /*2bb80*/  IADD3.X R12, RZ, R3, RZ, P3, !PT ;  /* 0x00000003ff0c7210 */ /* 0x000fc80001ffe4ff */
[----:B------:R-:W-:Y:S01]  /*2bb90*/  ISETP.GT.U32.AND P3, PT, R2, R14, PT ;  /* 0x0000000e0200720c */ /* 0x000fe20003f64070 */
[----:B------:R-:W-:Y:S02]  /*2bba0*/  FMUL R14, R6, c[0x0][0x188] ;  /* 0x00006200060e7a20 */ /* 0x000fe40000400000 */
[----:B------:R-:W1:Y:S01]  /*2bbb0*/  S2R R6, SR_CTAID.X ;  /* 0x0000000000067919 */ /* 0x000e620000002500 */
[----:B------:R-:W-:Y:S02]  /*2bbc0*/  LEA.HI R20, R4, 0x28, RZ, 0x1e ;  /* 0x0000002804147811 */ /* 0x000fe400078ff0ff */
[----:B------:R-:W-:Y:S02]  /*2bbd0*/  ISETP.GT.U32.AND.EX P2, PT, R12, RZ, PT, P2 ;  /* 0x000000ff0c00720c */ /* 0x000fe40003f44120 */
[----:B0-----:R-:W-:Y:S01]  /*2bbe0*/  SHF.L.U32 R22, R22, 0x6, RZ ;  /* 0x0000000616167819 */ /* 0x001fe200000006ff */
[----:B------:R-:W-:Y:S01]  /*2bbf0*/  LEA.HI R4, R15, 0x30, RZ, 0x1e ;  /* 0x000000300f047811 */ /* 0x000fe200078ff0ff */
[----:B------:R-:W-:-:S03]  /*2bc00*/  FSEL R14, R14, -INF , !P2 ;  /* 0xff8000000e0e7808 */ /* 0x000fc60005000000 */
[----:B------:R-:W-:Y:S01]  /*2bc10*/  IMAD.IADD R22, R22, 0x1, R20 ;  /* 0x0000000116167824 */ /* 0x000fe200078e0214 */
[----:B------:R-:W-:Y:S01]  /*2bc20*/  LEA.HI R15, R15, 0x38, RZ, 0x1e ;  /* 0x000000380f0f7811 */ /* 0x000fe200078ff0ff */
[----:B------:R-:W2:Y:S03]  /*2bc30*/  LDL.LU R20, [R1+0x1ba4] ;  /* 0x001ba40001147983 */ /* 0x000ea60000300800 */
[----:B------:R-:W-:Y:S02]  /*2bc40*/  ISETP.GT.U32.AND P0, PT, R2, R22, PT ;  /* 0x000000160200720c */ /* 0x000fe40003f04070 */
[----:B------:R-:W2:Y:S01]  /*2bc50*/  LDL.LU R22, [R1+0x1ba0] ;  /* 0x001ba00001167983 */ /* 0x000ea20000300800 */
[----:B------:R0:W-:Y:S02]  /*2bc60*/  STL [R1+0x54], R14 ;  /* 0x0000540e01007387 */ /* 0x0001e40000100800 */
[----:B-1----:R-:W-:Y:S01]  /*2bc70*/  IMAD.SHL.U32 R6, R6, 0x40, RZ ;  /* 0x0000004006067824 */ /* 0x002fe200078e00ff */
[----:B0-----:R-:W2:Y:S04]  /*2bc80*/  LDL.LU R14, [R1+0x1b9c] ;  /* 0x001b9c00010e7983 */ /* 0x001ea80000300800 */
[C---:B------:R-:W-:Y:S01]  /*2bc90*/  IADD3 R4, R6.reuse, R4, RZ ;  /* 0x0000000406047210 */ /* 0x040fe20007ffe0ff */
[----:B------:R-:W-:-:S02]  /*2bca0*/  IMAD.IADD R6, R6, 0x1, R15 ;  /* 0x0000000106067824 */ /* 0x000fc400078e020f */
[----:B------:R-:W2:Y:S04]  /*2bcb0*/  LDL.LU R15, [R1+0x1b98] ;  /* 0x001b9800010f7983 */ /* 0x000ea80000300800 */
[----:B------:R-:W0:Y:S01]  /*2bcc0*/  S2R R29, SR_CTAID.X ;  /* 0x00000000001d7919 */ /* 0x000e220000002500 */
[----:B------:R-:W-:-:S04]  /*2bcd0*/  LOP3.LUT R28, R28, 0x1c, RZ, 0xc0, !PT ;  /* 0x0000001c1c1c7812 */ /* 0x000fc800078ec0ff */
[----:B------:R-:W-:Y:S01]  /*2bce0*/  LEA.HI R28, R28, 0x8, RZ, 0x1e ;  /* 0x000000081c1c7811 */ /* 0x000fe200078ff0ff */
[----:B------:R-:W-:Y:S01]  /*2bcf0*/  FMUL R13, R13, c[0x0][0x188] ;  /* 0x000062000d0d7a20 */ /* 0x000fe20000400000 */
[----:B0-----:R-:W-:-:S04]  /*2bd00*/  SHF.L.U32 R29, R29, 0x6, RZ ;  /* 0x000000061d1d7819 */ /* 0x001fc800000006ff */
[----:B------:R-:W-:-:S04]  /*2bd10*/  IADD3 R28, R29, R28, RZ ;  /* 0x0000001c1d1c7210 */ /* 0x000fc80007ffe0ff */
[----:B------:R-:W-:-:S04]  /*2bd20*/  ISETP.GT.U32.AND P5, PT, R2, R28, PT ;  /* 0x0000001c0200720c */ /* 0x000fc80003fa4070 */
[----:B------:R-:W-:Y:S02]  /*2bd30*/  ISETP.GT.U32.AND.EX P5, PT, R12, RZ, PT, P5 ;  /* 0x000000ff0c00720c */ /* 0x000fe40003fa4150 */
[C---:B------:R-:W-:Y:S02]  /*2bd40*/  ISETP.GT.U32.AND P2, PT, R2.reuse, R4, PT ;  /* 0x000000040200720c */ /* 0x040fe40003f44070 */
[----:B------:R-:W3:Y:S01]  /*2bd50*/  LDL.LU R4, [R1+0x1b94] ;  /* 0x001b940001047983 */ /* 0x000ee20000300800 */
[----:B------:R-:W-:Y:S01]  /*2bd60*/  FSEL R13, R13, -INF , !P5 ;  /* 0xff8000000d0d7808 */ /* 0x000fe20006800000 */
[----:B------:R-:W-:Y:S01]  /*2bd70*/  ISETP.GT.U32.AND P5, PT, R2, R6, PT ;  /* 0x000000060200720c */ /* 0x000fe20003fa4070 */
[----:B------:R-:W-:-:S03]  /*2bd80*/  ISETP.GT.U32.AND.EX P1, PT, R12, RZ, PT, P1 ;  /* 0x000000ff0c00720c */ /* 0x000fc60003f24110 */
[----:B------:R0:W-:Y:S01]  /*2bd90*/  STL [R1+0x58], R13 ;  /* 0x0000580d01007387 */ /* 0x0001e20000100800 */
[C---:B------:R-:W-:Y:S02]  /*2bda0*/  ISETP.GT.U32.AND.EX P4, PT, R12.reuse, RZ, PT, P4 ;  /* 0x000000ff0c00720c */ /* 0x040fe40003f84140 */
[C---:B------:R-:W-:Y:S02]  /*2bdb0*/  ISETP.GT.U32.AND.EX P3, PT, R12.reuse, RZ, PT, P3 ;  /* 0x000000ff0c00720c */ /* 0x040fe40003f64130 */
[C---:B------:R-:W-:Y:S02]  /*2bdc0*/  ISETP.GT.U32.AND.EX P0, PT, R12.reuse, RZ, PT, P0 ;  /* 0x000000ff0c00720c */ /* 0x040fe40003f04100 */
[C---:B------:R-:W-:Y:S02]  /*2bdd0*/  ISETP.GT.U32.AND.EX P2, PT, R12.reuse, RZ, PT, P2 ;  /* 0x000000ff0c00720c */ /* 0x040fe40003f44120 */
[----:B------:R-:W-:Y:S01]  /*2bde0*/  ISETP.GT.U32.AND.EX P5, PT, R12, RZ, PT, P5 ;  /* 0x000000ff0c00720c */ /* 0x000fe20003fa4150 */
[----:B0-----:R-:W3:Y:S01]  /*2bdf0*/  LDL.LU R13, [R1+0x18] ;  /* 0x00001800010d7983 */ /* 0x001ee20000300800 */
[----:B------:R-:W3:Y:S02]  /*2be00*/  LDL.LU R6, [R1+0x1b90] ;  /* 0x001b900001067983 */ /* 0x000ee40000300800 */
[----:B------:R-:W3:Y:S02]  /*2be10*/  LDL.LU R2, [R1+0x10] ;  /* 0x0000100001027983 */ /* 0x000ee40000300800 */
[----:B------:R-:W3:Y:S01]  /*2be20*/  LDL.LU R12, [R1+0x7c] ;  /* 0x00007c00010c7983 */ /* 0x000ee20000300800 */
[----:B--2---:R-:W-:Y:S01]  /*2be30*/  HMMA.16816.F32 R24, R24, R14, R8 ;  /* 0x0000000e1818723c */ /* 0x004fe20000001808 */
[----:B------:R-:W2:Y:S01]  /*2be40*/  LDL.LU.64 R10, [R1+0x1b88] ;  /* 0x001b8800010a7983 */ /* 0x000ea20000300a00 */
[----:B------:R-:W2:Y:S02]  /*2be50*/  LDL.LU.64 R8, [R1+0x1b80] ;  /* 0x001b800001087983 */ /* 0x000ea40000300a00 */
[----:B------:R-:W2:Y:S02]  /*2be60*/  LDL.LU R14, [R1+0x74] ;  /* 0x00007400010e7983 */ /* 0x000ea40000300800 */
[----:B------:R-:W3:Y:S11]  /*2be70*/  LDL.LU R15, [R1+0x78] ;  /* 0x00007800010f7983 */ /* 0x000ef60000300800 */
[----:B------:R-:W-:Y:S06]  /*2be80*/  @!UPT UIADD3 URZ, URZ, URZ, URZ ;  /* 0x0000003f3f3ff290 */ /* 0x000fec000fffe03f */
[----:B------:R0:W-:Y:S04]  /*2be90*/  STL [R1+0x1b7c], R25 ;  /* 0x001b7c1901007387 */ /* 0x0001e80000100800 */
[----:B0-----:R-:W4:Y:S01]  /*2bea0*/  LDL.LU R25, [R1+0x70] ;  /* 0x0000700001197983 */ /* 0x001f220000300800 */
[----:B------:R2:W-:Y:S02]  /*2beb0*/  STL [R1+0x1b78], R27 ;  /* 0x001b781b01007387 */ /* 0x0005e40000100800 */
[----:B--2---:R-:W-:Y:S02]  /*2bec0*/  FMUL R27, R14, c[0x0][0x188] ;  /* 0x000062000e1b7a20 */ /* 0x004fe40000400000 */
[----:B---3--:R-:W-:Y:S02]  /*2bed0*/  FMUL R14, R15, c[0x0][0x188] ;  /* 0x000062000f0e7a20 */ /* 0x008fe40000400000 */
[----:B------:R-:W-:-:S02]  /*2bee0*/  FMUL R15, R13, c[0x0][0x188] ;  /* 0x000062000d0f7a20 */ /* 0x000fc40000400000 */
[----:B------:R-:W-:Y:S02]  /*2bef0*/  FMUL R13, R8, c[0x0][0x188] ;  /* 0x00006200080d7a20 */ /* 0x000fe40000400000 */
[----:B------:R-:W0:Y:S01]  /*2bf00*/  S2R R8, SR_TID.X ;  /* 0x0000000000087919 */ /* 0x000e220000002100 */
[----:B----4-:R-:W-:-:S05]  /*2bf10*/  FMUL R25, R25, c[0x0][0x188] ;  /* 0x0000620019197a20 */ /* 0x010fca0000400000 */
[----:B------:R1:W-:Y:S02]  /*2bf20*/  STL [R1+0x24], R25 ;  /* 0x0000241901007387 */ /* 0x0003e40000100800 */
[----:B-1----:R-:W-:Y:S02]  /*2bf30*/  FMUL R25, R12, c[0x0][0x188] ;  /* 0x000062000c197a20 */ /* 0x002fe40000400000 */
[----:B------:R-:W-:Y:S02]  /*2bf40*/  FMUL R12, R9, c[0x0][0x188] ;  /* 0x00006200090c7a20 */ /* 0x000fe40000400000 */
[----:B------:R-:W1:Y:S04]  /*2bf50*/  S2R R9, SR_CTAID.X ;  /* 0x0000000000097919 */ /* 0x000e680000002500 */
[----:B------:R2:W-:Y:S01]  /*2bf60*/  STL [R1+0x20], R27 ;  /* 0x0000201b01007387 */ /* 0x0005e20000100800 */
[----:B------:R3:W-:Y:S02]  /*2bf70*/  STL [R1+0xc], R14 ;  /* 0x00000c0e01007387 */ /* 0x0007e40000100800 */
[----:B--2---:R-:W-:-:S02]  /*2bf80*/  FMUL R27, R2, c[0x0][0x188] ;  /* 0x00006200021b7a20 */ /* 0x004fc40000400000 */
[----:B------:R-:W-:Y:S02]  /*2bf90*/  FMUL R2, R10, c[0x0][0x188] ;  /* 0x000062000a027a20 */ /* 0x000fe40000400000 */
[----:B------:R-:W-:Y:S02]  /*2bfa0*/  FMUL R10, R4, c[0x0][0x188] ;  /* 0x00006200040a7a20 */ /* 0x000fe40000400000 */
[----:B---3--:R-:W-:Y:S02]  /*2bfb0*/  FMUL R14, R5, c[0x0][0x188] ;  /* 0x00006200050e7a20 */ /* 0x008fe40000400000 */
[----:B------:R-:W-:Y:S02]  /*2bfc0*/  FMUL R5, R11, c[0x0][0x188] ;  /* 0x000062000b057a20 */ /* 0x000fe40000400000 */
[----:B------:R-:W-:Y:S02]  /*2bfd0*/  FMUL R4, R16, c[0x0][0x188] ;  /* 0x0000620010047a20 */ /* 0x000fe40000400000 */
[----:B------:R-:W-:Y:S01]  /*2bfe0*/  FMUL R11, R6, c[0x0][0x188] ;  /* 0x00006200060b7a20 */ /* 0x000fe20000400000 */
[----:B------:R-:W-:Y:S01]  /*2bff0*/  FSEL R16, R10, -INF , !P1 ;  /* 0xff8000000a107808 */ /* 0x000fe20004800000 */
[----:B------:R-:W-:Y:S01]  /*2c000*/  FMUL R10, R20, c[0x0][0x188] ;  /* 0x00006200140a7a20 */ /* 0x000fe20000400000 */
[----:B0-----:R-:W-:Y:S01]  /*2c010*/  LOP3.LUT R8, R8, 0x1c, RZ, 0xc0, !PT ;  /* 0x0000001c08087812 */ /* 0x001fe200078ec0ff */
[----:B------:R-:W-:Y:S01]  /*2c020*/  FMUL R6, R17, c[0x0][0x188] ;  /* 0x0000620011067a20 */ /* 0x000fe20000400000 */
[----:B------:R-:W-:-:S02]  /*2c030*/  FSEL R11, R11, -INF , !P4 ;  /* 0xff8000000b0b7808 */ /* 0x000fc40006000000 */
[----:B-1----:R-:W-:Y:S02]  /*2c040*/  SHF.L.U32 R9, R9, 0x6, RZ ;  /* 0x0000000609097819 */ /* 0x002fe400000006ff */
[----:B------:R-:W-:Y:S01]  /*2c050*/  FSEL R10, R10, -INF , !P3 ;  /* 0xff8000000a0a7808 */ /* 0x000fe20005800000 */
[----:B------:R-:W-:Y:S01]  /*2c060*/  STL [R1+0x50], R16 ;  /* 0x0000501001007387 */ /* 0x000fe20000100800 */
[----:B------:R-:W2:Y:S01]  /*2c070*/  LDL.LU R20, [R1+0x24] ;  /* 0x0000240001147983 */ /* 0x000ea20000300800 */
[----:B------:R-:W-:Y:S01]  /*2c080*/  LEA.HI R17, R8, R9, RZ, 0x1e ;  /* 0x0000000908117211 */ /* 0x000fe200078ff0ff */
[----:B------:R-:W-:Y:S02]  /*2c090*/  FMUL R9, R19, c[0x0][0x188] ;  /* 0x0000620013097a20 */ /* 0x000fe40000400000 */
[----:B------:R-:W3:Y:S01]  /*2c0a0*/  LDL.LU R19, [R1+0xc] ;  /* 0x00000c0001137983 */ /* 0x000ee20000300800 */
[----:B------:R-:W-:Y:S02]  /*2c0b0*/  STL [R1+0x4c], R11 ;  /* 0x00004c0b01007387 */ /* 0x000fe40000100800 */
[----:B------:R0:W-:Y:S02]  /*2c0c0*/  STL [R1+0x48], R10 ;  /* 0x0000480a01007387 */ /* 0x0001e40000100800 */
[----:B0-----:R-:W-:-:S02]  /*2c0d0*/  FMUL R10, R26, c[0x0][0x188] ;  /* 0x000062001a0a7a20 */ /* 0x001fc40000400000 */
[----:B------:R-:W4:Y:S04]  /*2c0e0*/  LDL.LU R26, [R1+0x20] ;  /* 0x00002000011a7983 */ /* 0x000f280000300800 */
[----:B------:R-:W0:Y:S01]  /*2c0f0*/  S2R R16, SR_TID.X ;  /* 0x0000000000107919 */ /* 0x000e220000002100 */
[CC--:B------:R-:W-:Y:S02]  /*2c100*/  ISETP.GT.U32.AND P1, PT, R0.reuse, R17.reuse, PT ;  /* 0x000000110000720c */ /* 0x0c0fe40003f24070 */
[----:B------:R-:W-:Y:S01]  /*2c110*/  ISETP.GE.U32.AND P4, PT, R0, R17, PT ;  /* 0x000000110000720c */ /* 0x000fe20003f86070 */
[----:B------:R-:W-:Y:S01]  /*2c120*/  FMUL R8, R18, c[0x0][0x188] ;  /* 0x0000620012087a20 */ /* 0x000fe20000400000 */
[----:B0-----:R-:W-:-:S04]  /*2c130*/  LOP3.LUT R17, R16, 0x1c, RZ, 0xc0, !PT ;  /* 0x0000001c10117812 */ /* 0x001fc800078ec0ff */
[----:B------:R-:W-:-:S05]  /*2c140*/  LEA.HI R17, R17, 0x10, RZ, 0x1e ;  /* 0x0000001011117811 */ /* 0x000fca00078ff0ff */
[----:B------:R-:W-:Y:S02]  /*2c150*/  IMAD.IADD R18, R29, 0x1, R17 ;  /* 0x000000011d127824 */ /* 0x000fe400078e0211 */
[----:B------:R-:W0:Y:S01]  /*2c160*/  S2R R17, SR_TID.X ;  /* 0x0000000000117919 */ /* 0x000e220000002100 */
[----:B------:R-:W-:Y:S02]  /*2c170*/  FMUL R16, R22, c[0x0][0x188] ;  /* 0x0000620016107a20 */ /* 0x000fe40000400000 */
[----:B------:R-:W-:Y:S01]  /*2c180*/  FMUL R11, R24, c[0x0][0x188] ;  /* 0x00006200180b7a20 */ /* 0x000fe20000400000 */
[-C--:B------:R-:W-:Y:S02]  /*2c190*/  ISETP.GT.U32.AND P3, PT, R0, R28.reuse, PT ;  /* 0x0000001c0000720c */ /* 0x080fe40003f64070 */
[----:B------:R-:W-:Y:S01]  /*2c1a0*/  FSEL R24, R16, -INF , !P0 ;  /* 0xff80000010187808 */ /* 0x000fe20004000000 */
[----:B------:R-:W-:Y:S01]  /*2c1b0*/  ISETP.GE.U32.AND P0, PT, R0, R28, PT ;  /* 0x0000001c0000720c */ /* 0x000fe20003f06070 */
[----:B------:R-:W-:-:S02]  /*2c1c0*/  FSEL R29, R11, -INF , !P2 ;  /* 0xff8000000b1d7808 */ /* 0x000fc40005000000 */
[----:B------:R-:W-:Y:S01]  /*2c1d0*/  FSEL R28, R10, -INF , !P5 ;  /* 0xff8000000a1c7808 */ /* 0x000fe20006800000 */
[CC--:B------:R-:W-:Y:S01]  /*2c1e0*/  ISETP.GT.U32.AND P2, PT, R0.reuse, R18.reuse, PT ;  /* 0x000000120000720c */ /* 0x0c0fe20003f44070 */
[----:B------:R-:W-:Y:S02]  /*2c1f0*/  ISETP.GE.U32.AND P5, PT, R0, R18, PT ;  /* 0x000000120000720c */ /* 0x000fe40003fa6070 */
[----:B------:R-:W1:Y:S01]  /*2c200*/  S2R R18, SR_TID.X ;  /* 0x0000000000127919 */ /* 0x000e620000002100 */
[----:B0-----:R-:W-:-:S03]  /*2c210*/  LOP3.LUT R22, R17, 0x1c, RZ, 0xc0, !PT ;  /* 0x0000001c11167812 */ /* 0x001fc600078ec0ff */
[----:B------:R-:W0:Y:S01]  /*2c220*/  S2R R17, SR_CTAID.X ;  /* 0x0000000000117919 */ /* 0x000e220000002500 */
[----:B------:R-:W-:Y:S02]  /*2c230*/  LEA.HI R22, R22, 0x18, RZ, 0x1e ;  /* 0x0000001816167811 */ /* 0x000fe400078ff0ff */
[----:B-1----:R-:W-:Y:S02]  /*2c240*/  LOP3.LUT R18, R18, 0x1c, RZ, 0xc0, !PT ;  /* 0x0000001c12127812 */ /* 0x002fe400078ec0ff */
[----:B0-----:R-:W-:-:S05]  /*2c250*/  SHF.L.U32 R17, R17, 0x6, RZ ;  /* 0x0000000611117819 */ /* 0x001fca00000006ff */
[----:B------:R-:W-:Y:S01]  /*2c260*/  IMAD.IADD R10, R17, 0x1, R22 ;  /* 0x00000001110a7824 */ /* 0x000fe200078e0216 */
[----:B------:R-:W-:Y:S02]  /*2c270*/  LEA.HI R22, R18, 0x20, RZ, 0x1e ;  /* 0x0000002012167811 */ /* 0x000fe400078ff0ff */
[----:B------:R-:W0:Y:S01]  /*2c280*/  S2R R18, SR_TID.X ;  /* 0x0000000000127919 */ /* 0x000e220000002100 */
[C---:B------:R-:W-:Y:S02]  /*2c290*/  ISETP.GT.U32.AND.EX P1, PT, R3.reuse, RZ, PT, P1 ;  /* 0x000000ff0300720c */ /* 0x040fe40003f24110 */
[C---:B------:R-:W-:Y:S01]  /*2c2a0*/  ISETP.GE.U32.AND.EX P4, PT, R3.reuse, RZ, PT, P4 ;  /* 0x000000ff0300720c */ /* 0x040fe20003f86140 */
[----:B------:R-:W-:Y:S01]  /*2c2b0*/  STL [R1+0x44], R24 ;  /* 0x0000441801007387 */ /* 0x000fe20000100800 */
[----:B------:R-:W-:Y:S02]  /*2c2c0*/  STL [R1+0x1b5c], R24 ;  /* 0x001b5c1801007387 */ /* 0x000fe40000100800 */
[----:B------:R-:W-:Y:S02]  /*2c2d0*/  STL [R1+0x40], R29 ;  /* 0x0000401d01007387 */ /* 0x000fe40000100800 */
[----:B------:R-:W-:Y:S01]  /*2c2e0*/  STL [R1+0x1b60], R29 ;  /* 0x001b601d01007387 */ /* 0x000fe20000100800 */
[----:B------:R-:W-:Y:S01]  /*2c2f0*/  STL [R1+0x3c], R28 ;  /* 0x00003c1c01007387 */ /* 0x000fe20000100800 */
[C---:B------:R-:W-:Y:S01]  /*2c300*/  ISETP.GT.U32.AND.EX P3, PT, R3.reuse, RZ, PT, P3 ;  /* 0x000000ff0300720c */ /* 0x040fe20003f64130 */
[----:B------:R-:W-:Y:S01]  /*2c310*/  STL [R1+0x1b64], R28 ;  /* 0x001b641c01007387 */ /* 0x000fe20000100800 */
[----:B------:R-:W-:Y:S01]  /*2c320*/  ISETP.GE.U32.AND.EX P0, PT, R3, RZ, PT, P0 ;  /* 0x000000ff0300720c */ /* 0x000fe20003f06100 */
[----:B------:R-:W-:Y:S01]  /*2c330*/  FMUL R21, R21, c[0x0][0x188] ;  /* 0x0000620015157a20 */ /* 0x000fe20000400000 */
[----:B------:R-:W-:-:S02]  /*2c340*/  ISETP.GT.U32.AND.EX P2, PT, R3, RZ, PT, P2 ;  /* 0x000000ff0300720c */ /* 0x000fc40003f44120 */
[----:B------:R-:W-:Y:S02]  /*2c350*/  ISETP.GE.U32.AND.EX P5, PT, R3, RZ, PT, P5 ;  /* 0x000000ff0300720c */ /* 0x000fe40003fa6150 */
[----:B0-----:R-:W-:Y:S02]  /*2c360*/  LOP3.LUT R18, R18, 0x1c, RZ, 0xc0, !PT ;  /* 0x0000001c12127812 */ /* 0x001fe400078ec0ff */
[----:B--2---:R-:W-:-:S05]  /*2c370*/  FSEL R20, R20, -INF , !P1 ;  /* 0xff80000014147808 */ /* 0x004fca0004800000 */
[----:B------:R-:W-:Y:S01]  /*2c380*/  STL [R1+0x38], R20 ;  /* 0x0000381401007387 */ /* 0x000fe20000100800 */
[----:B----4-:R-:W-:-:S05]  /*2c390*/  FSEL R11, R26, -INF , !P4 ;  /* 0xff8000001a0b7808 */ /* 0x010fca0006000000 */
[----:B------:R3:W-:Y:S02]  /*2c3a0*/  STL [R1+0x34], R11 ;  /* 0x0000340b01007387 */ /* 0x0007e40000100800 */
[----:B---3--:R-:W-:Y:S01]  /*2c3b0*/  FSEL R11, R19, -INF , !P3 ;  /* 0xff800000130b7808 */ /* 0x008fe20005800000 */
[----:B------:R-:W-:-:S04]  /*2c3c0*/  LEA.HI R19, R18, 0x28, RZ, 0x1e ;  /* 0x0000002812137811 */ /* 0x000fc800078ff0ff */
[----:B------:R0:W-:Y:S01]  /*2c3d0*/  STL [R1+0x30], R11 ;  /* 0x0000300b01007387 */ /* 0x0001e20000100800 */
[----:B------:R-:W-:Y:S01]  /*2c3e0*/  IMAD.IADD R26, R17, 0x1, R19 ;  /* 0x00000001111a7824 */ /* 0x000fe200078e0213 */
[----:B------:R-:W-:Y:S02]  /*2c3f0*/  FSEL R19, R27, -INF , !P2 ;  /* 0xff8000001b137808 */ /* 0x000fe40005000000 */
[----:B0-----:R-:W-:Y:S02]  /*2c400*/  FSEL R11, R25, -INF , !P0 ;  /* 0xff800000190b7808 */ /* 0x001fe40004000000 */
[----:B------:R-:W2:Y:S03]  /*2c410*/  LDL.LU R25, [R1+0x1b7c] ;  /* 0x001b7c0001197983 */ /* 0x000ea60000300800 */
[----:B------:R0:W-:Y:S02]  /*2c420*/  STL [R1+0x2c], R11 ;  /* 0x00002c0b01007387 */ /* 0x0001e40000100800 */
[----:B------:R-:W2:Y:S01]  /*2c430*/  LDL.LU R27, [R1+0x1b78] ;  /* 0x001b7800011b7983 */ /* 0x000ea20000300800 */
[----:B0-----:R-:W-:-:S02]  /*2c440*/  FSEL R11, R21, -INF , !P5 ;  /* 0xff800000150b7808 */ /* 0x001fc40006800000 */
[----:B------:R-:W4:Y:S04]  /*2c450*/  LDL.LU R21, [R1+0x1b74] ;  /* 0x001b740001157983 */ /* 0x000f280000300800 */
[----:B------:R-:W0:Y:S01]  /*2c460*/  S2R R18, SR_TID.X ;  /* 0x0000000000127919 */ /* 0x000e220000002100 */
[----:B------:R-:W-:Y:S02]  /*2c470*/  ISETP.GT.U32.AND P1, PT, R0, R10, PT ;  /* 0x0000000a0000720c */ /* 0x000fe40003f24070 */
[----:B------:R-:W-:Y:S02]  /*2c480*/  IADD3 R16, R17, R22, RZ ;  /* 0x0000001611107210 */ /* 0x000fe40007ffe0ff */
[----:B------:R-:W-:-:S04]  /*2c490*/  ISETP.GT.U32.AND.EX P1, PT, R3, RZ, PT, P1 ;  /* 0x000000ff0300720c */ /* 0x000fc80003f24110 */
[----:B------:R-:W-:Y:S02]  /*2c4a0*/  FSEL R22, R15, -INF , !P1 ;  /* 0xff8000000f167808 */ /* 0x000fe40004800000 */
[----:B------:R-:W1:Y:S01]  /*2c4b0*/  S2R R15, SR_CTAID.X ;  /* 0x00000000000f7919 */ /* 0x000e620000002500 */
[----:B0-----:R-:W-:-:S04]  /*2c4c0*/  LOP3.LUT R18, R18, 0x1c, RZ, 0xc0, !PT ;  /* 0x0000001c12127812 */ /* 0x001fc800078ec0ff */
[----:B------:R-:W-:-:S04]  /*2c4d0*/  LEA.HI R18, R18, 0x30, RZ, 0x1e ;  /* 0x0000003012127811 */ /* 0x000fc800078ff0ff */
[----:B------:R-:W-:Y:S02]  /*2c4e0*/  IADD3 R18, R17, R18, RZ ;  /* 0x0000001211127210 */ /* 0x000fe40007ffe0ff */
[----:B------:R-:W0:Y:S01]  /*2c4f0*/  S2R R17, SR_TID.X ;  /* 0x0000000000117919 */ /* 0x000e220000002100 */
[C---:B------:R-:W-:Y:S02]  /*2c500*/  ISETP.GE.U32.AND P4, PT, R0.reuse, R10, PT ;  /* 0x0000000a0000720c */ /* 0x040fe40003f86070 */
[CC--:B------:R-:W-:Y:S02]  /*2c510*/  ISETP.GT.U32.AND P3, PT, R0.reuse, R16.reuse, PT ;  /* 0x000000100000720c */ /* 0x0c0fe40003f64070 */
[C---:B------:R-:W-:Y:S02]  /*2c520*/  ISETP.GE.U32.AND P0, PT, R0.reuse, R16, PT ;  /* 0x000000100000720c */ /* 0x040fe40003f06070 */
[----:B------:R-:W-:Y:S01]  /*2c530*/  ISETP.GT.U32.AND P2, PT, R0, R26, PT ;  /* 0x0000001a0000720c */ /* 0x000fe20003f44070 */
[----:B-1----:R-:W-:Y:S01]  /*2c540*/  IMAD.SHL.U32 R15, R15, 0x40, RZ ;  /* 0x000000400f0f7824 */ /* 0x002fe200078e00ff */
[----:B------:R-:W-:-:S02]  /*2c550*/  ISETP.GE.U32.AND.EX P4, PT, R3, RZ, PT, P4 ;  /* 0x000000ff0300720c */ /* 0x000fc40003f86140 */
[C---:B------:R-:W-:Y:S02]  /*2c560*/  ISETP.GT.U32.AND.EX P3, PT, R3.reuse, RZ, PT, P3 ;  /* 0x000000ff0300720c */ /* 0x040fe40003f64130 */
[C---:B------:R-:W-:Y:S02]  /*2c570*/  ISETP.GE.U32.AND.EX P0, PT, R3.reuse, RZ, PT, P0 ;  /* 0x000000ff0300720c */ /* 0x040fe40003f06100 */
[----:B------:R-:W-:Y:S02]  /*2c580*/  ISETP.GT.U32.AND.EX P2, PT, R3, RZ, PT, P2 ;  /* 0x000000ff0300720c */ /* 0x000fe40003f44120 */
[----:B------:R-:W-:Y:S01]  /*2c590*/  FSEL R28, R14, -INF , !P4 ;  /* 0xff8000000e1c7808 */ /* 0x000fe20006000000 */
[----:B------:R-:W-:Y:S04]  /*2c5a0*/  STL [R1+0x28], R19 ;  /* 0x0000281301007387 */ /* 0x000fe80000100800 */
[----:B------:R-:W1:Y:S01]  /*2c5b0*/  S2R R14, SR_TID.X ;  /* 0x00000000000e7919 */ /* 0x000e620000002100 */
[----:B------:R0:W-:Y:S02]  /*2c5c0*/  STL [R1+0x24], R11 ;  /* 0x0000240b01007387 */ /* 0x0001e40000100800 */
[----:B0-----:R-:W-:-:S04]  /*2c5d0*/  LOP3.LUT R17, R17, 0x1c, RZ, 0xc0, !PT ;  /* 0x0000001c11117812 */ /* 0x001fc800078ec0ff */
[----:B------:R-:W-:Y:S02]  /*2c5e0*/  LEA.HI R17, R17, 0x38, RZ, 0x1e ;  /* 0x0000003811117811 */ /* 0x000fe400078ff0ff */
[----:B------:R-:W-:Y:S02]  /*2c5f0*/  FSEL R24, R13, -INF , !P3 ;  /* 0xff8000000d187808 */ /* 0x000fe40005800000 */
[----:B------:R-:W-:Y:S02]  /*2c600*/  IADD3 R17, R15, R17, RZ ;  /* 0x000000110f117210 */ /* 0x000fe40007ffe0ff */
[----:B------:R-:W-:Y:S02]  /*2c610*/  FSEL R29, R12, -INF , !P0 ;  /* 0xff8000000c1d7808 */ /* 0x000fe40004000000 */
[----:B------:R-:W-:Y:S02]  /*2c620*/  FSEL R2, R2, -INF , !P2 ;  /* 0xff80000002027808 */ /* 0x000fe40005000000 */
[----:B------:R-:W-:-:S02]  /*2c630*/  ISETP.GE.U32.AND P5, PT, R0, R26, PT ;  /* 0x0000001a0000720c */ /* 0x000fc40003fa6070 */
[CC--:B------:R-:W-:Y:S02]  /*2c640*/  ISETP.GT.U32.AND P1, PT, R0.reuse, R18.reuse, PT ;  /* 0x000000120000720c */ /* 0x0c0fe40003f24070 */
[C---:B------:R-:W-:Y:S02]  /*2c650*/  ISETP.GE.U32.AND P4, PT, R0.reuse, R18, PT ;  /* 0x000000120000720c */ /* 0x040fe40003f86070 */
[CC--:B------:R-:W-:Y:S02]  /*2c660*/  ISETP.GT.U32.AND P3, PT, R0.reuse, R17.reuse, PT ;  /* 0x000000110000720c */ /* 0x0c0fe40003f64070 */
[C---:B------:R-:W-:Y:S01]  /*2c670*/  ISETP.GE.U32.AND P0, PT, R0.reuse, R17, PT ;  /* 0x000000110000720c */ /* 0x040fe20003f06070 */
[----:B------:R-:W-:Y:S02]  /*2c680*/  IADD3 R11, P2, R0, 0x21, RZ ;  /* 0x00000021000b7810 */ /* 0x000fe40007f5e0ff */
[----:B------:R-:W0:Y:S01]  /*2c690*/  S2R R0, SR_CTAID.X ;  /* 0x0000000000007919 */ /* 0x000e220000002500 */
[----:B-1----:R-:W-:-:S02]  /*2c6a0*/  LOP3.LUT R13, R14, 0x1c, RZ, 0xc0, !PT ;  /* 0x0000001c0e0d7812 */ /* 0x002fc400078ec0ff */
[----:B------:R-:W-:Y:S02]  /*2c6b0*/  ISETP.GE.U32.AND.EX P5, PT, R3, RZ, PT, P5 ;  /* 0x000000ff0300720c */ /* 0x000fe40003fa6150 */
[----:B------:R-:W-:Y:S02]  /*2c6c0*/  LEA.HI R14, R13, 0x8, RZ, 0x1e ;  /* 0x000000080d0e7811 */ /* 0x000fe400078ff0ff */
[C---:B------:R-:W-:Y:S02]  /*2c6d0*/  ISETP.GT.U32.AND.EX P1, PT, R3.reuse, RZ, PT, P1 ;  /* 0x000000ff0300720c */ /* 0x040fe40003f24110 */
[C---:B------:R-:W-:Y:S02]  /*2c6e0*/  ISETP.GE.U32.AND.EX P4, PT, R3.reuse, RZ, PT, P4 ;  /* 0x000000ff0300720c */ /* 0x040fe40003f86140 */
[C---:B------:R-:W-:Y:S02]  /*2c6f0*/  ISETP.GT.U32.AND.EX P3, PT, R3.reuse, RZ, PT, P3 ;  /* 0x000000ff0300720c */ /* 0x040fe40003f64130 */
[----:B------:R-:W-:-:S02]  /*2c700*/  ISETP.GE.U32.AND.EX P0, PT, R3, RZ, PT, P0 ;  /* 0x000000ff0300720c */ /* 0x000fc40003f06100 */
[----:B------:R-:W-:Y:S01]  /*2c710*/  IADD3.X R12, RZ, R3, RZ, P2, !PT ;  /* 0x00000003ff0c7210 */ /* 0x000fe200017fe4ff */
[----:B------:R-:W-:Y:S02]  /*2c720*/  IMAD.IADD R14, R15, 0x1, R14 ;  /* 0x000000010f0e7824 */ /* 0x000fe400078e020e */
[----:B0-----:R-:W-:-:S05]  /*2c730*/  IMAD.SHL.U32 R0, R0, 0x40, RZ ;  /* 0x0000004000007824 */ /* 0x001fca00078e00ff */
[----:B------:R-:W-:-:S04]  /*2c740*/  LEA.HI R3, R13, R0, RZ, 0x1e ;  /* 0x000000000d037211 */ /* 0x000fc800078ff0ff */
[C---:B------:R-:W-:Y:S01]  /*2c750*/  ISETP.GT.U32.AND P2, PT, R11.reuse, R3, PT ;  /* 0x000000030b00720c */ /* 0x040fe20003f44070 */
[----:B------:R-:W-:Y:S01]  /*2c760*/  FSEL R3, R4, -INF , !P1 ;  /* 0xff80000004037808 */ /* 0x000fe20004800000 */
[----:B------:R-:W-:Y:S01]  /*2c770*/  ISETP.GT.U32.AND P1, PT, R11, R14, PT ;  /* 0x0000000e0b00720c */ /* 0x000fe20003f24070 */
[----:B------:R-:W-:Y:S01]  /*2c780*/  FMUL R7, R7, c[0x0][0x188] ;  /* 0x0000620007077a20 */ /* 0x000fe20000400000 */
[----:B------:R-:W-:Y:S01]  /*2c790*/  LEA.HI R13, R13, 0x10, RZ, 0x1e ;  /* 0x000000100d0d7811 */ /* 0x000fe200078ff0ff */
[----:B------:R-:W-:Y:S01]  /*2c7a0*/  FMUL R23, R23, c[0x0][0x188] ;  /* 0x0000620017177a20 */ /* 0x000fe20000400000 */
[----:B------:R0:W-:Y:S01]  /*2c7b0*/  STL [R1+0x14], R22 ;  /* 0x0000141601007387 */ /* 0x0001e20000100800 */
[----:B------:R-:W-:Y:S01]  /*2c7c0*/  ISETP.GT.U32.AND.EX P2, PT, R12, RZ, PT, P2 ;  /* 0x000000ff0c00720c */ /* 0x000fe20003f44120 */
[----:B------:R1:W-:Y:S01]  /*2c7d0*/  STL [R1+0x10], R28 ;  /* 0x0000101c01007387 */ /* 0x0003e20000100800 */
[----:B------:R-:W-:Y:S02]  /*2c7e0*/  FSEL R4, R6, -INF , !P4 ;  /* 0xff80000006047808 */ /* 0x000fe40006000000 */
[----:B------:R-:W-:Y:S01]  /*2c7f0*/  ISETP.GT.U32.AND.EX P1, PT, R12, RZ, PT, P1 ;  /* 0x000000ff0c00720c */ /* 0x000fe20003f24110 */
[----:B------:R-:W-:Y:S01]  /*2c800*/  STL [R1+0xc], R24 ;  /* 0x00000c1801007387 */ /* 0x000fe20000100800 */
[----:B------:R-:W-:Y:S01]  /*2c810*/  FSEL R6, R8, -INF , !P3 ;  /* 0xff80000008067808 */ /* 0x000fe20005800000 */
[----:B------:R0:W-:Y:S01]  /*2c820*/  STL [R1+0x8], R29 ;  /* 0x0000081d01007387 */ /* 0x0001e20000100800 */
[----:B------:R-:W-:-:S02]  /*2c830*/  FSEL R0, R5, -INF , !P5 ;  /* 0xff80000005007808 */ /* 0x000fc40006800000 */
[----:B------:R-:W-:Y:S02]  /*2c840*/  IADD3 R15, R15, R13, RZ ;  /* 0x0000000d0f0f7210 */ /* 0x000fe40007ffe0ff */
[----:B------:R-:W-:Y:S01]  /*2c850*/  FSEL R8, R9, -INF , !P0 ;  /* 0xff80000009087808 */ /* 0x000fe20004000000 */
[----:B------:R-:W3:Y:S01]  /*2c860*/  LDL.LU R5, [R1+0x1b70] ;  /* 0x001b700001057983 */ /* 0x000ee20000300800 */
[----:B------:R-:W-:Y:S02]  /*2c870*/  ISETP.GT.U32.AND P3, PT, R11, R10, PT ;  /* 0x0000000a0b00720c */ /* 0x000fe40003f64070 */
[----:B------:R-:W-:Y:S02]  /*2c880*/  FSEL R9, R7, -INF , !P2 ;  /* 0xff80000007097808 */ /* 0x000fe40005000000 */
[----:B------:R-:W-:Y:S01]  /*2c890*/  ISETP.GT.U32.AND P5, PT, R11, R16, PT ;  /* 0x000000100b00720c */ /* 0x000fe20003fa4070 */
[----:B------:R-:W3:Y:S01]  /*2c8a0*/  LDL.LU R7, [R1+0x1b6c] ;  /* 0x001b6c0001077983 */ /* 0x000ee20000300800 */
[----:B------:R-:W-:-:S02]  /*2c8b0*/  FSEL R10, R23, -INF , !P1 ;  /* 0xff800000170a7808 */ /* 0x000fc40004800000 */
[----:B------:R-:W3:Y:S01]  /*2c8c0*/  LDL.LU R23, [R1+0x1b68] ;  /* 0x001b680001177983 */ /* 0x000ee20000300800 */
[C---:B------:R-:W-:Y:S02]  /*2c8d0*/  ISETP.GT.U32.AND P4, PT, R11.reuse, R15, PT ;  /* 0x0000000f0b00720c */ /* 0x040fe40003f84070 */
[C---:B------:R-:W-:Y:S02]  /*2c8e0*/  ISETP.GT.U32.AND P0, PT, R11.reuse, R26, PT ;  /* 0x0000001a0b00720c */ /* 0x040fe40003f04070 */
[C---:B------:R-:W-:Y:S02]  /*2c8f0*/  ISETP.GT.U32.AND P2, PT, R11.reuse, R18, PT ;  /* 0x000000120b00720c */ /* 0x040fe40003f44070 */
[----:B------:R-:W-:Y:S02]  /*2c900*/  ISETP.GT.U32.AND P1, PT, R11, R17, PT ;  /* 0x000000110b00720c */ /* 0x000fe40003f24070 */
[C---:B------:R-:W-:Y:S02]  /*2c910*/  ISETP.GT.U32.AND.EX P5, PT, R12.reuse, RZ, PT, P5 ;  /* 0x000000ff0c00720c */ /* 0x040fe40003fa4150 */
[----:B------:R-:W-:-:S02]  /*2c920*/  ISETP.GT.U32.AND.EX P4, PT, R12, RZ, PT, P4 ;  /* 0x000000ff0c00720c */ /* 0x000fc40003f84140 */
[C---:B------:R-:W-:Y:S01]  /*2c930*/  ISETP.GT.U32.AND.EX P3, PT, R12.reuse, RZ, PT, P3 ;  /* 0x000000ff0c00720c */ /* 0x040fe20003f64130 */
[----:B------:R-:W3:Y:S01]  /*2c940*/  LDL R26, [R1+0x48] ;  /* 0x00004800011a7983 */ /* 0x000ee20000100800 */
[----:B----4-:R-:W-:Y:S01]  /*2c950*/  FMUL R11, R21, c[0x0][0x188] ;  /* 0x00006200150b7a20 */ /* 0x010fe20000400000 */
[C---:B------:R-:W-:Y:S02]  /*2c960*/  ISETP.GT.U32.AND.EX P0, PT, R12.reuse, RZ, PT, P0 ;  /* 0x000000ff0c00720c */ /* 0x040fe40003f04100 */
[C---:B------:R-:W-:Y:S02]  /*2c970*/  ISETP.GT.U32.AND.EX P2, PT, R12.reuse, RZ, PT, P2 ;  /* 0x000000ff0c00720c */ /* 0x040fe40003f44120 */
[----:B------:R-:W-:Y:S01]  /*2c980*/  ISETP.GT.U32.AND.EX P1, PT, R12, RZ, PT, P1 ;  /* 0x000000ff0c00720c */ /* 0x000fe20003f24110 */
[----:B--2---:R-:W-:Y:S01]  /*2c990*/  FMUL R17, R25, c[0x0][0x188] ;  /* 0x0000620019117a20 */ /* 0x004fe20000400000 */
[----:B------:R-:W-:Y:S01]  /*2c9a0*/  FSEL R15, R11, -INF , !P5 ;  /* 0xff8000000b0f7808 */ /* 0x000fe20006800000 */
[----:B------:R-:W-:Y:S01]  /*2c9b0*/  FMUL R18, R27, c[0x0][0x188] ;  /* 0x000062001b127a20 */ /* 0x000fe20000400000 */
[----:B------:R-:W2:Y:S04]  /*2c9c0*/  LDL R11, [R1+0x34] ;  /* 0x00003400010b7983 */ /* 0x000ea80000100800 */
[----:B------:R-:W4:Y:S04]  /*2c9d0*/  LDL R21, [R1+0x4c] ;  /* 0x00004c0001157983 */ /* 0x000f280000100800 */
[----:B------:R-:W4:Y:S04]  /*2c9e0*/  LDL R25, [R1+0x50] ;  /* 0x0000500001197983 */ /* 0x000f280000100800 */
[----:B------:R-:W4:Y:S01]  /*2c9f0*/  LDL R27, [R1+0x58] ;  /* 0x00005800011b7983 */ /* 0x000f220000100800 */
[----:B0-----:R-:W-:Y:S01]  /*2ca00*/  FMNMX R22, R22, R28, !PT ;  /* 0x0000001c16167209 */ /* 0x001fe20007800000 */
[----:B---3--:R-:W-:-:S02]  /*2ca10*/  FMUL R5, R5, c[0x0][0x188] ;  /* 0x0000620005057a20 */ /* 0x008fc40000400000 */
[----:B------:R-:W-:Y:S02]  /*2ca20*/  FMUL R7, R7, c[0x0][0x188] ;  /* 0x0000620007077a20 */ /* 0x000fe40000400000 */
[----:B------:R-:W-:Y:S01]  /*2ca30*/  FMUL R12, R23, c[0x0][0x188] ;  /* 0x00006200170c7a20 */ /* 0x000fe20000400000 */
[----:B------:R-:W-:Y:S01]  /*2ca40*/  FSEL R13, R5, -INF , !P4 ;  /* 0xff800000050d7808 */ /* 0x000fe20006000000 */
[----:B------:R-:W3:Y:S01]  /*2ca50*/  LDL R23, [R1+0x30] ;  /* 0x0000300001177983 */ /* 0x000ee20000100800 */
[----:B------:R-:W-:-:S03]  /*2ca60*/  FSEL R14, R7, -INF , !P3 ;  /* 0xff800000070e7808 */ /* 0x000fc60005800000 */
[----:B------:R-:W3:Y:S01]  /*2ca70*/  LDL R5, [R1+0x24] ;  /* 0x0000240001057983 */ /* 0x000ee20000100800 */
[----:B------:R-:W3:Y:S01]  /*2ca80*/  LDL R7, [R1+0x2c] ;  /* 0x00002c0001077983 */ /* 0x000ee20000100800 */
[----:B------:R-:W-:Y:S01]  /*2ca90*/  FSEL R16, R12, -INF , !P0 ;  /* 0xff8000000c107808 */ /* 0x000fe20004000000 */
[----:B-1----:R-:W3:Y:S01]  /*2caa0*/  LDL.LU R28, [R1+0x1b64] ;  /* 0x001b6400011c7983 */ /* 0x002ee20000300800 */
[----:B------:R-:W-:Y:S02]  /*2cab0*/  FMNMX R12, R24, R29, !PT ;  /* 0x0000001d180c7209 */ /* 0x000fe40007800000 */
[----:B------:R-:W3:Y:S01]  /*2cac0*/  LDL.LU R29, [R1+0x1b60] ;  /* 0x001b6000011d7983 */ /* 0x000ee20000300800 */
[----:B------:R-:W3:Y:S02]  /*2cad0*/  LDL.LU R24, [R1+0x1b5c] ;  /* 0x001b5c0001187983 */ /* 0x000ee40000300800 */
[----:B------:R0:W-:Y:S01]  /*2cae0*/  STL [R1+0x1b58], R0 ;  /* 0x001b580001007387 */ /* 0x0001e20000100800 */
[----:B--2---:R-:W-:Y:S01]  /*2caf0*/  FMNMX R20, R20, R11, !PT ;  /* 0x0000000b14147209 */ /* 0x004fe20007800000 */
[----:B------:R-:W-:-:S02]  /*2cb00*/  FMNMX R11, R2, R0, !PT ;  /* 0x00000000020b7209 */ /* 0x000fc40007800000 */
[----:B0-----:R-:W2:Y:S01]  /*2cb10*/  LDL R0, [R1+0x54] ;  /* 0x0000540001007983 */ /* 0x001ea20000100800 */
[----:B----4-:R-:W-:Y:S02]  /*2cb20*/  FMNMX R22, R21, R22, !PT ;  /* 0x0000001615167209 */ /* 0x010fe40007800000 */
[----:B------:R-:W-:Y:S02]  /*2cb30*/  FSEL R18, R18, -INF , !P1 ;  /* 0xff80000012127808 */ /* 0x000fe40004800000 */
[----:B------:R-:W-:Y:S02]  /*2cb40*/  FMNMX R12, R26, R12, !PT ;  /* 0x0000000c1a0c7209 */ /* 0x000fe40007800000 */
[----:B------:R-:W-:Y:S02]  /*2cb50*/  FSEL R17, R17, -INF , !P2 ;  /* 0xff80000011117808 */ /* 0x000fe40005000000 */
[----:B------:R-:W-:Y:S02]  /*2cb60*/  FMNMX R22, R14, R22, !PT ;  /* 0x000000160e167209 */ /* 0x000fe40007800000 */
[----:B------:R-:W-:-:S05]  /*2cb70*/  FMNMX R12, R15, R12, !PT ;  /* 0x0000000c0f0c7209 */ /* 0x000fca0007800000 */
[----:B------:R-:W0:Y:S02]  /*2cb80*/  SHFL.BFLY PT, R21, R12, 0x2, 0x1f ;  /* 0x0c401f000c157f89 */ /* 0x000e2400000e0000 */
[----:B0-----:R-:W-:Y:S02]  /*2cb90*/  FMNMX R21, R12, R21, !PT ;  /* 0x000000150c157209 */ /* 0x001fe40007800000 */
[----:B---3--:R-:W-:Y:S02]  /*2cba0*/  FMNMX R19, R19, R5, !PT ;  /* 0x0000000513137209 */ /* 0x008fe40007800000 */
[----:B------:R-:W-:Y:S01]  /*2cbb0*/  FMNMX R23, R23, R7, !PT ;  /* 0x0000000717177209 */ /* 0x000fe20007800000 */
[----:B------:R-:W-:Y:S01]  /*2cbc0*/  FMNMX R5, R6, R8, !PT ;  /* 0x0000000806057209 */ /* 0x000fe20007800000 */
[----:B------:R-:W-:Y:S02]  /*2cbd0*/  FMNMX R7, R3, R4, !PT ;  /* 0x0000000403077209 */ /* 0x000fe40007800000 */
[----:B------:R-:W-:-:S02]  /*2cbe0*/  FMNMX R19, R25, R19, !PT ;  /* 0x0000001319137209 */ /* 0x000fc40007800000 */
[----:B------:R-:W-:Y:S02]  /*2cbf0*/  FMNMX R23, R27, R23, !PT ;  /* 0x000000171b177209 */ /* 0x000fe40007800000 */
[----:B------:R-:W-:Y:S02]  /*2cc00*/  FMNMX R5, R28, R5, !PT ;  /* 0x000000051c057209 */ /* 0x000fe40007800000 */
[----:B------:R-:W-:Y:S02]  /*2cc10*/  FMNMX R11, R24, R11, !PT ;  /* 0x0000000b180b7209 */ /* 0x000fe40007800000 */
[----:B------:R-:W-:Y:S02]  /*2cc20*/  FMNMX R19, R13, R19, !PT ;  /* 0x000000130d137209 */ /* 0x000fe40007800000 */
[----:B------:R-:W-:Y:S02]  /*2cc30*/  FMNMX R7, R29, R7, !PT ;  /* 0x000000071d077209 */ /* 0x000fe40007800000 */
[----:B------:R-:W-:-:S02]  /*2cc40*/  FMNMX R23, R10, R23, !PT ;  /* 0x000000170a177209 */ /* 0x000fc40007800000 */
[----:B------:R-:W-:Y:S02]  /*2cc50*/  FMNMX R11, R16, R11, !PT ;  /* 0x0000000b100b7209 */ /* 0x000fe40007800000 */
[----:B------:R-:W-:Y:S01]  /*2cc60*/  FMNMX R5, R18, R5, !PT ;  /* 0x0000000512057209 */ /* 0x000fe20007800000 */
[----:B------:R-:W0:Y:S01]  /*2cc70*/  SHFL.BFLY PT, R25, R19, 0x2, 0x1f ;  /* 0x0c401f0013197f89 */ /* 0x000e2200000e0000 */
[----:B------:R-:W-:-:S03]  /*2cc80*/  FMNMX R7, R17, R7, !PT ;  /* 0x0000000711077209 */ /* 0x000fc60007800000 */
[----:B------:R-:W1:Y:S04]  /*2cc90*/  SHFL.BFLY PT, R26, R23, 0x2, 0x1f ;  /* 0x0c401f00171a7f89 */ /* 0x000e6800000e0000 */
[----:B------:R-:W3:Y:S04]  /*2cca0*/  SHFL.BFLY PT, R24, R22, 0x2, 0x1f ;  /* 0x0c401f0016187f89 */ /* 0x000ee800000e0000 */
[----:B------:R-:W4:Y:S04]  /*2ccb0*/  SHFL.BFLY PT, R28, R11, 0x2, 0x1f ;  /* 0x0c401f000b1c7f89 */ /* 0x000f2800000e0000 */
[----:B------:R-:W4:Y:S01]  /*2ccc0*/  SHFL.BFLY PT, R29, R7, 0x2, 0x1f ;  /* 0x0c401f00071d7f89 */ /* 0x000f2200000e0000 */
[----:B0-----:R-:W-:-:S02]  /*2ccd0*/  FMNMX R19, R19, R25, !PT ;  /* 0x0000001913137209 */ /* 0x001fc40007800000 */
[----:B-1----:R-:W-:Y:S02]  /*2cce0*/  FMNMX R23, R23, R26, !PT ;  /* 0x0000001a17177209 */ /* 0x002fe40007800000 */
[----:B---3--:R-:W-:Y:S01]  /*2ccf0*/  FMNMX R22, R22, R24, !PT ;  /* 0x0000001816167209 */ /* 0x008fe20007800000 */
[----:B----4-:R-:W-:Y:S02]  /*2cd00*/  FMNMX R24, R11, R28, !PT ;  /* 0x0000001c0b187209 */ /* 0x010fe40007800000 */
[----:B------:R-:W-:Y:S01]  /*2cd10*/  IMAD.MOV.U32 R12, RZ, RZ, R29 ;  /* 0x000000ffff0c7224 */ /* 0x000fe200078e001d */
[----:B------:R-:W0:Y:S04]  /*2cd20*/  SHFL.BFLY PT, R28, R19, 0x1, 0x1f ;  /* 0x0c201f00131c7f89 */ /* 0x000e2800000e0000 */
[----:B------:R-:W1:Y:S01]  /*2cd30*/  SHFL.BFLY PT, R29, R23, 0x1, 0x1f ;  /* 0x0c201f00171d7f89 */ /* 0x000e6200000e0000 */
[----:B0-----:R-:W-:-:S02]  /*2cd40*/  FMNMX R19, R19, R28, !PT ;  /* 0x0000001c13137209 */ /* 0x001fc40007800000 */
[----:B-1----:R-:W-:Y:S02]  /*2cd50*/  FMNMX R23, R23, R29, !PT ;  /* 0x0000001d17177209 */ /* 0x002fe40007800000 */
[----:B--2---:R-:W-:-:S04]  /*2cd60*/  FMNMX R20, R0, R20, !PT ;  /* 0x0000001400147209 */ /* 0x004fc80007800000 */
[----:B------:R-:W-:Y:S01]  /*2cd70*/  FMNMX R20, R9, R20, !PT ;  /* 0x0000001409147209 */ /* 0x000fe20007800000 */
[----:B------:R-:W0:Y:S04]  /*2cd80*/  SHFL.BFLY PT, R0, R5, 0x2, 0x1f ;  /* 0x0c401f0005007f89 */ /* 0x000e2800000e0000 */
[----:B------:R-:W1:Y:S01]  /*2cd90*/  SHFL.BFLY PT, R27, R20, 0x2, 0x1f ;  /* 0x0c401f00141b7f89 */ /* 0x000e6200000e0000 */
[----:B0-----:R-:W-:Y:S02]  /*2cda0*/  MOV R11, R0 ;  /* 0x00000000000b7202 */ /* 0x001fe40000000f00 */
[----:B-1----:R-:W-:-:S05]  /*2cdb0*/  FMNMX R20, R20, R27, !PT ;  /* 0x0000001b14147209 */ /* 0x002fca0007800000 */
[----:B------:R-:W0:Y:S02]  /*2cdc0*/  SHFL.BFLY PT, R0, R20, 0x1, 0x1f ;  /* 0x0c201f0014007f89 */ /* 0x000e2400000e0000 */
[----:B0-----:R-:W-:Y:S02]  /*2cdd0*/  FMNMX R20, R20, R0, !PT ;  /* 0x0000000014147209 */ /* 0x001fe40007800000 */
[----:B------:R0:W5:Y:S01]  /*2cde0*/  LDL.LU R0, [R1+0x1b58] ;  /* 0x001b580001007983 */ /* 0x0001620000300800 */
[----:B------:R0:W5:Y:S02]  /*2cdf0*/  LDL.LU R28, [R1+0x1b54] ;  /* 0x001b5400011c7983 */ /* 0x0001640000300800 */
[----:B------:R0:W5:Y:S01]  /*2ce00*/  LDL.LU R29, [R1+0x1b50] ;  /* 0x001b5000011d7983 */ /* 0x0001620000300800 */
[----:B------:R-:W1:Y:S04]  /*2ce10*/  SHFL.BFLY PT, R25, R22, 0x1, 0x1f ;  /* 0x0c201f0016197f89 */ /* 0x000e6800000e0000 */
[----:B------:R-:W2:Y:S04]  /*2ce20*/  SHFL.BFLY PT, R26, R21, 0x1, 0x1f ;  /* 0x0c201f00151a7f89 */ /* 0x000ea800000e0000 */
[----:B------:R-:W3:Y:S01]  /*2ce30*/  SHFL.BFLY PT, R27, R24, 0x1, 0x1f ;  /* 0x0c201f00181b7f89 */ /* 0x000ee200000e0000 */
[----:B------:R-:W-:-:S02]  /*2ce40*/  FMNMX R12, R7, R12, !PT ;  /* 0x0000000c070c7209 */ /* 0x000fc40007800000 */
[----:B------:R-:W-:Y:S01]  /*2ce50*/  FMNMX R11, R5, R11, !PT ;  /* 0x0000000b050b7209 */ /* 0x000fe20007800000 */
[----:B------:R-:W-:Y:S02]  /*2ce60*/  BSSY B0, `(.L_x_1) ;  /* 0x0000011000007945 */ /* 0x000fe40003800000 */
[----:B------:R0:W4:Y:S04]  /*2ce70*/  SHFL.BFLY PT, R7, R12, 0x1, 0x1f ;  /* 0x0c201f000c077f89 */ /* 0x00012800000e0000 */
[----:B------:R0:W0:Y:S01]  /*2ce80*/  SHFL.BFLY PT, R5, R11, 0x1, 0x1f ;  /* 0x0c201f000b057f89 */ /* 0x00002200000e0000 */
[----:B-1----:R-:W-:Y:S02]  /*2ce90*/  FMNMX R22, R22, R25, !PT ;  /* 0x0000001916167209 */ /* 0x002fe40007800000 */
[----:B--2---:R-:W-:-:S02]  /*2cea0*/  FMNMX R21, R21, R26, !PT ;  /* 0x0000001a15157209 */ /* 0x004fc40007800000 */
[----:B---3--:R-:W-:Y:S01]  /*2ceb0*/  FMNMX R27, R24, R27, !PT ;  /* 0x0000001b181b7209 */ /* 0x008fe20007800000 */
[----:B------:R-:W-:Y:S05]  /*2cec0*/  @P6 BRA `(.L_x_2) ;  /* 0x000000a000006947 */ /* 0x000fea0003800000 */
[----:B------:R-:W1:Y:S02]  /*2ced0*/  S2R R26, SR_TID.X ;  /* 0x00000000001a7919 */ /* 0x000e640000002100 */
[C---:B-1----:R-:W-:Y:S02]  /*2cee0*/  LOP3.LUT R25, R26.reuse, 0x1c, RZ, 0xc0, !PT ;  /* 0x0000001c1a197812 */ /* 0x042fe400078ec0ff */
[----:B------:R-:W-:-:S03]  /*2cef0*/  LOP3.LUT R26, R26, 0x7f, RZ, 0xc0, !PT ;  /* 0x0000007f1a1a7812 */ /* 0x000fc600078ec0ff */
[----:B------:R-:W-:Y:S01]  /*2cf00*/  IMAD.SHL.U32 R25, R25, 0x4, RZ ;  /* 0x0000000419197824 */ /* 0x000fe200078e00ff */
[----:B------:R-:W-:-:S04]  /*2cf10*/  SHF.R.U32.HI R26, RZ, 0x3, R26 ;  /* 0x00000003ff1a7819 */ /* 0x000fc8000001161a */
[----:B------:R-:W-:-:S04]  /*2cf20*/  LOP3.LUT R26, R26, 0xc, RZ, 0xc0, !PT ;  /* 0x0000000c1a1a7812 */ /* 0x000fc800078ec0ff */
[----:B------:R-:W-:Y:S02]  /*2cf30*/  IADD3 R26, R25, R26, RZ ;  /* 0x0000001a191a7210 */ /* 0x000fe40007ffe0ff */
[----:B------:R-:W2:Y:S04]  /*2cf40*/  LDL R25, [R1+0xae0] ;  /* 0x000ae00001197983 */ /* 0x000ea80000100800 */
[----:B------:R1:W-:Y:S04]  /*2cf50*/  STS [R26+0x10000], R20 ;  /* 0x010000141a007388 */ /* 0x0003e80000000800 */
[----:B--2---:R1:W-:Y:S02]  /*2cf60*/  STS [R25+0x10000], R23 ;  /* 0x0100001719007388 */ /* 0x0043e40000000800 */
.L_x_2:
[----:B------:R-:W-:Y:S05]  /*2cf70*/  BSYNC B0 ;  /* 0x0000000000007941 */ /* 0x000fea0003800000 */
.L_x_1:
[----:B------:R-:W-:Y:S01]  /*2cf80*/  BSSY B0, `(.L_x_3) ;  /* 0x0000041000007945 */ /* 0x000fe20003800000 */
[----:B------:R-:W-:Y:S01]  /*2cf90*/  BSSY B1, `(.L_x_4) ;  /* 0x0000036000017945 */ /* 0x000fe20003800000 */
[----:B----4-:R-:W-:-:S02]  /*2cfa0*/  FMNMX R7, R12, R7, !PT ;  /* 0x000000070c077209 */ /* 0x010fc40007800000 */
[----:B0-----:R-:W-:Y:S01]  /*2cfb0*/  FMNMX R5, R11, R5, !PT ;  /* 0x000000050b057209 */ /* 0x001fe20007800000 */
[----:B------:R-:W-:Y:S05]  /*2cfc0*/  @P6 BRA `(.L_x_5) ;  /* 0x0000013000006947 */ /* 0x000fea0003800000 */
[----:B-1----:R-:W0:Y:S02]  /*2cfd0*/  S2R R20, SR_TID.X ;  /* 0x0000000000147919 */ /* 0x002e240000002100 */
[C---:B0-----:R-:W-:Y:S02]  /*2cfe0*/  LOP3.LUT R23, R20.reuse, 0x1c, RZ, 0xc0, !PT ;  /* 0x0000001c14177812 */ /* 0x041fe400078ec0ff */
[----:B------:R-:W-:Y:S02]  /*2cff0*/  LOP3.LUT R20, R20, 0x7f, RZ, 0xc0, !PT ;  /* 0x0000007f14147812 */ /* 0x000fe400078ec0ff */
[----:B------:R-:W-:Y:S02]  /*2d000*/  LEA.HI R23, R23, 0x10, RZ, 0x1e ;  /* 0x0000001017177811 */ /* 0x000fe400078ff0ff */
[----:B------:R-:W-:-:S03]  /*2d010*/  SHF.R.U32.HI R20, RZ, 0x3, R20 ;  /* 0x00000003ff147819 */ /* 0x000fc60000011614 */
[----:B------:R-:W-:Y:S01]  /*2d020*/  IMAD.SHL.U32 R23, R23, 0x10, RZ ;  /* 0x0000001017177824 */ /* 0x000fe200078e00ff */
[----:B------:R-:W-:-:S04]  /*2d030*/  LOP3.LUT R20, R20, 0xc, RZ, 0xc0, !PT ;  /* 0x0000000c14147812 */ /* 0x000fc800078ec0ff */
[----:B------:R-:W-:-:S05]  /*2d040*/  IADD3 R20, R20, R23, RZ ;  /* 0x0000001714147210 */ /* 0x000fca0007ffe0ff */
[----:B------:R0:W-:Y:S01]  /*2d050*/  STS [R20+0x10000], R19 ;  /* 0x0100001314007388 */ /* 0x0001e20000000800 */
[----:B------:R-:W-:Y:S05]  /*2d060*/  @P6 BRA `(.L_x_6) ;  /* 0x0000013000006947 */ /* 0x000fea0003800000 */
[----:B0-----:R-:W0:Y:S02]  /*2d070*/  S2R R20, SR_TID.X ;  /* 0x0000000000147919 */ /* 0x001e240000002100 */
[C---:B0-----:R-:W-:Y:S02]  /*2d080*/  LOP3.LUT R23, R20.reuse, 0x1c, RZ, 0xc0, !PT ;  /* 0x0000001c14177812 */ /* 0x041fe400078ec0ff */
[----:B------:R-:W-:Y:S02]  /*2d090*/  LOP3.LUT R20, R20, 0x7f, RZ, 0xc0, !PT ;  /* 0x0000007f14147812 */ /* 0x000fe400078ec0ff */
[----:B------:R-:W-:Y:S02]  /*2d0a0*/  LEA.HI R23, R23, 0x18, RZ, 0x1e ;  /* 0x0000001817177811 */ /* 0x000fe400078ff0ff */
[----:B------:R-:W-:-:S03]  /*2d0b0*/  SHF.R.U32.HI R20, RZ, 0x3, R20 ;  /* 0x00000003ff147819 */ /* 0x000fc60000011614 */
[----:B------:R-:W-:Y:S01]  /*2d0c0*/  IMAD.SHL.U32 R23, R23, 0x10, RZ ;  /* 0x0000001017177824 */ /* 0x000fe200078e00ff */
[----:B------:R-:W-:-:S04]  /*2d0d0*/  LOP3.LUT R20, R20, 0xc, RZ, 0xc0, !PT ;  /* 0x0000000c14147812 */ /* 0x000fc800078ec0ff */
[----:B------:R-:W-:-:S05]  /*2d0e0*/  IADD3 R20, R20, R23, RZ ;  /* 0x0000001714147210 */ /* 0x000fca0007ffe0ff */
[----:B------:R0:W-:Y:S02]  /*2d0f0*/  STS [R20+0x10000], R22 ;  /* 0x0100001614007388 */ /* 0x0001e40000000800 */
.L_x_5:
[----:B------:R-:W-:Y:S05]  /*2d100*/  @P6 BRA `(.L_x_7) ;  /* 0x0000013000006947 */ /* 0x000fea0003800000 */
[----:B------:R-:W2:Y:S02]  /*2d110*/  S2R R11, SR_TID.X ;  /* 0x00000000000b7919 */ /* 0x000ea40000002100 */
[C---:B--2---:R-:W-:Y:S02]  /*2d120*/  LOP3.LUT R12, R11.reuse, 0x1c, RZ, 0xc0, !PT ;  /* 0x0000001c0b0c7812 */ /* 0x044fe400078ec0ff */
[----:B------:R-:W-:Y:S02]  /*2d130*/  LOP3.LUT R11, R11, 0x7f, RZ, 0xc0, !PT ;  /* 0x0000007f0b0b7812 */ /* 0x000fe400078ec0ff */
[----:B------:R-:W-:Y:S02]  /*2d140*/  LEA.HI R12, R12, 0x20, RZ, 0x1e ;  /* 0x000000200c0c7811 */ /* 0x000fe400078ff0ff */
[----:B------:R-:W-:-:S03]  /*2d150*/  SHF.R.U32.HI R11, RZ, 0x3, R11 ;  /* 0x00000003ff0b7819 */ /* 0x000fc6000001160b */
[----:B------:R-:W-:Y:S01]  /*2d160*/  IMAD.SHL.U32 R12, R12, 0x10, RZ ;  /* 0x000000100c0c7824 */ /* 0x000fe200078e00ff */
[----:B------:R-:W-:-:S04]  /*2d170*/  LOP3.LUT R11, R11, 0xc, RZ, 0xc0, !PT ;  /* 0x0000000c0b0b7812 */ /* 0x000fc800078ec0ff */
[----:B------:R-:W-:-:S05]  /*2d180*/  IADD3 R11, R11, R12, RZ ;  /* 0x0000000c0b0b7210 */ /* 0x000fca0007ffe0ff */
[----:B------:R2:W-:Y:S02]  /*2d190*/  STS [R11+0x10000], R21 ;  /* 0x010000150b007388 */ /* 0x0005e40000000800 */
.L_x_6:
[----:B------:R-:W-:Y:S05]  /*2d1a0*/  @P6 BRA `(.L_x_8) ;  /* 0x0000014000006947 */ /* 0x000fea0003800000 */
[----:B--2---:R-:W2:Y:S02]  /*2d1b0*/  S2R R11, SR_TID.X ;  /* 0x00000000000b7919 */ /* 0x004ea40000002100 */
        /* <DEDUP_REMOVED lines=8> */
.L_x_7:
[----:B------:R-:W-:Y:S01]  /*2d240*/  @P6 BREAK B1 ;  /* 0x0000000000016942 */ /* 0x000fe20003800000 */
        /* <DEDUP_REMOVED lines=10> */
.L_x_8:
[----:B------:R-:W-:Y:S05]  /*2d2f0*/  BSYNC B1 ;  /* 0x0000000000017941 */ /* 0x000fea0003800000 */
.L_x_4:
        /* <DEDUP_REMOVED lines=8> */
[----:B------:R2:W-:Y:S02]  /*2d380*/  @!P6 STS [R7+0x10000], R5 ;  /* 0x010000050700e388 */ /* 0x0005e40000000800 */
.L_x_9:
[----:B------:R-:W-:Y:S05]  /*2d390*/  BSYNC B0 ;  /* 0x0000000000007941 */ /* 0x000fea0003800000 */
.L_x_3:
[----:B------:R-:W-:Y:S01]  /*2d3a0*/  WARPSYNC 0xffffffff ;  /* 0xffffffff00007948 */ /* 0x000fe20003800000 */
[----:B-1----:R-:W3:Y:S04]  /*2d3b0*/  LDL R23, [R1+0x3c8] ;  /* 0x0003c80001177983 */ /* 0x002ee80000100800 */
[----:B------:R-:W4:Y:S04]  /*2d3c0*/  LDL.LU R21, [R1+0x54] ;  /* 0x0000540001157983 */ /* 0x000f280000300800 */
[----:B0-2---:R-:W2:Y:S04]  /*2d3d0*/  LDL.LU R22, [R1+0x2c] ;  /* 0x00002c0001167983 */ /* 0x005ea80000300800 */
[----:B------:R-:W2:Y:S04]  /*2d3e0*/  LDL.LU R20, [R1+0x58] ;  /* 0x0000580001147983 */ /* 0x000ea80000300800 */
[----:B------:R0:W-:Y:S04]  /*2d3f0*/  STL [R1+0x1b7c], R6 ;  /* 0x001b7c0601007387 */ /* 0x0001e80000100800 */
[----:B0-----:R-:W2:Y:S04]  /*2d400*/  LDL R6, [R1+0x3cc] ;  /* 0x0003cc0001067983 */ /* 0x001ea80000100800 */
[----:B------:R0:W-:Y:S04]  /*2d410*/  STL [R1+0x1b78], R8 ;  /* 0x001b780801007387 */ /* 0x0001e80000100800 */
[----:B0-----:R-:W2:Y:S04]  /*2d420*/  LDL.LU R8, [R1+0x34] ;  /* 0x0000340001087983 */ /* 0x001ea80000300800 */
[----:B------:R0:W-:Y:S04]  /*2d430*/  STL [R1+0x1b74], R18 ;  /* 0x001b741201007387 */ /* 0x0001e80000100800 */
[----:B0-----:R-:W4:Y:S04]  /*2d440*/  LDL.LU R18, [R1+0x30] ;  /* 0x0000300001127983 */ /* 0x001f280000300800 */
[----:B-----5:R-:W-:Y:S04]  /*2d450*/  STL [R1+0x1b54], R29 ;  /* 0x001b541d01007387 */ /* 0x020fe80000100800 */
[----:B------:R0:W-:Y:S04]  /*2d460*/  STL [R1+0x1b50], R28 ;  /* 0x001b501c01007387 */ /* 0x0001e80000100800 */
[----:B0-----:R-:W4:Y:S04]  /*2d470*/  LDL.LU R28, [R1+0x38] ;  /* 0x00003800011c7983 */ /* 0x001f280000300800 */
[----:B------:R-:W0:Y:S04]  /*2d480*/  S2R R27, SR_TID.X ;  /* 0x00000000001b7919 */ /* 0x000e280000002100 */
[----:B------:R-:W1:Y:S04]  /*2d490*/  S2R R19, SR_TID.X ;  /* 0x0000000000137919 */ /* 0x000e680000002100 */
[----:B------:R-:W1:Y:S01]  /*2d4a0*/  S2R R29, SR_TID.X ;  /* 0x00000000001d7919 */ /* 0x000e620000002100 */
[----:B0-----:R-:W-:-:S03]  /*2d4b0*/  LOP3.LUT R24, R27, 0x7f, RZ, 0xc0, !PT ;  /* 0x0000007f1b187812 */ /* 0x001fc600078ec0ff */
[----:B------:R-:W-:Y:S01]  /*2d4c0*/  BAR.SYNC.DEFER_BLOCKING 0x0 ;  /* 0x0000000000007b1d */ /* 0x000fe20000010000 */
[----:B-1----:R-:W-:-:S05]  /*2d4d0*/  LOP3.LUT R25, R19, 0x1c, RZ, 0xc0, !PT ;  /* 0x0000001c13197812 */ /* 0x002fca00078ec0ff */
[----:B------:R-:W-:Y:S01]  /*2d4e0*/  STL [R1+0x1b58], R27 ;  /* 0x001b581b01007387 */ /* 0x000fe20000100800 */
[----:B------:R-:W-:Y:S02]  /*2d4f0*/  LEA.HI R26, R25, 0x8, RZ, 0x1e ;  /* 0x00000008191a7811 */ /* 0x000fe400078ff0ff */
[----:B------:R-:W-:Y:S01]  /*2d500*/  LOP3.LUT R29, R29, 0x1c, RZ, 0xc0, !PT ;  /* 0x0000001c1d1d7812 */ /* 0x000fe200078ec0ff */
[----:B------:R-:W-:Y:S03]  /*2d510*/  STL [R1+0x1b5c], R24 ;  /* 0x001b5c1801007387 */ /* 0x000fe60000100800 */
[----:B------:R-:W-:Y:S01]  /*2d520*/  LEA.HI R29, R29, 0x10, RZ, 0x1e ;  /* 0x000000101d1d7811 */ /* 0x000fe200078ff0ff */
[----:B------:R-:W-:Y:S04]  /*2d530*/  STL [R1+0x1b60], R26 ;  /* 0x001b601a01007387 */ /* 0x000fe80000100800 */
[----:B------:R-:W0:Y:S04]  /*2d540*/  LDS R11, [R24.X4+0x10000] ;  /* 0x01000000180b7984 */ /* 0x000e280000004800 */
[----:B------:R-:W1:Y:S04]  /*2d550*/  LDS R5, [R24.X4+0x10200] ;  /* 0x0102000018057984 */ /* 0x000e680000004800 */
[----:B0-----:R-:W0:Y:S04]  /*2d560*/  SHFL.BFLY PT, R12, R11, 0x2, 0x1f ;  /* 0x0c401f000b0c7f89 */ /* 0x001e2800000e0000 */
[----:B-1----:R-:W1:Y:S01]  /*2d570*/  SHFL.BFLY PT, R7, R5, 0x2, 0x1f ;  /* 0x0c401f0005077f89 */ /* 0x002e6200000e0000 */
[----:B0-----:R-:W-:-:S02]  /*2d580*/  FMNMX R11, R11, R12, !PT ;  /* 0x0000000c0b0b7209 */ /* 0x001fc40007800000 */
[----:B-1----:R-:W-:-:S03]  /*2d590*/  FMNMX R7, R5, R7, !PT ;  /* 0x0000000705077209 */ /* 0x002fc60007800000 */
[----:B------:R-:W0:Y:S04]  /*2d5a0*/  SHFL.BFLY PT, R5, R11, 0x1, 0x1f ;  /* 0x0c201f000b057f89 */ /* 0x000e2800000e0000 */
[----:B------:R-:W1:Y:S01]  /*2d5b0*/  SHFL.BFLY PT, R12, R7, 0x1, 0x1f ;  /* 0x0c201f00070c7f89 */ /* 0x000e6200000e0000 */
[----:B0-----:R-:W-:Y:S02]  /*2d5c0*/  FMNMX R5, R11, R5, !PT ;  /* 0x000000050b057209 */ /* 0x001fe40007800000 */
[----:B-1----:R-:W-:-:S03]  /*2d5d0*/  FMNMX R7, R7, R12, !PT ;  /* 0x0000000c07077209 */ /* 0x002fc60007800000 */
[----:B------:R-:W-:Y:S04]  /*2d5e0*/  @!P6 STS [R24.X4+0x10000], R5 ;  /* 0x010000051800e388 */ /* 0x000fe80000004800 */
[----:B------:R-:W-:Y:S04]  /*2d5f0*/  @!P6 STS [R24.X4+0x10200], R7 ;  /* 0x010200071800e388 */ /* 0x000fe80000004800 */
[----:B------:R-:W-:Y:S06]  /*2d600*/  BAR.SYNC.DEFER_BLOCKING 0x0 ;  /* 0x0000000000007b1d */ /* 0x000fec0000010000 */
[----:B------:R-:W3:Y:S04]  /*2d610*/  LDS R7, [R25.X4+0x10000] ;  /* 0x0100000019077984 */ /* 0x000ee80000004800 */
[----:B------:R-:W0:Y:S01]  /*2d620*/  LDS R5, [R26.X16+0x10000] ;  /* 0x010000001a057984 */ /* 0x000e22000000c800 */
[----:B---3--:R-:W-:-:S03]  /*2d630*/  FMNMX R23, R7, R23, !PT ;  /* 0x0000001707177209 */ /* 0x008fc60007800000 */
[----:B------:R1:W3:Y:S04]  /*2d640*/  LDS R7, [R29.X16+0x10000] ;  /* 0x010000001d077984 */ /* 0x0002e8000000c800 */
[----:B------:R0:W-:Y:S01]  /*2d650*/  STL [R1+0x8a4], R23 ;  /* 0x0008a41701007387 */ /* 0x0001e20000100800 */
[--C-:B--2---:R-:W-:Y:S02]  /*2d660*/  FADD R12, R8, -R23.reuse ;  /* 0x80000017080c7221 */ /* 0x104fe40000000000 */
[----:B----4-:R-:W-:-:S04]  /*2d670*/  FADD R11, R28, -R23 ;  /* 0x800000171c0b7221 */ /* 0x010fc80000000000 */
[----:B------:R-:W-:-:S04]  /*2d680*/  FMUL R11, R11, 1.4426950216293334961 ;  /* 0x3fb8aa3b0b0b7820 */ /* 0x000fc80000400000 */
[----:B------:R2:W4:Y:S02]  /*2d690*/  MUFU.EX2 R8, R11 ;  /* 0x0000000b00087308 */ /* 0x0005240000000800 */
[----:B--2---:R-:W-:Y:S02]  /*2d6a0*/  FMUL R11, R12, 1.4426950216293334961 ;  /* 0x3fb8aa3b0c0b7820 */ /* 0x004fe40000400000 */
[--C-:B------:R-:W-:Y:S01]  /*2d6b0*/  FADD R12, R21, -R23.reuse ;  /* 0x80000017150c7221 */ /* 0x100fe20000000000 */
[----:B----4-:R2:W-:Y:S04]  /*2d6c0*/  STL [R1+0x434], R8 ;  /* 0x0004340801007387 */ /* 0x0105e80000100800 */
[----:B-1----:R-:W4:Y:S01]  /*2d6d0*/  LDL.LU R29, [R1+0x28] ;  /* 0x00002800011d7983 */ /* 0x002f220000300800 */
[----:B------:R-:W-:Y:S01]  /*2d6e0*/  FADD R9, R9, -R23 ;  /* 0x8000001709097221 */ /* 0x000fe20000000000 */
[----:B0-----:R-:W-:Y:S01]  /*2d6f0*/  LEA.HI R23, R25, 0x18, RZ, 0x1e ;  /* 0x0000001819177811 */ /* 0x001fe200078ff0ff */
[----:B------:R-:W-:Y:S01]  /*2d700*/  MUFU.EX2 R21, R11 ;  /* 0x0000000b00157308 */ /* 0x000fe20000000800 */
[----:B--2---:R-:W-:Y:S01]  /*2d710*/  FMNMX R8, R5, R6, !PT ;  /* 0x0000000605087209 */ /* 0x004fe20007800000 */
[----:B------:R-:W-:-:S04]  /*2d720*/  FMUL R5, R12, 1.4426950216293334961 ;  /* 0x3fb8aa3b0c057820 */ /* 0x000fc80000400000 */
[----:B------:R0:W-:Y:S02]  /*2d730*/  STL [R1+0x89c], R8 ;  /* 0x00089c0801007387 */ /* 0x0001e40000100800 */
[----:B------:R1:W2:Y:S02]  /*2d740*/  MUFU.EX2 R6, R5 ;  /* 0x0000000500067308 */ /* 0x0002a40000000800 */
[----:B------:R-:W3:Y:S01]  /*2d750*/  LDL R12, [R1+0x448] ;  /* 0x00044800010c7983 */ /* 0x000ee20000100800 */
[----:B------:R-:W-:-:S03]  /*2d760*/  FADD R10, R10, -R8 ;  /* 0x800000080a0a7221 */ /* 0x000fc60000000000 */
[----:B------:R-:W4:Y:S01]  /*2d770*/  LDL.LU R27, [R1+0x50] ;  /* 0x00005000011b7983 */ /* 0x000f220000300800 */
[----:B-1----:R-:W-:Y:S02]  /*2d780*/  FMUL R5, R9, 1.4426950216293334961 ;  /* 0x3fb8aa3b09057820 */ /* 0x002fe40000400000 */
[----:B------:R-:W-:-:S04]  /*2d790*/  FADD R9, R18, -R8 ;  /* 0x8000000812097221 */ /* 0x000fc80000000000 */
[----:B------:R-:W-:Y:S01]  /*2d7a0*/  FMUL R9, R9, 1.4426950216293334961 ;  /* 0x3fb8aa3b09097820 */ /* 0x000fe20000400000 */
[----:B------:R-:W1:Y:S08]  /*2d7b0*/  MUFU.EX2 R18, R5 ;  /* 0x0000000500127308 */ /* 0x000e700000000800 */
[----:B------:R-:W0:Y:S01]  /*2d7c0*/  MUFU.EX2 R24, R9 ;  /* 0x0000000900187308 */ /* 0x000e220000000800 */
[----:B--2---:R-:W-:Y:S04]  /*2d7d0*/  STL [R1+0x528], R6 ;  /* 0x0005280601007387 */ /* 0x004fe80000100800 */
[----:B------:R-:W-:Y:S04]  /*2d7e0*/  STL [R1+0x1b64], R23 ;  /* 0x001b641701007387 */ /* 0x000fe80000100800 */
[----:B-1----:R-:W-:Y:S01]  /*2d7f0*/  STL [R1+0x520], R18 ;  /* 0x0005201201007387 */ /* 0x002fe20000100800 */
[----:B------:R-:W-:-:S03]  /*2d800*/  FADD R11, R22, -R8 ;  /* 0x80000008160b7221 */ /* 0x000fc60000000000 */
[----:B------:R1:W2:Y:S04]  /*2d810*/  LDS R5, [R23.X16+0x10000] ;  /* 0x0100000017057984 */ /* 0x0002a8000000c800 */
[----:B0-----:R-:W-:Y:S04]  /*2d820*/  STL [R1+0x428], R24 ;  /* 0x0004281801007387 */ /* 0x001fe80000100800 */
[----:B------:R-:W2:Y:S01]  /*2d830*/  LDL.LU R26, [R1+0x10] ;  /* 0x00001000011a7983 */ /* 0x000ea20000300800 */
[----:B---3--:R-:W-:Y:S01]  /*2d840*/  FMNMX R28, R7, R12, !PT ;  /* 0x0000000c071c7209 */ /* 0x008fe20007800000 */
[----:B------:R-:W-:-:S02]  /*2d850*/  FMUL R7, R10, 1.4426950216293334961 ;  /* 0x3fb8aa3b0a077820 */ /* 0x000fc40000400000 */
[----:B------:R-:W3:Y:S01]  /*2d860*/  LDL.LU R10, [R1+0x24] ;  /* 0x00002400010a7983 */ /* 0x000ee20000300800 */
[----:B------:R-:W-:-:S04]  /*2d870*/  FADD R9, R20, -R8 ;  /* 0x8000000814097221 */ /* 0x000fc80000000000 */
[----:B------:R-:W-:-:S04]  /*2d880*/  FMUL R9, R9, 1.4426950216293334961 ;  /* 0x3fb8aa3b09097820 */ /* 0x000fc80000400000 */
[----:B------:R4:W0:Y:S01]  /*2d890*/  MUFU.EX2 R8, R9 ;  /* 0x0000000900087308 */ /* 0x0008220000000800 */
[----:B------:R-:W-:Y:S01]  /*2d8a0*/  FMUL R11, R11, 1.4426950216293334961 ;  /* 0x3fb8aa3b0b0b7820 */ /* 0x000fe20000400000 */
[----:B------:R-:W-:Y:S01]  /*2d8b0*/  LEA.HI R22, R25, 0x20, RZ, 0x1e ;  /* 0x0000002019167811 */ /* 0x000fe200078ff0ff */
[----:B----4-:R-:W-:-:S05]  /*2d8c0*/  FADD R9, R29, -R28 ;  /* 0x8000001c1d097221 */ /* 0x010fca0000000000 */
[----:B------:R4:W-:Y:S01]  /*2d8d0*/  MUFU.EX2 R20, R11 ;  /* 0x0000000b00147308 */ /* 0x0009e20000000800 */
[----:B------:R-:W-:Y:S01]  /*2d8e0*/  FMUL R9, R9, 1.4426950216293334961 ;  /* 0x3fb8aa3b09097820 */ /* 0x000fe20000400000 */
[----:B0-----:R-:W-:Y:S04]  /*2d8f0*/  STL [R1+0x43c], R8 ;  /* 0x00043c0801007387 */ /* 0x001fe80000100800 */
[----:B------:R-:W-:Y:S02]  /*2d900*/  STL [R1+0x6e4], R28 ;  /* 0x0006e41c01007387 */ /* 0x000fe40000100800 */
[----:B------:R0:W2:Y:S02]  /*2d910*/  MUFU.EX2 R12, R7 ;  /* 0x00000007000c7308 */ /* 0x0000a40000000800 */
[----:B----4-:R-:W4:Y:S04]  /*2d920*/  LDL R11, [R1+0x44c] ;  /* 0x00044c00010b7983 */ /* 0x010f280000100800 */
[----:B-1----:R-:W4:Y:S04]  /*2d930*/  LDL.LU R23, [R1+0x4c] ;  /* 0x00004c0001177983 */ /* 0x002f280000300800 */
[----:B------:R-:W4:Y:S04]  /*2d940*/  LDL.LU R29, [R1+0xc] ;  /* 0x00000c00011d7983 */ /* 0x000f280000300800 */
[----:B0-----:R-:W0:Y:S04]  /*2d950*/  LDS R7, [R22.X16+0x10000] ;  /* 0x0100000016077984 */ /* 0x001e28000000c800 */
[----:B------:R1:W-:Y:S02]  /*2d960*/  STL [R1+0x1b68], R22 ;  /* 0x001b681601007387 */ /* 0x0003e40000100800 */
[----:B-1----:R1:W1:Y:S02]  /*2d970*/  MUFU.EX2 R22, R9 ;  /* 0x0000000900167308 */ /* 0x0022640000000800 */
[----:B--2---:R-:W-:Y:S01]  /*2d980*/  STL [R1+0x438], R12 ;  /* 0x0004380c01007387 */ /* 0x004fe20000100800 */
[----:B-1----:R-:W-:-:S03]  /*2d990*/  FADD R9, R27, -R28 ;  /* 0x8000001c1b097221 */ /* 0x002fc60000000000 */
[----:B------:R1:W-:Y:S04]  /*2d9a0*/  STL [R1+0x41c], R22 ;  /* 0x00041c1601007387 */ /* 0x0003e80000100800 */
[----:B------:R-:W2:Y:S01]  /*2d9b0*/  LDL.LU R27, [R1+0x8] ;  /* 0x00000800011b7983 */ /* 0x000ea20000300800 */
[----:B------:R-:W-:-:S06]  /*2d9c0*/  FMUL R9, R9, 1.4426950216293334961 ;  /* 0x3fb8aa3b09097820 */ /* 0x000fcc0000400000 */
[----:B------:R-:W-:Y:S01]  /*2d9d0*/  MUFU.EX2 R9, R9 ;  /* 0x0000000900097308 */ /* 0x000fe20000000800 */
[----:B-1----:R-:W-:Y:S01]  /*2d9e0*/  LOP3.LUT R22, R19, 0x1c, RZ, 0xc0, !PT ;  /* 0x0000001c13167812 */ /* 0x002fe200078ec0ff */
[----:B---3--:R-:W-:-:S04]  /*2d9f0*/  FADD R10, R10, -R28 ;  /* 0x8000001c0a0a7221 */ /* 0x008fc80000000000 */
[----:B------:R-:W-:-:S06]  /*2da00*/  FMUL R10, R10, 1.4426950216293334961 ;  /* 0x3fb8aa3b0a0a7820 */ /* 0x000fcc0000400000 */
[----:B------:R-:W1:Y:S02]  /*2da10*/  MUFU.EX2 R10, R10 ;  /* 0x0000000a000a7308 */ /* 0x000e640000000800 */
[----:B-1----:R1:W-:Y:S02]  /*2da20*/  STL [R1+0x418], R10 ;  /* 0x0004180a01007387 */ /* 0x0023e40000100800 */
[----:B-1----:R-:W-:Y:S02]  /*2da30*/  FADD R10, R13, -R28 ;  /* 0x8000001c0d0a7221 */ /* 0x002fe40000000000 */
[----:B------:R-:W3:Y:S04]  /*2da40*/  LDL.LU R13, [R1+0x14] ;  /* 0x00001400010d7983 */ /* 0x000ee80000300800 */
[----:B------:R3:W-:Y:S04]  /*2da50*/  STL [R1+0x430], R9 ;  /* 0x0004300901007387 */ /* 0x0007e80000100800 */
[----:B------:R-:W0:Y:S01]  /*2da60*/  LDL R19, [R1+0x524] ;  /* 0x0005240001137983 */ /* 0x000e220000100800 */
[----:B----4-:R-:W-:Y:S01]  /*2da70*/  FMNMX R11, R5, R11, !PT ;  /* 0x0000000b050b7209 */ /* 0x010fe20007800000 */
[----:B------:R-:W-:-:S02]  /*2da80*/  FMUL R5, R10, 1.4426950216293334961 ;  /* 0x3fb8aa3b0a057820 */ /* 0x000fc40000400000 */
[----:B------:R-:W4:Y:S04]  /*2da90*/  LDL.LU R28, [R1+0x48] ;  /* 0x00004800011c7983 */ /* 0x000f280000300800 */
[----:B------:R-:W-:Y:S01]  /*2daa0*/  STL [R1+0x6e0], R11 ;  /* 0x0006e00b01007387 */ /* 0x000fe20000100800 */
[----:B------:R-:W-:-:S04]  /*2dab0*/  FADD R10, R26, -R11 ;  /* 0x8000000b1a0a7221 */ /* 0x000fc80000000000 */
[----:B------:R-:W-:Y:S01]  /*2dac0*/  FMUL R10, R10, 1.4426950216293334961 ;  /* 0x3fb8aa3b0a0a7820 */ /* 0x000fe20000400000 */
[----:B------:R-:W1:Y:S01]  /*2dad0*/  S2R R26, SR_TID.X ;  /* 0x00000000001a7919 */ /* 0x000e620000002100 */
[--C-:B---3--:R-:W-:Y:S02]  /*2dae0*/  FADD R9, R13, -R11.reuse ;  /* 0x8000000b0d097221 */ /* 0x108fe40000000000 */
[----:B------:R-:W3:Y:S02]  /*2daf0*/  MUFU.EX2 R13, R5 ;  /* 0x00000005000d7308 */ /* 0x000ee40000000800 */
[----:B------:R-:W-:Y:S01]  /*2db00*/  FMUL R9, R9, 1.4426950216293334961 ;  /* 0x3fb8aa3b09097820 */ /* 0x000fe20000400000 */
[----:B---3--:R-:W-:Y:S04]  /*2db10*/  STL [R1+0x42c], R13 ;  /* 0x00042c0d01007387 */ /* 0x008fe80000100800 */
[----:B------:R3:W-:Y:S02]  /*2db20*/  STL [R1+0x1b6c], R13 ;  /* 0x001b6c0d01007387 */ /* 0x0007e40000100800 */
[----:B---3--:R-:W3:Y:S01]  /*2db30*/  MUFU.EX2 R13, R9 ;  /* 0x00000009000d7308 */ /* 0x008ee20000000800 */
[----:B0-----:R-:W-:Y:S01]  /*2db40*/  FMNMX R19, R7, R19, !PT ;  /* 0x0000001307137209 */ /* 0x001fe20007800000 */
[----:B---3--:R0:W-:Y:S06]  /*2db50*/  STL [R1+0x40c], R13 ;  /* 0x00040c0d01007387 */ /* 0x0081ec0000100800 */
[----:B0-----:R0:W3:Y:S02]  /*2db60*/  MUFU.EX2 R13, R10 ;  /* 0x0000000a000d7308 */ /* 0x0010e40000000800 */
[--C-:B0-----:R-:W-:Y:S01]  /*2db70*/  FADD R10, R14, -R11.reuse ;  /* 0x8000000b0e0a7221 */ /* 0x101fe20000000000 */
[----:B---3--:R-:W-:Y:S04]  /*2db80*/  STL [R1+0x408], R13 ;  /* 0x0004080d01007387 */ /* 0x008fe80000100800 */
[----:B------:R-:W-:Y:S04]  /*2db90*/  STL [R1+0x6dc], R19 ;  /* 0x0006dc1301007387 */ /* 0x000fe80000100800 */
[----:B------:R-:W3:Y:S01]  /*2dba0*/  LDL R14, [R1+0x52c] ;  /* 0x00052c00010e7983 */ /* 0x000ee20000100800 */
[----:B------:R-:W-:Y:S01]  /*2dbb0*/  FADD R9, R23, -R11 ;  /* 0x8000000b17097221 */ /* 0x000fe20000000000 */
[----:B-1----:R-:W-:-:S02]  /*2dbc0*/  LOP3.LUT R26, R26, 0x1c, RZ, 0xc0, !PT ;  /* 0x0000001c1a1a7812 */ /* 0x002fc400078ec0ff */
[----:B------:R-:W-:Y:S01]  /*2dbd0*/  LEA.HI R22, R22, 0x28, RZ, 0x1e ;  /* 0x0000002816167811 */ /* 0x000fe200078ff0ff */
[----:B------:R-:W-:Y:S01]  /*2dbe0*/  FMUL R9, R9, 1.4426950216293334961 ;  /* 0x3fb8aa3b09097820 */ /* 0x000fe20000400000 */
[----:B------:R-:W-:Y:S01]  /*2dbf0*/  LEA.HI R11, R26, 0x30, RZ, 0x1e ;  /* 0x000000301a0b7811 */ /* 0x000fe200078ff0ff */
[----:B------:R-:W-:Y:S02]  /*2dc00*/  FMUL R7, R10, 1.4426950216293334961 ;  /* 0x3fb8aa3b0a077820 */ /* 0x000fe40000400000 */
[----:B------:R0:W3:Y:S01]  /*2dc10*/  LDS R5, [R22.X16+0x10000] ;  /* 0x0100000016057984 */ /* 0x0000e2000000c800 */
[----:B------:R-:W-:-:S03]  /*2dc20*/  FADD R10, R29, -R19 ;  /* 0x800000131d0a7221 */ /* 0x000fc60000000000 */
[----:B------:R-:W3:Y:S01]  /*2dc30*/  LDL.LU R29, [R1+0x44] ;  /* 0x00004400011d7983 */ /* 0x000ee20000300800 */
[----:B0-----:R0:W1:Y:S03]  /*2dc40*/  MUFU.EX2 R22, R9 ;  /* 0x0000000900167308 */ /* 0x0010660000000800 */
[----:B0-----:R0:W3:Y:S05]  /*2dc50*/  LDS R9, [R11.X16+0x10000] ;  /* 0x010000000b097984 */ /* 0x0010ea000000c800 */
[----:B0-----:R0:W4:Y:S02]  /*2dc60*/  MUFU.EX2 R11, R7 ;  /* 0x00000007000b7308 */ /* 0x0011240000000800 */
[----:B0-----:R-:W-:-:S06]  /*2dc70*/  FMUL R7, R10, 1.4426950216293334961 ;  /* 0x3fb8aa3b0a077820 */ /* 0x001fcc0000400000 */
[----:B------:R0:W0:Y:S01]  /*2dc80*/  MUFU.EX2 R13, R7 ;  /* 0x00000007000d7308 */ /* 0x0000220000000800 */
[--C-:B--2---:R-:W-:Y:S01]  /*2dc90*/  FADD R10, R27, -R19.reuse ;  /* 0x800000131b0a7221 */ /* 0x104fe20000000000 */
[----:B-1----:R-:W-:Y:S04]  /*2dca0*/  STL [R1+0x424], R22 ;  /* 0x0004241601007387 */ /* 0x002fe80000100800 */
[----:B----4-:R-:W-:Y:S01]  /*2dcb0*/  STL [R1+0x420], R11 ;  /* 0x0004200b01007387 */ /* 0x010fe20000100800 */
[----:B0-----:R-:W-:Y:S02]  /*2dcc0*/  FMUL R7, R10, 1.4426950216293334961 ;  /* 0x3fb8aa3b0a077820 */ /* 0x001fe40000400000 */
[----:B------:R-:W-:Y:S01]  /*2dcd0*/  FADD R10, R28, -R19 ;  /* 0x800000131c0a7221 */ /* 0x000fe20000000000 */
[----:B------:R0:W-:Y:S04]  /*2dce0*/  STL [R1+0x1b70], R11 ;  /* 0x001b700b01007387 */ /* 0x0001e80000100800 */
[----:B------:R-:W-:Y:S01]  /*2dcf0*/  STL [R1+0x3fc], R13 ;  /* 0x0003fc0d01007387 */ /* 0x000fe20000100800 */
[----:B0-----:R0:W1:Y:S02]  /*2dd00*/  MUFU.EX2 R11, R7 ;  /* 0x00000007000b7308 */ /* 0x0010640000000800 */
[----:B0-----:R-:W-:-:S02]  /*2dd10*/  FMUL R7, R10, 1.4426950216293334961 ;  /* 0x3fb8aa3b0a077820 */ /* 0x001fc40000400000 */
[----:B------:R-:W-:Y:S02]  /*2dd20*/  FADD R10, R15, -R19 ;  /* 0x800000130f0a7221 */ /* 0x000fe40000000000 */
[----:B------:R-:W2:Y:S04]  /*2dd30*/  LDL R19, [R1+0x6a0] ;  /* 0x0006a00001137983 */ /* 0x000ea80000100800 */
[----:B-1----:R-:W-:Y:S01]  /*2dd40*/  STL [R1+0x3f4], R11 ;  /* 0x0003f40b01007387 */ /* 0x002fe20000100800 */
[----:B---3--:R-:W-:Y:S01]  /*2dd50*/  FMNMX R14, R5, R14, !PT ;  /* 0x0000000e050e7209 */ /* 0x008fe20007800000 */
[----:B------:R-:W-:Y:S02]  /*2dd60*/  FMUL R5, R10, 1.4426950216293334961 ;  /* 0x3fb8aa3b0a057820 */ /* 0x000fe40000400000 */
[----:B------:R-:W3:Y:S02]  /*2dd70*/  LDL R10, [R1+0x434] ;  /* 0x00043400010a7983 */ /* 0x000ee40000100800 */
[----:B------:R-:W-:-:S02]  /*2dd80*/  FADD R0, R0, -R14 ;  /* 0x8000000e00007221 */ /* 0x000fc40000000000 */
[--C-:B------:R-:W-:Y:S02]  /*2dd90*/  FADD R2, R2, -R14.reuse ;  /* 0x8000000e02027221 */ /* 0x100fe40000000000 */
[----:B------:R-:W-:Y:S02]  /*2dda0*/  FMUL R0, R0, 1.4426950216293334961 ;  /* 0x3fb8aa3b00007820 */ /* 0x000fe40000400000 */
[----:B------:R-:W-:Y:S02]  /*2ddb0*/  FMUL R2, R2, 1.4426950216293334961 ;  /* 0x3fb8aa3b02027820 */ /* 0x000fe40000400000 */
[----:B------:R0:W-:Y:S01]  /*2ddc0*/  MUFU.EX2 R26, R0 ;  /* 0x00000000001a7308 */ /* 0x0001e20000000800 */
[----:B------:R1:W-:Y:S07]  /*2ddd0*/  STL [R1+0x6d8], R14 ;  /* 0x0006d80e01007387 */ /* 0x0003ee0000100800 */
[----:B------:R-:W4:Y:S01]  /*2dde0*/  MUFU.EX2 R23, R7 ;  /* 0x0000000700177308 */ /* 0x000f220000000800 */
[----:B0-----:R-:W-:-:S04]  /*2ddf0*/  FADD R0, R16, -R14 ;  /* 0x8000000e10007221 */ /* 0x001fc80000000000 */
[----:B------:R-:W-:-:S03]  /*2de00*/  FMUL R0, R0, 1.4426950216293334961 ;  /* 0x3fb8aa3b00007820 */ /* 0x000fc60000400000 */
[----:B------:R0:W-:Y:S08]  /*2de10*/  MUFU.EX2 R7, R2 ;  /* 0x0000000200077308 */ /* 0x0001f00000000800 */
[----:B------:R-:W4:Y:S01]  /*2de20*/  MUFU.EX2 R15, R5 ;  /* 0x00000005000f7308 */ /* 0x000f220000000800 */
[----:B0-----:R-:W-:-:S04]  /*2de30*/  FADD R2, R29, -R14 ;  /* 0x8000000e1d027221 */ /* 0x001fc80000000000 */
[----:B------:R-:W-:-:S03]  /*2de40*/  FMUL R2, R2, 1.4426950216293334961 ;  /* 0x3fb8aa3b02027820 */ /* 0x000fc60000400000 */
[----:B-1----:R0:W-:Y:S01]  /*2de50*/  MUFU.EX2 R14, R0 ;  /* 0x00000000000e7308 */ /* 0x0021e20000000800 */
[----:B----4-:R-:W-:Y:S07]  /*2de60*/  STL [R1+0x414], R23 ;  /* 0x0004141701007387 */ /* 0x010fee0000100800 */
[----:B------:R-:W1:Y:S01]  /*2de70*/  MUFU.EX2 R28, R2 ;  /* 0x00000002001c7308 */ /* 0x000e620000000800 */
[----:B------:R-:W-:Y:S04]  /*2de80*/  STL [R1+0x410], R15 ;  /* 0x0004100f01007387 */ /* 0x000fe80000100800 */
[----:B------:R-:W-:Y:S01]  /*2de90*/  STL [R1+0x3e4], R7 ;  /* 0x0003e40701007387 */ /* 0x000fe20000100800 */
[----:B--2---:R-:W-:-:S05]  /*2dea0*/  FMNMX R19, R9, R19, !PT ;  /* 0x0000001309137209 */ /* 0x004fca0007800000 */
[----:B------:R-:W-:-:S04]  /*2deb0*/  FADD R3, R3, -R19 ;  /* 0x8000001303037221 */ /* 0x000fc80000000000 */
[----:B0-----:R-:W-:-:S04]  /*2dec0*/  FMUL R0, R3, 1.4426950216293334961 ;  /* 0x3fb8aa3b03007820 */ /* 0x001fc80000400000 */
[----:B------:R0:W2:Y:S01]  /*2ded0*/  MUFU.EX2 R27, R0 ;  /* 0x00000000001b7308 */ /* 0x0000a20000000800 */
[----:B------:R-:W-:Y:S04]  /*2dee0*/  STL [R1+0x3e0], R26 ;  /* 0x0003e01a01007387 */ /* 0x000fe80000100800 */
[----:B------:R-:W4:Y:S04]  /*2def0*/  LDL.LU R16, [R1+0x40] ;  /* 0x0000400001107983 */ /* 0x000f280000300800 */
[----:B------:R-:W4:Y:S01]  /*2df00*/  LDL R9, [R1+0x6e8] ;  /* 0x0006e80001097983 */ /* 0x000f220000100800 */
[----:B0-----:R-:W-:-:S03]  /*2df10*/  FADD R0, R24, R20 ;  /* 0x0000001418007221 */ /* 0x001fc60000000000 */
[----:B------:R-:W4:Y:S01]  /*2df20*/  LDL.LU R29, [R1+0x3c] ;  /* 0x00003c00011d7983 */ /* 0x000f220000300800 */
[----:B------:R-:W-:-:S03]  /*2df30*/  FADD R3, R4, -R19 ;  /* 0x8000001304037221 */ /* 0x000fc60000000000 */
[----:B------:R-:W-:Y:S04]  /*2df40*/  STL [R1+0x6d4], R19 ;  /* 0x0006d41301007387 */ /* 0x000fe80000100800 */
[----:B-1----:R-:W-:Y:S01]  /*2df50*/  STL [R1+0x404], R28 ;  /* 0x0004041c01007387 */ /* 0x002fe20000100800 */
[----:B------:R-:W-:-:S03]  /*2df60*/  FADD R0, R8, R0 ;  /* 0x0000000008007221 */ /* 0x000fc60000000000 */
[----:B------:R-:W-:Y:S01]  /*2df70*/  STL [R1+0x400], R14 ;  /* 0x0004000e01007387 */ /* 0x000fe20000100800 */
[----:B------:R-:W-:-:S03]  /*2df80*/  FMUL R3, R3, 1.4426950216293334961 ;  /* 0x3fb8aa3b03037820 */ /* 0x000fc60000400000 */
[----:B--2---:R-:W-:Y:S01]  /*2df90*/  STL [R1+0x3dc], R27 ;  /* 0x0003dc1b01007387 */ /* 0x004fe20000100800 */
[----:B------:R-:W0:Y:S01]  /*2dfa0*/  MUFU.EX2 R24, R3 ;  /* 0x0000000300187308 */ /* 0x000e220000000800 */
[----:B---3--:R-:W-:-:S04]  /*2dfb0*/  FADD R2, R10, R21 ;  /* 0x000000150a027221 */ /* 0x008fc80000000000 */
[----:B------:R-:W-:Y:S02]  /*2dfc0*/  FADD R2, R6, R2 ;  /* 0x0000000206027221 */ /* 0x000fe40000000000 */
[----:B------:R-:W2:Y:S04]  /*2dfd0*/  LDL.LU R6, [R1+0x1b7c] ;  /* 0x001b7c0001067983 */ /* 0x000ea80000300800 */
[----:B------:R-:W3:Y:S01]  /*2dfe0*/  LDL.LU R8, [R1+0x1b78] ;  /* 0x001b780001087983 */ /* 0x000ee20000300800 */
[----:B------:R-:W-:-:S03]  /*2dff0*/  FADD R2, R18, R2 ;  /* 0x0000000212027221 */ /* 0x000fc60000000000 */
[----:B0-----:R-:W-:Y:S04]  /*2e000*/  STL [R1+0x3d8], R24 ;  /* 0x0003d81801007387 */ /* 0x001fe80000100800 */
[----:B------:R-:W3:Y:S01]  /*2e010*/  LDL.LU R18, [R1+0x1b74] ;  /* 0x001b740001127983 */ /* 0x000ee20000300800 */
[----:B------:R-:W-:-:S05]  /*2e020*/  LEA.HI R25, R25, 0x38, RZ, 0x1e ;  /* 0x0000003819197811 */ /* 0x000fca00078ff0ff */
[----:B------:R-:W0:Y:S01]  /*2e030*/  LDS R5, [R25.X16+0x10000] ;  /* 0x0100000019057984 */ /* 0x000e22000000c800 */
[--C-:B------:R-:W-:Y:S02]  /*2e040*/  FADD R3, R17, -R19.reuse ;  /* 0x8000001311037221 */ /* 0x100fe40000000000 */
[----:B------:R-:W-:Y:S02]  /*2e050*/  FADD R0, R12, R0 ;  /* 0x000000000c007221 */ /* 0x000fe40000000000 */
[----:B----4-:R-:W-:Y:S01]  /*2e060*/  FADD R4, R16, -R19 ;  /* 0x8000001310047221 */ /* 0x010fe20000000000 */
[----:B0-----:R-:W-:-:S03]  /*2e070*/  FMNMX R9, R5, R9, !PT ;  /* 0x0000000905097209 */ /* 0x001fc60007800000 */
[----:B------:R-:W-:Y:S02]  /*2e080*/  FMUL R4, R4, 1.4426950216293334961 ;  /* 0x3fb8aa3b04047820 */ /* 0x000fe40000400000 */
[----:B------:R-:W-:Y:S02]  /*2e090*/  FMUL R5, R3, 1.4426950216293334961 ;  /* 0x3fb8aa3b03057820 */ /* 0x000fe40000400000 */
[----:B------:R0:W1:Y:S01]  /*2e0a0*/  MUFU.EX2 R16, R4 ;  /* 0x0000000400107308 */ /* 0x0000620000000800 */
[----:B------:R-:W4:Y:S07]  /*2e0b0*/  SHFL.BFLY PT, R3, R0, 0x2, 0x1f ;  /* 0x0c401f0000037f89 */ /* 0x000f2e00000e0000 */
[----:B------:R3:W2:Y:S01]  /*2e0c0*/  MUFU.EX2 R12, R5 ;  /* 0x00000005000c7308 */ /* 0x0006a20000000800 */
[----:B0-----:R-:W0:Y:S04]  /*2e0d0*/  SHFL.BFLY PT, R4, R2, 0x2, 0x1f ;  /* 0x0c401f0002047f89 */ /* 0x001e2800000e0000 */
[----:B------:R0:W-:Y:S04]  /*2e0e0*/  STL [R1+0x6d0], R9 ;  /* 0x0006d00901007387 */ /* 0x0001e80000100800 */
[----:B-1----:R-:W-:Y:S01]  /*2e0f0*/  STL [R1+0x3f8], R16 ;  /* 0x0003f81001007387 */ /* 0x002fe20000100800 */
[----:B----4-:R-:W-:-:S02]  /*2e100*/  FADD R0, R0, R3 ;  /* 0x0000000300007221 */ /* 0x010fc40000000000 */
[----:B0-----:R-:W-:Y:S02]  /*2e110*/  FADD R2, R2, R4 ;  /* 0x0000000402027221 */ /* 0x001fe40000000000 */
[--C-:B--2---:R-:W-:Y:S02]  /*2e120*/  FADD R6, R6, -R9.reuse ;  /* 0x8000000906067221 */ /* 0x104fe40000000000 */
[--C-:B---3--:R-:W-:Y:S02]  /*2e130*/  FADD R5, R8, -R9.reuse ;  /* 0x8000000908057221 */ /* 0x108fe40000000000 */
[----:B------:R-:W-:Y:S01]  /*2e140*/  FMUL R6, R6, 1.4426950216293334961 ;  /* 0x3fb8aa3b06067820 */ /* 0x000fe20000400000 */
[----:B------:R-:W2:Y:S01]  /*2e150*/  LDL R8, [R1+0x430] ;  /* 0x0004300001087983 */ /* 0x000ea20000100800 */
[----:B------:R-:W-:Y:S02]  /*2e160*/  FMUL R5, R5, 1.4426950216293334961 ;  /* 0x3fb8aa3b05057820 */ /* 0x000fe40000400000 */
[----:B------:R0:W1:Y:S02]  /*2e170*/  MUFU.EX2 R17, R6 ;  /* 0x0000000600117308 */ /* 0x0000640000000800 */
[----:B0-----:R-:W-:-:S06]  /*2e180*/  FADD R6, R29, -R9 ;  /* 0x800000091d067221 */ /* 0x001fcc0000000000 */
[----:B------:R0:W3:Y:S01]  /*2e190*/  MUFU.EX2 R29, R5 ;  /* 0x00000005001d7308 */ /* 0x0000e20000000800 */
[----:B------:R-:W-:Y:S01]  /*2e1a0*/  FMUL R6, R6, 1.4426950216293334961 ;  /* 0x3fb8aa3b06067820 */ /* 0x000fe20000400000 */
[----:B------:R-:W-:Y:S04]  /*2e1b0*/  STL [R1+0x3f0], R12 ;  /* 0x0003f00c01007387 */ /* 0x000fe80000100800 */
[----:B-1----:R-:W-:Y:S01]  /*2e1c0*/  STL [R1+0x3d4], R17 ;  /* 0x0003d41101007387 */ /* 0x002fe20000100800 */
[----:B0-----:R-:W-:Y:S02]  /*2e1d0*/  FADD R5, R18, -R9 ;  /* 0x8000000912057221 */ /* 0x001fe40000000000 */
[----:B------:R0:W1:Y:S01]  /*2e1e0*/  MUFU.EX2 R9, R6 ;  /* 0x0000000600097308 */ /* 0x0000620000000800 */
[----:B------:R-:W4:Y:S04]  /*2e1f0*/  LDL R18, [R1+0x40c] ;  /* 0x00040c0001127983 */ /* 0x000f280000100800 */
[----:B0-----:R-:W4:Y:S04]  /*2e200*/  LDL R6, [R1+0x408] ;  /* 0x0004080001067983 */ /* 0x001f280000100800 */
[----:B---3--:R0:W-:Y:S04]  /*2e210*/  STL [R1+0x3d0], R29 ;  /* 0x0003d01d01007387 */ /* 0x0081e80000100800 */
[----:B------:R-:W3:Y:S04]  /*2e220*/  LDL R4, [R1+0x41c] ;  /* 0x00041c0001047983 */ /* 0x000ee80000100800 */
[----:B------:R-:W3:Y:S04]  /*2e230*/  LDL R3, [R1+0x418] ;  /* 0x0004180001037983 */ /* 0x000ee80000100800 */
[----:B-1----:R1:W-:Y:S01]  /*2e240*/  STL [R1+0x3ec], R9 ;  /* 0x0003ec0901007387 */ /* 0x0023e20000100800 */
[----:B------:R-:W-:-:S04]  /*2e250*/  FMUL R5, R5, 1.4426950216293334961 ;  /* 0x3fb8aa3b05057820 */ /* 0x000fc80000400000 */
[----:B------:R0:W1:Y:S01]  /*2e260*/  MUFU.EX2 R10, R5 ;  /* 0x00000005000a7308 */ /* 0x0000620000000800 */
[----:B------:R-:W-:-:S04]  /*2e270*/  FADD R7, R7, R26 ;  /* 0x0000001a07077221 */ /* 0x000fc80000000000 */
[----:B------:R-:W-:Y:S02]  /*2e280*/  FADD R7, R28, R7 ;  /* 0x000000071c077221 */ /* 0x000fe40000000000 */
[----:B0-----:R-:W-:Y:S01]  /*2e290*/  FADD R5, R27, R24 ;  /* 0x000000181b057221 */ /* 0x001fe20000000000 */
[----:B------:R-:W-:Y:S01]  /*2e2a0*/  BSSY B0, `(.L_x_10) ;  /* 0x000003c000007945 */ /* 0x000fe20003800000 */
[----:B------:R-:W-:Y:S01]  /*2e2b0*/  BAR.SYNC.DEFER_BLOCKING 0x0 ;  /* 0x0000000000007b1d */ /* 0x000fe20000010000 */
[----:B---3--:R-:W-:Y:S02]  /*2e2c0*/  FADD R4, R4, R3 ;  /* 0x0000000304047221 */ /* 0x008fe40000000000 */
[----:B------:R-:W-:-:S03]  /*2e2d0*/  FADD R3, R13, R11 ;  /* 0x0000000b0d037221 */ /* 0x000fc60000000000 */
[----:B------:R-:W3:Y:S04]  /*2e2e0*/  LDL.LU R11, [R1+0x1b70] ;  /* 0x001b7000010b7983 */ /* 0x000ee80000300800 */
[----:B------:R-:W3:Y:S01]  /*2e2f0*/  LDL.LU R13, [R1+0x1b6c] ;  /* 0x001b6c00010d7983 */ /* 0x000ee20000300800 */
[----:B----4-:R-:W-:Y:S02]  /*2e300*/  FADD R6, R18, R6 ;  /* 0x0000000612067221 */ /* 0x010fe40000000000 */
[----:B--2---:R-:W-:Y:S01]  /*2e310*/  FADD R8, R8, R4 ;  /* 0x0000000408087221 */ /* 0x004fe20000000000 */
[----:B-1----:R-:W-:Y:S01]  /*2e320*/  STL [R1+0x3e8], R10 ;  /* 0x0003e80a01007387 */ /* 0x002fe20000100800 */
[----:B------:R-:W-:Y:S02]  /*2e330*/  FADD R6, R22, R6 ;  /* 0x0000000616067221 */ /* 0x000fe40000000000 */
[----:B------:R-:W-:Y:S01]  /*2e340*/  FADD R4, R23, R3 ;  /* 0x0000000317047221 */ /* 0x000fe20000000000 */
[----:B------:R0:W5:Y:S01]  /*2e350*/  LDL.LU R22, [R1+0x1b68] ;  /* 0x001b680001167983 */ /* 0x0001620000300800 */
[----:B------:R-:W-:-:S03]  /*2e360*/  FADD R3, R17, R29 ;  /* 0x0000001d11037221 */ /* 0x000fc60000000000 */
[----:B------:R0:W5:Y:S04]  /*2e370*/  LDL.LU R23, [R1+0x1b64] ;  /* 0x001b640001177983 */ /* 0x0001680000300800 */
[----:B------:R0:W5:Y:S04]  /*2e380*/  LDL.LU R26, [R1+0x1b60] ;  /* 0x001b6000011a7983 */ /* 0x0001680000300800 */
[----:B------:R0:W5:Y:S04]  /*2e390*/  LDL.LU R24, [R1+0x1b5c] ;  /* 0x001b5c0001187983 */ /* 0x0001680000300800 */
[----:B------:R0:W5:Y:S04]  /*2e3a0*/  LDL.LU R27, [R1+0x1b58] ;  /* 0x001b5800011b7983 */ /* 0x0001680000300800 */
[----:B------:R0:W5:Y:S04]  /*2e3b0*/  LDL.LU R29, [R1+0x1b54] ;  /* 0x001b5400011d7983 */ /* 0x0001680000300800 */
[----:B------:R0:W5:Y:S01]  /*2e3c0*/  LDL.LU R28, [R1+0x1b50] ;  /* 0x001b5000011c7983 */ /* 0x0001620000300800 */
[----:B------:R-:W-:-:S02]  /*2e3d0*/  FADD R5, R16, R5 ;  /* 0x0000000510057221 */ /* 0x000fc40000000000 */
[----:B------:R-:W-:Y:S02]  /*2e3e0*/  FADD R3, R9, R3 ;  /* 0x0000000309037221 */ /* 0x000fe40000000000 */
[----:B------:R-:W-:Y:S02]  /*2e3f0*/  FADD R9, R15, R4 ;  /* 0x000000040f097221 */ /* 0x000fe40000000000 */
[----:B------:R-:W-:Y:S02]  /*2e400*/  FADD R7, R14, R7 ;  /* 0x000000070e077221 */ /* 0x000fe40000000000 */
[----:B------:R-:W-:Y:S02]  /*2e410*/  FADD R5, R12, R5 ;  /* 0x000000050c057221 */ /* 0x000fe40000000000 */
[----:B------:R-:W-:Y:S01]  /*2e420*/  FADD R3, R10, R3 ;  /* 0x000000030a037221 */ /* 0x000fe20000000000 */
[----:B------:R-:W1:Y:S04]  /*2e430*/  SHFL.BFLY PT, R16, R2, 0x1, 0x1f ;  /* 0x0c201f0002107f89 */ /* 0x000e6800000e0000 */
[----:B------:R-:W2:Y:S04]  /*2e440*/  SHFL.BFLY PT, R15, R0, 0x1, 0x1f ;  /* 0x0c201f00000f7f89 */ /* 0x000ea800000e0000 */
[----:B------:R-:W4:Y:S04]  /*2e450*/  SHFL.BFLY PT, R10, R9, 0x2, 0x1f ;  /* 0x0c401f00090a7f89 */ /* 0x000f2800000e0000 */
[----:B------:R-:W-:Y:S01]  /*2e460*/  SHFL.BFLY PT, R4, R3, 0x2, 0x1f ;  /* 0x0c401f0003047f89 */ /* 0x000fe200000e0000 */
[----:B-1----:R-:W-:-:S02]  /*2e470*/  FADD R2, R2, R16 ;  /* 0x0000001002027221 */ /* 0x002fc40000000000 */
[----:B--2---:R-:W-:Y:S02]  /*2e480*/  FADD R0, R0, R15 ;  /* 0x0000000f00007221 */ /* 0x004fe40000000000 */
[----:B----4-:R-:W-:Y:S02]  /*2e490*/  FADD R15, R9, R10 ;  /* 0x0000000a090f7221 */ /* 0x010fe40000000000 */
[----:B---3--:R-:W-:Y:S02]  /*2e4a0*/  FADD R11, R11, R6 ;  /* 0x000000060b0b7221 */ /* 0x008fe40000000000 */
[----:B------:R-:W-:-:S03]  /*2e4b0*/  FADD R13, R13, R8 ;  /* 0x000000080d0d7221 */ /* 0x000fc60000000000 */
[----:B------:R-:W1:Y:S04]  /*2e4c0*/  SHFL.BFLY PT, R12, R11, 0x2, 0x1f ;  /* 0x0c401f000b0c7f89 */ /* 0x000e6800000e0000 */
[----:B------:R-:W2:Y:S04]  /*2e4d0*/  SHFL.BFLY PT, R14, R13, 0x2, 0x1f ;  /* 0x0c401f000d0e7f89 */ /* 0x000ea800000e0000 */
[----:B------:R-:W3:Y:S04]  /*2e4e0*/  SHFL.BFLY PT, R8, R7, 0x2, 0x1f ;  /* 0x0c401f0007087f89 */ /* 0x000ee800000e0000 */
[----:B------:R-:W4:Y:S01]  /*2e4f0*/  SHFL.BFLY PT, R6, R5, 0x2, 0x1f ;  /* 0x0c401f0005067f89 */ /* 0x000f2200000e0000 */
[----:B-1----:R-:W-:-:S02]  /*2e500*/  FADD R16, R11, R12 ;  /* 0x0000000c0b107221 */ /* 0x002fc40000000000 */
[----:B------:R-:W-:Y:S02]  /*2e510*/  FADD R12, R3, R4 ;  /* 0x00000004030c7221 */ /* 0x000fe40000000000 */
[----:B--2---:R-:W-:Y:S02]  /*2e520*/  FADD R17, R13, R14 ;  /* 0x0000000e0d117221 */ /* 0x004fe40000000000 */
[----:B---3--:R-:W-:Y:S02]  /*2e530*/  FADD R14, R7, R8 ;  /* 0x00000008070e7221 */ /* 0x008fe40000000000 */
[----:B----4-:R-:W-:Y:S01]  /*2e540*/  FADD R13, R5, R6 ;  /* 0x00000006050d7221 */ /* 0x010fe20000000000 */
[----:B------:R0:W1:Y:S04]  /*2e550*/  SHFL.BFLY PT, R4, R17, 0x1, 0x1f ;  /* 0x0c201f0011047f89 */ /* 0x00006800000e0000 */
[----:B------:R0:W2:Y:S04]  /*2e560*/  SHFL.BFLY PT, R7, R16, 0x1, 0x1f ;  /* 0x0c201f0010077f89 */ /* 0x0000a800000e0000 */
[----:B------:R0:W3:Y:S04]  /*2e570*/  SHFL.BFLY PT, R8, R15, 0x1, 0x1f ;  /* 0x0c201f000f087f89 */ /* 0x0000e800000e0000 */
[----:B------:R0:W4:Y:S04]  /*2e580*/  SHFL.BFLY PT, R9, R14, 0x1, 0x1f ;  /* 0x0c201f000e097f89 */ /* 0x00012800000e0000 */
[----:B------:R0:W0:Y:S04]  /*2e590*/  SHFL.BFLY PT, R10, R13, 0x1, 0x1f ;  /* 0x0c201f000d0a7f89 */ /* 0x00002800000e0000 */
[----:B------:R0:W0:Y:S01]  /*2e5a0*/  SHFL.BFLY PT, R11, R12, 0x1, 0x1f ;  /* 0x0c201f000c0b7f89 */ /* 0x00002200000e0000 */
[----:B------:R-:W-:Y:S05]  /*2e5b0*/  @P6 BRA `(.L_x_11) ;  /* 0x000000a000006947 */ /* 0x000fea0003800000 */
[----:B------:R-:W4:Y:S02]  /*2e5c0*/  S2R R6, SR_TID.X ;  /* 0x0000000000067919 */ /* 0x000f240000002100 */
[----:B----4-:R-:W-:-:S02]  /*2e5d0*/  LOP3.LUT R18, R6, 0x1c, RZ, 0xc0, !PT ;  /* 0x0000001c06127812 */ /* 0x010fc400078ec0ff */
[----:B------:R-:W-:-:S03]  /*2e5e0*/  LOP3.LUT R6, R6, 0x7f, RZ, 0xc0, !PT ;  /* 0x0000007f06067812 */ /* 0x000fc600078ec0ff */
[----:B------:R-:W-:Y:S01]  /*2e5f0*/  IMAD.SHL.U32 R18, R18, 0x4, RZ ;  /* 0x0000000412127824 */ /* 0x000fe200078e00ff */
[----:B------:R-:W-:-:S04]  /*2e600*/  SHF.R.U32.HI R6, RZ, 0x3, R6 ;  /* 0x00000003ff067819 */ /* 0x000fc80000011606 */
[----:B------:R-:W-:-:S04]  /*2e610*/  LOP3.LUT R6, R6, 0xc, RZ, 0xc0, !PT ;  /* 0x0000000c06067812 */ /* 0x000fc800078ec0ff */
[----:B------:R-:W-:Y:S02]  /*2e620*/  IADD3 R6, R18, R6, RZ ;  /* 0x0000000612067210 */ /* 0x000fe40007ffe0ff */
[----:B------:R-:W4:Y:S04]  /*2e630*/  LDL R18, [R1+0xae0] ;  /* 0x000ae00001127983 */ /* 0x000f280000100800 */
[----:B------:R3:W-:Y:S04]  /*2e640*/  STS [R6+0x10000], R2 ;  /* 0x0100000206007388 */ /* 0x0007e80000000800 */
[----:B----4-:R3:W-:Y:S02]  /*2e650*/  STS [R18+0x10000], R0 ;  /* 0x0100000012007388 */ /* 0x0107e40000000800 */
.L_x_11:
[----:B------:R-:W-:Y:S05]  /*2e660*/  BSYNC B0 ;  /* 0x0000000000007941 */ /* 0x000fea0003800000 */
.L_x_10:
[----:B------:R4:W-:Y:S04]  /*2e670*/  STL [R1+0x1b64], R25 ;  /* 0x001b641901007387 */ /* 0x0009e80000100800 */
[----:B----4-:R-:W4:Y:S04]  /*2e680*/  LDL.LU R25, [R1+0x3c8] ;  /* 0x0003c80001197983 */ /* 0x010f280000300800 */
[----:B---3--:R-:W4:Y:S04]  /*2e690*/  LDL R2, [R1+0x8a4] ;  /* 0x0008a40001027983 */ /* 0x008f280000100800 */
[----:B------:R-:W3:Y:S04]  /*2e6a0*/  LDL.LU R6, [R1+0x3cc] ;  /* 0x0003cc0001067983 */ /* 0x000ee80000300800 */
[----:B------:R-:W3:Y:S04]  /*2e6b0*/  LDL R0, [R1+0x89c] ;  /* 0x00089c0001007983 */ /* 0x000ee80000100800 */
[----:B--2---:R-:W2:Y:S04]  /*2e6c0*/  LDL.LU R5, [R1+0x448] ;  /* 0x0004480001057983 */ /* 0x004ea80000300800 */
[----:B------:R-:W2:Y:S04]  /*2e6d0*/  LDL R3, [R1+0x6e4] ;  /* 0x0006e40001037983 */ /* 0x000ea80000100800 */
[----:B-----5:R1:W-:Y:S04]  /*2e6e0*/  STL [R1+0x1b60], R24 ;  /* 0x001b601801007387 */ /* 0x0203e80000100800 */
[----:B-1----:R-:W2:Y:S04]  /*2e6f0*/  LDL.LU R24, [R1+0x44c] ;  /* 0x00044c0001187983 */ /* 0x002ea80000300800 */
[----:B------:R1:W-:Y:S04]  /*2e700*/  STL [R1+0x1b5c], R23 ;  /* 0x001b5c1701007387 */ /* 0x0003e80000100800 */
[----:B-1----:R-:W2:Y:S04]  /*2e710*/  LDL.LU R23, [R1+0x524] ;  /* 0x0005240001177983 */ /* 0x002ea80000300800 */
[----:B------:R1:W-:Y:S04]  /*2e720*/  STL [R1+0x1b58], R22 ;  /* 0x001b581601007387 */ /* 0x0003e80000100800 */
[----:B-1----:R-:W2:Y:S04]  /*2e730*/  LDL.LU R22, [R1+0x52c] ;  /* 0x00052c0001167983 */ /* 0x002ea80000300800 */
[----:B------:R-:W2:Y:S04]  /*2e740*/  LDL R18, [R1+0x6d8] ;  /* 0x0006d80001127983 */ /* 0x000ea80000100800 */
[----:B------:R1:W-:Y:S04]  /*2e750*/  STL [R1+0x1b54], R21 ;  /* 0x001b541501007387 */ /* 0x0003e80000100800 */
[----:B-1----:R-:W2:Y:S04]  /*2e760*/  LDL.LU R21, [R1+0x6a0] ;  /* 0x0006a00001157983 */ /* 0x002ea80000300800 */
[----:B------:R1:W-:Y:S04]  /*2e770*/  STL [R1+0x1b50], R20 ;  /* 0x001b501401007387 */ /* 0x0003e80000100800 */
[----:B-1----:R-:W2:Y:S01]  /*2e780*/  LDL.LU R20, [R1+0x6e8] ;  /* 0x0006e80001147983 */ /* 0x002ea20000300800 */
[----:B----4-:R-:W-:-:S03]  /*2e790*/  FADD R2, -R2, R25 ;  /* 0x0000001902027221 */ /* 0x010fc60000000100 */
[----:B------:R1:W5:Y:S01]  /*2e7a0*/  LDL.LU R25, [R1+0x1b64] ;  /* 0x001b640001197983 */ /* 0x0003620000300800 */
[----:B------:R-:W-:Y:S02]  /*2e7b0*/  FMUL R2, R2, 1.4426950216293334961 ;  /* 0x3fb8aa3b02027820 */ /* 0x000fe40000400000 */
[----:B---3--:R-:W-:Y:S02]  /*2e7c0*/  FADD R0, -R0, R6 ;  /* 0x0000000600007221 */ /* 0x008fe40000000100 */
[----:B------:R3:W-:Y:S02]  /*2e7d0*/  MUFU.EX2 R6, R2 ;  /* 0x0000000200067308 */ /* 0x0007e40000000800 */
[----:B------:R-:W-:Y:S02]  /*2e7e0*/  FMUL R0, R0, 1.4426950216293334961 ;  /* 0x3fb8aa3b00007820 */ /* 0x000fe40000400000 */
[----:B--2---:R-:W-:-:S04]  /*2e7f0*/  FADD R3, -R3, R5 ;  /* 0x0000000503037221 */ /* 0x004fc80000000100 */
[----:B------:R2:W-:Y:S01]  /*2e800*/  MUFU.EX2 R5, R0 ;  /* 0x0000000000057308 */ /* 0x0005e20000000800 */
[----:B---3--:R-:W3:Y:S04]  /*2e810*/  LDL R2, [R1+0x6e0] ;  /* 0x0006e00001027983 */ /* 0x008ee80000100800 */
[----:B--2---:R-:W2:Y:S01]  /*2e820*/  LDL R0, [R1+0x6dc] ;  /* 0x0006dc0001007983 */ /* 0x004ea20000100800 */
[----:B------:R-:W-:Y:S02]  /*2e830*/  FMUL R3, R3, 1.4426950216293334961 ;  /* 0x3fb8aa3b03037820 */ /* 0x000fe40000400000 */
[----:B------:R-:W-:-:S04]  /*2e840*/  FADD R18, -R18, R22 ;  /* 0x0000001612127221 */ /* 0x000fc80000000100 */
[----:B------:R-:W-:-:S06]  /*2e850*/  FMUL R18, R18, 1.4426950216293334961 ;  /* 0x3fb8aa3b12127820 */ /* 0x000fcc0000400000 */
[----:B------:R-:W4:Y:S01]  /*2e860*/  MUFU.EX2 R18, R18 ;  /* 0x0000001200127308 */ /* 0x000f220000000800 */
[----:B------:R-:W-:Y:S02]  /*2e870*/  FADD R19, -R19, R21 ;  /* 0x0000001513137221 */ /* 0x000fe40000000100 */
[----:B---3--:R-:W-:Y:S02]  /*2e880*/  FADD R2, -R2, R24 ;  /* 0x0000001802027221 */ /* 0x008fe40000000100 */
[----:B------:R1:W5:Y:S01]  /*2e890*/  LDL.LU R24, [R1+0x1b60] ;  /* 0x001b600001187983 */ /* 0x0003620000300800 */
[----:B--2---:R-:W-:Y:S02]  /*2e8a0*/  FADD R0, -R0, R23 ;  /* 0x0000001700007221 */ /* 0x004fe40000000100 */
[----:B------:R-:W-:Y:S01]  /*2e8b0*/  MUFU.EX2 R3, R3 ;  /* 0x0000000300037308 */ /* 0x000fe20000000800 */
[----:B------:R1:W5:Y:S01]  /*2e8c0*/  LDL.LU R23, [R1+0x1b5c] ;  /* 0x001b5c0001177983 */ /* 0x0003620000300800 */
[----:B------:R-:W-:-:S02]  /*2e8d0*/  FMUL R19, R19, 1.4426950216293334961 ;  /* 0x3fb8aa3b13137820 */ /* 0x000fc40000400000 */
[----:B------:R-:W-:Y:S01]  /*2e8e0*/  FMUL R2, R2, 1.4426950216293334961 ;  /* 0x3fb8aa3b02027820 */ /* 0x000fe20000400000 */
[----:B------:R1:W5:Y:S04]  /*2e8f0*/  LDL.LU R22, [R1+0x1b58] ;  /* 0x001b580001167983 */ /* 0x0003680000300800 */
[----:B------:R1:W5:Y:S04]  /*2e900*/  LDL.LU R21, [R1+0x1b54] ;  /* 0x001b540001157983 */ /* 0x0003680000300800 */
[----:B----4-:R2:W-:Y:S04]  /*2e910*/  STL [R1+0x6a0], R18 ;  /* 0x0006a01201007387 */ /* 0x0105e80000100800 */
[----:B--2---:R-:W2:Y:S01]  /*2e920*/  LDL R18, [R1+0x6d0] ;  /* 0x0006d00001127983 */ /* 0x004ea20000100800 */
[----:B------:R-:W3:Y:S01]  /*2e930*/  MUFU.EX2 R19, R19 ;  /* 0x0000001300137308 */ /* 0x000ee20000000800 */
[----:B------:R-:W-:-:S07]  /*2e940*/  FMUL R0, R0, 1.4426950216293334961 ;  /* 0x3fb8aa3b00007820 */ /* 0x000fce0000400000 */
[----:B------:R-:W-:Y:S08]  /*2e950*/  MUFU.EX2 R2, R2 ;  /* 0x0000000200027308 */ /* 0x000ff00000000800 */
[----:B------:R-:W-:Y:S01]  /*2e960*/  MUFU.EX2 R0, R0 ;  /* 0x0000000000007308 */ /* 0x000fe20000000800 */
[----:B------:R-:W-:Y:S01]  /*2e970*/  BSSY B0, `(.L_x_12) ;  /* 0x000003a000007945 */ /* 0x000fe20003800000 */
[----:B------:R-:W-:Y:S01]  /*2e980*/  BSSY B1, `(.L_x_13) ;  /* 0x0000032000017945 */ /* 0x000fe20003800000 */
[----:B------:R-:W-:-:S02]  /*2e990*/  FADD R4, R17, R4 ;  /* 0x0000000411047221 */ /* 0x000fc40000000000 */
[----:B------:R-:W-:Y:S02]  /*2e9a0*/  FADD R7, R16, R7 ;  /* 0x0000000710077221 */ /* 0x000fe40000000000 */
[----:B------:R-:W-:Y:S02]  /*2e9b0*/  FADD R8, R15, R8 ;  /* 0x000000080f087221 */ /* 0x000fe40000000000 */
[----:B------:R-:W-:Y:S02]  /*2e9c0*/  FADD R9, R14, R9 ;  /* 0x000000090e097221 */ /* 0x000fe40000000000 */
[----:B0-----:R-:W-:Y:S02]  /*2e9d0*/  FADD R10, R13, R10 ;  /* 0x0000000a0d0a7221 */ /* 0x001fe40000000000 */
[----:B------:R-:W-:Y:S02]  /*2e9e0*/  FADD R11, R12, R11 ;  /* 0x0000000b0c0b7221 */ /* 0x000fe40000000000 */
[----:B--2---:R-:W-:-:S02]  /*2e9f0*/  FADD R18, -R18, R20 ;  /* 0x0000001412127221 */ /* 0x004fc40000000100 */
[----:B------:R1:W5:Y:S02]  /*2ea00*/  LDL.LU R20, [R1+0x1b50] ;  /* 0x001b500001147983 */ /* 0x0003640000300800 */
[----:B------:R-:W-:-:S06]  /*2ea10*/  FMUL R18, R18, 1.4426950216293334961 ;  /* 0x3fb8aa3b12127820 */ /* 0x000fcc0000400000 */
[----:B------:R-:W0:Y:S01]  /*2ea20*/  MUFU.EX2 R18, R18 ;  /* 0x0000001200127308 */ /* 0x000e220000000800 */
[----:B---3--:R1:W-:Y:S04]  /*2ea30*/  STL [R1+0x44c], R19 ;  /* 0x00044c1301007387 */ /* 0x0083e80000100800 */
[----:B0-----:R1:W-:Y:S01]  /*2ea40*/  STL [R1+0x448], R18 ;  /* 0x0004481201007387 */ /* 0x0013e20000100800 */
[----:B------:R-:W-:Y:S05]  /*2ea50*/  @P6 BRA `(.L_x_14) ;  /* 0x0000005000006947 */ /* 0x000fea0003800000 */
[----:B-1----:R-:W2:Y:S04]  /*2ea60*/  LDL R19, [R1+0xadc] ;  /* 0x000adc0001137983 */ /* 0x002ea80000100800 */
[----:B--2---:R0:W-:Y:S01]  /*2ea70*/  STS [R19+0x10000], R4 ;  /* 0x0100000413007388 */ /* 0x0041e20000000800 */
[----:B------:R-:W-:Y:S05]  /*2ea80*/  @P6 BRA `(.L_x_15) ;  /* 0x000000c000006947 */ /* 0x000fea0003800000 */
[----:B0-----:R-:W2:Y:S04]  /*2ea90*/  LDL R19, [R1+0xad8] ;  /* 0x000ad80001137983 */ /* 0x001ea80000100800 */
[----:B--2---:R0:W-:Y:S02]  /*2eaa0*/  STS [R19+0x10000], R7 ;  /* 0x0100000713007388 */ /* 0x0041e40000000800 */
.L_x_14:
[----:B------:R-:W-:Y:S05]  /*2eab0*/  @P6 BRA `(.L_x_16) ;  /* 0x0000013000006947 */ /* 0x000fea0003800000 */
[----:B------:R-:W2:Y:S02]  /*2eac0*/  S2R R4, SR_TID.X ;  /* 0x0000000000047919 */ /* 0x000ea40000002100 */
[----:B0-2---:R-:W-:-:S02]  /*2ead0*/  LOP3.LUT R7, R4, 0x1c, RZ, 0xc0, !PT ;  /* 0x0000001c04077812 */ /* 0x005fc400078ec0ff */
[----:B------:R-:W-:Y:S02]  /*2eae0*/  LOP3.LUT R4, R4, 0x7f, RZ, 0xc0, !PT ;  /* 0x0000007f04047812 */ /* 0x000fe400078ec0ff */
[----:B------:R-:W-:Y:S02]  /*2eaf0*/  LEA.HI R7, R7, 0x20, RZ, 0x1e ;  /* 0x0000002007077811 */ /* 0x000fe400078ff0ff */
[----:B------:R-:W-:-:S03]  /*2eb00*/  SHF.R.U32.HI R4, RZ, 0x3, R4 ;  /* 0x00000003ff047819 */ /* 0x000fc60000011604 */
[----:B------:R-:W-:Y:S01]  /*2eb10*/  IMAD.SHL.U32 R7, R7, 0x10, RZ ;  /* 0x0000001007077824 */ /* 0x000fe200078e00ff */
[----:B------:R-:W-:-:S04]  /*2eb20*/  LOP3.LUT R4, R4, 0xc, RZ, 0xc0, !PT ;  /* 0x0000000c04047812 */ /* 0x000fc800078ec0ff */
[----:B------:R-:W-:-:S05]  /*2eb30*/  IADD3 R4, R4, R7, RZ ;  /* 0x0000000704047210 */ /* 0x000fca0007ffe0ff */
[----:B------:R0:W-:Y:S02]  /*2eb40*/  STS [R4+0x10000], R8 ;  /* 0x0100000804007388 */ /* 0x0001e40000000800 */
.L_x_15:
        /* <DEDUP_REMOVED lines=10> */
.L_x_16:
[----:B------:R-:W-:Y:S01]  /*2ebf0*/  @P6 BREAK B1 ;  /* 0x0000000000016942 */ /* 0x000fe20003800000 */
        /* <DEDUP_REMOVED lines=10> */
.L_x_17:
[----:B------:R-:W-:Y:S05]  /*2eca0*/  BSYNC B1 ;  /* 0x0000000000017941 */ /* 0x000fea0003800000 */
.L_x_13:
[----:B0-----:R-:W-:Y:S01]  /*2ecb0*/  LOP3.LUT R4, R27, 0x7f, RZ, 0xc0, !PT ;  /* 0x0000007f1b047812 */ /* 0x001fe200078ec0ff */
[----:B-----5:R-:W-:-:S03]  /*2ecc0*/  IMAD.SHL.U32 R7, R25, 0x10, RZ ;  /* 0x0000001019077824 */ /* 0x020fc600078e00ff */
[----:B------:R-:W-:-:S04]  /*2ecd0*/  SHF.R.U32.HI R4, RZ, 0x3, R4 ;  /* 0x00000003ff047819 */ /* 0x000fc80000011604 */
[----:B------:R-:W-:-:S04]  /*2ece0*/  LOP3.LUT R4, R4, 0xc, RZ, 0xc0, !PT ;  /* 0x0000000c04047812 */ /* 0x000fc800078ec0ff */
[----:B------:R-:W-:-:S05]  /*2ecf0*/  IADD3 R4, R4, R7, RZ ;  /* 0x0000000704047210 */ /* 0x000fca0007ffe0ff */
[----:B------:R0:W-:Y:S02]  /*2ed00*/  @!P6 STS [R4+0x10000], R11 ;  /* 0x0100000b0400e388 */ /* 0x0001e40000000800 */
.L_x_18:
[----:B------:R-:W-:Y:S05]  /*2ed10*/  BSYNC B0 ;  /* 0x0000000000007941 */ /* 0x000fea0003800000 */
.L_x_12:
[----:B------:R-:W-:Y:S01]  /*2ed20*/  WARPSYNC 0xffffffff ;  /* 0xffffffff00007948 */ /* 0x000fe20003800000 */
[----:B01----:R-:W2:Y:S04]  /*2ed30*/  LDL.64 R18, [R1+0x12e0] ;  /* 0x0012e00001127983 */ /* 0x003ea80000100a00 */
[----:B------:R-:W-:Y:S06]  /*2ed40*/  BAR.SYNC.DEFER_BLOCKING 0x0 ;  /* 0x0000000000007b1d */ /* 0x000fec0000010000 */
[----:B------:R-:W3:Y:S04]  /*2ed50*/  LDL.64 R10, [R1+0x12d8] ;  /* 0x0012d800010a7983 */ /* 0x000ee80000100a00 */
[----:B------:R-:W3:Y:S04]  /*2ed60*/  LDL.64 R12, [R1+0x12d0] ;  /* 0x0012d000010c7983 */ /* 0x000ee80000100a00 */
[----:B------:R-:W3:Y:S04]  /*2ed70*/  LDL.64 R14, [R1+0x12b0] ;  /* 0x0012b000010e7983 */ /* 0x000ee80000100a00 */
[----:B------:R-:W3:Y:S04]  /*2ed80*/  LDL.64 R16, [R1+0x12a8] ;  /* 0x0012a80001107983 */ /* 0x000ee80000100a00 */
[----:B------:R-:W-:Y:S04]  /*2ed90*/  STL [R1+0x2df8], R0 ;  /* 0x002df80001007387 */ /* 0x000fe80000100800 */
[----:B-----5:R-:W0:Y:S04]  /*2eda0*/  LDS R8, [R24.X4+0x10000] ;  /* 0x0100000018087984 */ /* 0x020e280000004800 */
[----:B------:R-:W1:Y:S04]  /*2edb0*/  LDS R4, [R24.X4+0x10200] ;  /* 0x0102000018047984 */ /* 0x000e680000004800 */
[----:B------:R-:W-:Y:S04]  /*2edc0*/  STL [R1+0x1cd0], R28 ;  /* 0x001cd01c01007387 */ /* 0x000fe80000100800 */
[----:B0-----:R-:W0:Y:S04]  /*2edd0*/  SHFL.BFLY PT, R9, R8, 0x2, 0x1f ;  /* 0x0c401f0008097f89 */ /* 0x001e2800000e0000 */
[----:B-1----:R-:W1:Y:S01]  /*2ede0*/  SHFL.BFLY PT, R7, R4, 0x2, 0x1f ;  /* 0x0c401f0004077f89 */ /* 0x002e6200000e0000 */
[----:B0-----:R-:W-:-:S02]  /*2edf0*/  FADD R9, R8, R9 ;  /* 0x0000000908097221 */ /* 0x001fc40000000000 */
[----:B-1----:R-:W-:-:S03]  /*2ee00*/  FADD R4, R4, R7 ;  /* 0x0000000704047221 */ /* 0x002fc60000000000 */
[----:B------:R-:W0:Y:S04]  /*2ee10*/  SHFL.BFLY PT, R8, R9, 0x1, 0x1f ;  /* 0x0c201f0009087f89 */ /* 0x000e2800000e0000 */
[----:B------:R-:W1:Y:S01]  /*2ee20*/  SHFL.BFLY PT, R7, R4, 0x1, 0x1f ;  /* 0x0c201f0004077f89 */ /* 0x000e6200000e0000 */
[----:B0-----:R-:W-:Y:S02]  /*2ee30*/  FADD R8, R9, R8 ;  /* 0x0000000809087221 */ /* 0x001fe40000000000 */
[----:B-1----:R-:W-:-:S03]  /*2ee40*/  FADD R4, R4, R7 ;  /* 0x0000000704047221 */ /* 0x002fc60000000000 */
[----:B------:R-:W-:Y:S04]  /*2ee50*/  @!P6 STS [R24.X4+0x10000], R8 ;  /* 0x010000081800e388 */ /* 0x000fe80000004800 */
[----:B------:R0:W-:Y:S04]  /*2ee60*/  @!P6 STS [R24.X4+0x10200], R4 ;  /* 0x010200041800e388 */ /* 0x0001e80000004800 */
[----:B------:R-:W-:Y:S06]  /*2ee70*/  BAR.SYNC.DEFER_BLOCKING 0x0 ;  /* 0x0000000000007b1d */ /* 0x000fec0000010000 */
[----:B0-----:R-:W4:Y:S04]  /*2ee80*/  LDL.64 R24, [R1+0x1288] ;  /* 0x0012880001187983 */ /* 0x001f280000100a00 */
[----:B------:R-:W-:Y:S01]  /*2ee90*/  LDS R22, [R22.X16+0x10000] ;  /* 0x0100000016167984 */ /* 0x000fe2000000c800 */
[----:B--2---:R-:W-:-:S03]  /*2eea0*/  IMAD.WIDE R8, R29, 0x2, R18 ;  /* 0x000000021d087825 */ /* 0x004fc600078e0212 */
[----:B------:R-:W2:Y:S04]  /*2eeb0*/  LDL.64 R18, [R1+0x1280] ;  /* 0x0012800001127983 */ /* 0x000ea80000100a00 */
[----:B------:R0:W2:Y:S01]  /*2eec0*/  LDG.E.U16 R4, [R8.64] ;  /* 0x0000000608047981 */ /* 0x0000a2000c1e1500 */
[----:B---3--:R-:W-:-:S04]  /*2eed0*/  IMAD.WIDE R10, R29, 0x2, R10 ;  /* 0x000000021d0a7825 */ /* 0x008fc800078e020a */
[C---:B------:R-:W-:Y:S01]  /*2eee0*/  IMAD.WIDE R12, R29.reuse, 0x2, R12 ;  /* 0x000000021d0c7825 */ /* 0x040fe200078e020c */
[----:B------:R1:W3:Y:S04]  /*2eef0*/  LDG.E.U16 R28, [R10.64] ;  /* 0x000000060a1c7981 */ /* 0x0002e8000c1e1500 */
[----:B0-----:R-:W2:Y:S04]  /*2ef00*/  LDL.64 R8, [R1+0x12c8] ;  /* 0x0012c80001087983 */ /* 0x001ea80000100a00 */
[----:B------:R0:W3:Y:S04]  /*2ef10*/  LDG.E.U16 R0, [R12.64] ;  /* 0x000000060c007981 */ /* 0x0000e8000c1e1500 */
[----:B-1----:R-:W3:Y:S04]  /*2ef20*/  LDL.64 R10, [R1+0x12c0] ;  /* 0x0012c000010a7983 */ /* 0x002ee80000100a00 */
[----:B0-----:R-:W3:Y:S01]  /*2ef30*/  LDL.64 R12, [R1+0x12b8] ;  /* 0x0012b800010c7983 */ /* 0x001ee20000100a00 */
[----:B--2---:R-:W-:-:S05]  /*2ef40*/  IMAD.WIDE R8, R29, 0x2, R8 ;  /* 0x000000021d087825 */ /* 0x004fca00078e0208 */
[----:B------:R0:W2:Y:S04]  /*2ef50*/  LDG.E.U16 R7, [R8.64] ;  /* 0x0000000608077981 */ /* 0x0000a8000c1e1500 */
[----:B0-----:R-:W4:Y:S01]  /*2ef60*/  LDL.64 R8, [R1+0x12a0] ;  /* 0x0012a00001087983 */ /* 0x001f220000100a00 */
[----:B---3--:R-:W-:-:S05]  /*2ef70*/  IMAD.WIDE R10, R29, 0x2, R10 ;  /* 0x000000021d0a7825 */ /* 0x008fca00078e020a */
[----:B------:R0:W3:Y:S04]  /*2ef80*/  LDG.E.U16 R27, [R10.64] ;  /* 0x000000060a1b7981 */ /* 0x0000e8000c1e1500 */
[----:B0-----:R-:W3:Y:S01]  /*2ef90*/  LDL.64 R10, [R1+0x1298] ;  /* 0x00129800010a7983 */ /* 0x001ee20000100a00 */
[----:B------:R-:W-:-:S03]  /*2efa0*/  IMAD.WIDE R12, R29, 0x2, R12 ;  /* 0x000000021d0c7825 */ /* 0x000fc600078e020c */
[----:B------:R0:W-:Y:S01]  /*2efb0*/  STL [R1+0xa84], R4 ;  /* 0x000a840401007387 */ /* 0x0001e20000100800 */
[----:B------:R-:W-:-:S03]  /*2efc0*/  IMAD.WIDE R14, R29, 0x2, R14 ;  /* 0x000000021d0e7825 */ /* 0x000fc600078e020e */
[----:B0-----:R0:W3:Y:S04]  /*2efd0*/  LDG.E.U16 R4, [R12.64] ;  /* 0x000000060c047981 */ /* 0x0010e8000c1e1500 */
[----:B0-----:R-:W3:Y:S01]  /*2efe0*/  LDL.64 R12, [R1+0x1290] ;  /* 0x00129000010c7983 */ /* 0x001ee20000100a00 */
[----:B------:R-:W-:-:S03]  /*2eff0*/  IMAD.WIDE R16, R29, 0x2, R16 ;  /* 0x000000021d107825 */ /* 0x000fc600078e0210 */
[----:B------:R0:W-:Y:S04]  /*2f000*/  STL [R1+0xa80], R28 ;  /* 0x000a801c01007387 */ /* 0x0001e80000100800 */
[----:B------:R1:W-:Y:S04]  /*2f010*/  STL [R1+0xa7c], R0 ;  /* 0x000a7c0001007387 */ /* 0x0003e80000100800 */
[----:B0-----:R0:W3:Y:S04]  /*2f020*/  LDG.E.U16 R28, [R14.64] ;  /* 0x000000060e1c7981 */ /* 0x0010e8000c1e1500 */
[----:B-1----:R1:W3:Y:S04]  /*2f030*/  LDG.E.U16 R0, [R16.64] ;  /* 0x0000000610007981 */ /* 0x0022e8000c1e1500 */
[----:B--2---:R2:W-:Y:S01]  /*2f040*/  STL [R1+0xa78], R7 ;  /* 0x000a780701007387 */ /* 0x0045e20000100800 */
[----:B----4-:R-:W-:-:S05]  /*2f050*/  IMAD.WIDE R8, R29, 0x2, R8 ;  /* 0x000000021d087825 */ /* 0x010fca00078e0208 */
[----:B--2---:R2:W4:Y:S04]  /*2f060*/  LDG.E.U16 R7, [R8.64] ;  /* 0x0000000608077981 */ /* 0x004528000c1e1500 */
[----:B--2---:R-:W2:Y:S01]  /*2f070*/  LDL.64 R8, [R1+0x1278] ;  /* 0x0012780001087983 */ /* 0x004ea20000100a00 */
[----:B---3--:R-:W-:-:S03]  /*2f080*/  IMAD.WIDE R10, R29, 0x2, R10 ;  /* 0x000000021d0a7825 */ /* 0x008fc600078e020a */
[----:B------:R3:W-:Y:S04]  /*2f090*/  STL [R1+0xa74], R27 ;  /* 0x000a741b01007387 */ /* 0x0007e80000100800 */
[----:B---3--:R3:W2:Y:S04]  /*2f0a0*/  LDG.E.U16 R27, [R10.64] ;  /* 0x000000060a1b7981 */ /* 0x0086a8000c1e1500 */
[----:B---3--:R-:W3:Y:S01]  /*2f0b0*/  LDL.64 R10, [R1+0x1270] ;  /* 0x00127000010a7983 */ /* 0x008ee20000100a00 */
[----:B------:R-:W-:-:S03]  /*2f0c0*/  IMAD.WIDE R12, R29, 0x2, R12 ;  /* 0x000000021d0c7825 */ /* 0x000fc600078e020c */
[----:B------:R1:W-:Y:S01]  /*2f0d0*/  STL [R1+0xa70], R4 ;  /* 0x000a700401007387 */ /* 0x0003e20000100800 */
[----:B0-----:R-:W-:-:S03]  /*2f0e0*/  IMAD.WIDE R14, R29, 0x2, R24 ;  /* 0x000000021d0e7825 */ /* 0x001fc600078e0218 */
[----:B------:R-:W3:Y:S04]  /*2f0f0*/  LDL.64 R24, [R1+0x1238] ;  /* 0x0012380001187983 */ /* 0x000ee80000100a00 */
[----:B-1----:R0:W3:Y:S01]  /*2f100*/  LDG.E.U16 R4, [R12.64] ;  /* 0x000000060c047981 */ /* 0x0020e2000c1e1500 */
[----:B------:R-:W-:-:S03]  /*2f110*/  IMAD.WIDE R16, R29, 0x2, R18 ;  /* 0x000000021d107825 */ /* 0x000fc600078e0212 */
[----:B------:R-:W3:Y:S04]  /*2f120*/  LDL.64 R18, [R1+0x1230] ;  /* 0x0012300001127983 */ /* 0x000ee80000100a00 */
[----:B0-----:R-:W3:Y:S04]  /*2f130*/  LDL.64 R12, [R1+0x1268] ;  /* 0x00126800010c7983 */ /* 0x001ee80000100a00 */
[----:B------:R0:W-:Y:S04]  /*2f140*/  STL [R1+0xa6c], R28 ;  /* 0x000a6c1c01007387 */ /* 0x0001e80000100800 */
[----:B0-----:R0:W3:Y:S04]  /*2f150*/  LDG.E.U16 R28, [R14.64] ;  /* 0x000000060e1c7981 */ /* 0x0010e8000c1e1500 */
[----:B0-----:R-:W3:Y:S04]  /*2f160*/  LDL.64 R14, [R1+0x1260] ;  /* 0x00126000010e7983 */ /* 0x001ee80000100a00 */
[----:B------:R0:W-:Y:S04]  /*2f170*/  STL [R1+0xa68], R0 ;  /* 0x000a680001007387 */ /* 0x0001e80000100800 */
[----:B0-----:R0:W3:Y:S04]  /*2f180*/  LDG.E.U16 R0, [R16.64] ;  /* 0x0000000610007981 */ /* 0x0010e8000c1e1500 */
[----:B0-----:R-:W3:Y:S04]  /*2f190*/  LDL.64 R16, [R1+0x1258] ;  /* 0x0012580001107983 */ /* 0x001ee80000100a00 */
[----:B----4-:R0:W-:Y:S01]  /*2f1a0*/  STL [R1+0xa64], R7 ;  /* 0x000a640701007387 */ /* 0x0101e20000100800 */
[----:B--2---:R-:W-:-:S05]  /*2f1b0*/  IMAD.WIDE R8, R29, 0x2, R8 ;  /* 0x000000021d087825 */ /* 0x004fca00078e0208 */
[----:B0-----:R0:W2:Y:S04]  /*2f1c0*/  LDG.E.U16 R7, [R8.64] ;  /* 0x0000000608077981 */ /* 0x0010a8000c1e1500 */
[----:B0-----:R-:W4:Y:S04]  /*2f1d0*/  LDL.64 R8, [R1+0x1250] ;  /* 0x0012500001087983 */ /* 0x001f280000100a00 */
[----:B------:R0:W-:Y:S01]  /*2f1e0*/  STL [R1+0xa60], R27 ;  /* 0x000a601b01007387 */ /* 0x0001e20000100800 */
[----:B---3--:R-:W-:-:S05]  /*2f1f0*/  IMAD.WIDE R10, R29, 0x2, R10 ;  /* 0x000000021d0a7825 */ /* 0x008fca00078e020a */
[----:B0-----:R0:W3:Y:S04]  /*2f200*/  LDG.E.U16 R27, [R10.64] ;  /* 0x000000060a1b7981 */ /* 0x0010e8000c1e1500 */
[----:B0-----:R-:W3:Y:S04]  /*2f210*/  LDL.64 R10, [R1+0x1248] ;  /* 0x00124800010a7983 */ /* 0x001ee80000100a00 */
[----:B------:R0:W-:Y:S01]  /*2f220*/  STL [R1+0xa5c], R4 ;  /* 0x000a5c0401007387 */ /* 0x0001e20000100800 */
[----:B------:R-:W-:-:S05]  /*2f230*/  IMAD.WIDE R12, R29, 0x2, R12 ;  /* 0x000000021d0c7825 */ /* 0x000fca00078e020c */
[----:B0-----:R0:W3:Y:S04]  /*2f240*/  LDG.E.U16 R4, [R12.64] ;  /* 0x000000060c047981 */ /* 0x0010e8000c1e1500 */
[----:B0-----:R-:W3:Y:S04]  /*2f250*/  LDL.64 R12, [R1+0x1240] ;  /* 0x00124000010c7983 */ /* 0x001ee80000100a00 */
[----:B------:R0:W-:Y:S01]  /*2f260*/  STL [R1+0xa58], R28 ;  /* 0x000a581c01007387 */ /* 0x0001e20000100800 */
[----:B------:R-:W-:-:S05]  /*2f270*/  IMAD.WIDE R14, R29, 0x2, R14 ;  /* 0x000000021d0e7825 */ /* 0x000fca00078e020e */
[----:B0-----:R0:W3:Y:S04]  /*2f280*/  LDG.E.U16 R28, [R14.64] ;  /* 0x000000060e1c7981 */ /* 0x0010e8000c1e1500 */
[----:B------:R1:W-:Y:S01]  /*2f290*/  STL [R1+0xa54], R0 ;  /* 0x000a540001007387 */ /* 0x0003e20000100800 */
[----:B------:R-:W-:-:S05]  /*2f2a0*/  IMAD.WIDE R16, R29, 0x2, R16 ;  /* 0x000000021d107825 */ /* 0x000fca00078e0210 */
[----:B-1----:R1:W3:Y:S04]  /*2f2b0*/  LDG.E.U16 R0, [R16.64] ;  /* 0x0000000610007981 */ /* 0x0022e8000c1e1500 */
[----:B--2---:R2:W-:Y:S01]  /*2f2c0*/  STL [R1+0xa50], R7 ;  /* 0x000a500701007387 */ /* 0x0045e20000100800 */
[----:B----4-:R-:W-:-:S05]  /*2f2d0*/  IMAD.WIDE R8, R29, 0x2, R8 ;  /* 0x000000021d087825 */ /* 0x010fca00078e0208 */
[----:B--2---:R2:W4:Y:S04]  /*2f2e0*/  LDG.E.U16 R7, [R8.64] ;  /* 0x0000000608077981 */ /* 0x004528000c1e1500 */
[----:B--2---:R-:W2:Y:S04]  /*2f2f0*/  LDL.64 R8, [R1+0x1228] ;  /* 0x0012280001087983 */ /* 0x004ea80000100a00 */
[----:B---3--:R3:W-:Y:S01]  /*2f300*/  STL [R1+0xa4c], R27 ;  /* 0x000a4c1b01007387 */ /* 0x0087e20000100800 */
[----:B------:R-:W-:-:S05]  /*2f310*/  IMAD.WIDE R10, R29, 0x2, R10 ;  /* 0x000000021d0a7825 */ /* 0x000fca00078e020a */
[----:B---3--:R3:W2:Y:S04]  /*2f320*/  LDG.E.U16 R27, [R10.64] ;  /* 0x000000060a1b7981 */ /* 0x0086a8000c1e1500 */
[----:B---3--:R-:W3:Y:S04]  /*2f330*/  LDL.64 R10, [R1+0x1220] ;  /* 0x00122000010a7983 */ /* 0x008ee80000100a00 */
[----:B------:R0:W-:Y:S01]  /*2f340*/  STL [R1+0xa48], R4 ;  /* 0x000a480401007387 */ /* 0x0001e20000100800 */
[----:B------:R-:W-:-:S05]  /*2f350*/  IMAD.WIDE R12, R29, 0x2, R12 ;  /* 0x000000021d0c7825 */ /* 0x000fca00078e020c */
[----:B0-----:R0:W3:Y:S01]  /*2f360*/  LDG.E.U16 R4, [R12.64] ;  /* 0x000000060c047981 */ /* 0x0010e2000c1e1500 */
[----:B------:R-:W-:-:S03]  /*2f370*/  IMAD.WIDE R14, R29, 0x2, R24 ;  /* 0x000000021d0e7825 */ /* 0x000fc600078e0218 */
[----:B------:R-:W3:Y:S01]  /*2f380*/  LDL.64 R24, [R1+0x11e8] ;  /* 0x0011e80001187983 */ /* 0x000ee20000100a00 */
[----:B-1----:R-:W-:-:S03]  /*2f390*/  IMAD.WIDE R16, R29, 0x2, R18 ;  /* 0x000000021d107825 */ /* 0x002fc600078e0212 */
        /* <DEDUP_REMOVED lines=115> */
[----:B0-----:R-:W-:-:S03]  /*2fad0*/  IMAD.WIDE R14, R29, 0x2, R24 ;  /* 0x000000021d0e7825 */ /* 0x001fc600078e0218 */
[----:B------:R-:W3:Y:S01]  /*2fae0*/  LDL.64 R24, [R1+0x10f8] ;  /* 0x0010f80001187983 */ /* 0x000ee20000100a00 */
[----:B------:R-:W-:-:S05]  /*2faf0*/  IMAD.WIDE R12, R29, 0x2, R12 ;  /* 0x000000021d0c7825 */ /* 0x000fca00078e020c */
        /* <DEDUP_REMOVED lines=314> */
[----:B---3--:R3:W2:Y:S01]  /*30ea0*/  LDG.E.U16 R27, [R10.64] ;  /* 0x000000060a1b7981 */ /* 0x0086a2000c1e1500 */
[----:B0-----:R-:W-:-:S03]  /*30eb0*/  IMAD.WIDE R14, R29, 0x2, R24 ;  /* 0x000000021d0e7825 */ /* 0x001fc600078e0218 */
[----:B---3--:R-:W3:Y:S04]  /*30ec0*/  LDL.64 R10, [R1+0xeb0] ;  /* 0x000eb000010a7983 */ /* 0x008ee80000100a00 */
[----:B------:R0:W-:Y:S01]  /*30ed0*/  STL [R1+0x884], R4 ;  /* 0x0008840401007387 */ /* 0x0001e20000100800 */
[----:B------:R-:W-:-:S05]  /*30ee0*/  IMAD.WIDE R12, R29, 0x2, R12 ;  /* 0x000000021d0c7825 */ /* 0x000fca00078e020c */
[----:B0-----:R0:W3:Y:S01]  /*30ef0*/  LDG.E.U16 R4, [R12.64] ;  /* 0x000000060c047981 */ /* 0x0010e2000c1e1500 */
[----:B-1----:R-:W-:-:S03]  /*30f00*/  IMAD.WIDE R16, R29, 0x2, R18 ;  /* 0x000000021d107825 */ /* 0x002fc600078e0212 */
[----:B0-----:R-:W3:Y:S04]  /*30f10*/  LDL.64 R12, [R1+0xea8] ;  /* 0x000ea800010c7983 */ /* 0x001ee80000100a00 */
[----:B------:R0:W-:Y:S04]  /*30f20*/  STL [R1+0x880], R28 ;  /* 0x0008801c01007387 */ /* 0x0001e80000100800 */
[----:B0-----:R0:W3:Y:S04]  /*30f30*/  LDG.E.U16 R28, [R14.64] ;  /* 0x000000060e1c7981 */ /* 0x0010e8000c1e1500 */
[----:B0-----:R-:W3:Y:S04]  /*30f40*/  LDL.64 R14, [R1+0xea0] ;  /* 0x000ea000010e7983 */ /* 0x001ee80000100a00 */
[----:B------:R0:W-:Y:S04]  /*30f50*/  STL [R1+0x6ec], R0 ;  /* 0x0006ec0001007387 */ /* 0x0001e80000100800 */
[----:B------:R-:W3:Y:S04]  /*30f60*/  LDL.64 R24, [R1+0xe78] ;  /* 0x000e780001187983 */ /* 0x000ee80000100a00 */
[----:B------:R-:W3:Y:S04]  /*30f70*/  LDL.64 R18, [R1+0xe70] ;  /* 0x000e700001127983 */ /* 0x000ee80000100a00 */
[----:B0-----:R0:W3:Y:S04]  /*30f80*/  LDG.E.U16 R0, [R16.64] ;  /* 0x0000000610007981 */ /* 0x0010e8000c1e1500 */
[----:B0-----:R-:W3:Y:S04]  /*30f90*/  LDL.64 R16, [R1+0xe98] ;  /* 0x000e980001107983 */ /* 0x001ee80000100a00 */
[----:B----4-:R0:W-:Y:S01]  /*30fa0*/  STL [R1+0x6e8], R7 ;  /* 0x0006e80701007387 */ /* 0x0101e20000100800 */
[----:B--2---:R-:W-:-:S05]  /*30fb0*/  IMAD.WIDE R8, R29, 0x2, R8 ;  /* 0x000000021d087825 */ /* 0x004fca00078e0208 */
[----:B0-----:R0:W2:Y:S04]  /*30fc0*/  LDG.E.U16 R7, [R8.64] ;  /* 0x0000000608077981 */ /* 0x0010a8000c1e1500 */
[----:B------:R1:W-:Y:S04]  /*30fd0*/  STL [R1+0x52c], R27 ;  /* 0x00052c1b01007387 */ /* 0x0003e80000100800 */
[----:B0-----:R-:W4:Y:S04]  /*30fe0*/  LDL.64 R8, [R1+0xe90] ;  /* 0x000e900001087983 */ /* 0x001f280000100a00 */
[----:B-1----:R-:W0:Y:S01]  /*30ff0*/  S2R R27, SR_TID.X ;  /* 0x00000000001b7919 */ /* 0x002e220000002100 */
[----:B---3--:R-:W-:-:S03]  /*31000*/  IMAD.WIDE R10, R29, 0x2, R10 ;  /* 0x000000021d0a7825 */ /* 0x008fc600078e020a */
[----:B------:R1:W-:Y:S01]  /*31010*/  STL [R1+0x524], R4 ;  /* 0x0005240401007387 */ /* 0x0003e20000100800 */
[----:B------:R-:W-:-:S03]  /*31020*/  IMAD.WIDE R12, R29, 0x2, R12 ;  /* 0x000000021d0c7825 */ /* 0x000fc600078e020c */
[----:B-1----:R1:W3:Y:S04]  /*31030*/  LDG.E.U16 R4, [R10.64] ;  /* 0x000000060a047981 */ /* 0x0022e8000c1e1500 */
[----:B-1----:R-:W3:Y:S04]  /*31040*/  LDL.64 R10, [R1+0xe88] ;  /* 0x000e8800010a7983 */ /* 0x002ee80000100a00 */
[----:B------:R0:W-:Y:S02]  /*31050*/  STL [R1+0x3cc], R28 ;  /* 0x0003cc1c01007387 */ /* 0x0001e40000100800 */
[----:B0-----:R-:W-:-:S02]  /*31060*/  LOP3.LUT R28, R27, 0x1c, RZ, 0xc0, !PT ;  /* 0x0000001c1b1c7812 */ /* 0x001fc400078ec0ff */
[----:B------:R0:W3:Y:S01]  /*31070*/  LDG.E.U16 R27, [R12.64] ;  /* 0x000000060c1b7981 */ /* 0x0000e2000c1e1500 */
[----:B------:R-:W-:-:S03]  /*31080*/  IMAD.WIDE R14, R29, 0x2, R14 ;  /* 0x000000021d0e7825 */ /* 0x000fc600078e020e */
[----:B0-----:R-:W3:Y:S04]  /*31090*/  LDL.64 R12, [R1+0xe80] ;  /* 0x000e8000010c7983 */ /* 0x001ee80000100a00 */
[----:B------:R0:W-:Y:S01]  /*310a0*/  STL [R1+0x3c8], R0 ;  /* 0x0003c80001007387 */ /* 0x0001e20000100800 */
[----:B------:R-:W-:-:S03]  /*310b0*/  IMAD.WIDE R16, R29, 0x2, R16 ;  /* 0x000000021d107825 */ /* 0x000fc600078e0210 */
[----:B0-----:R0:W3:Y:S04]  /*310c0*/  LDG.E.U16 R0, [R14.64] ;  /* 0x000000060e007981 */ /* 0x0010e8000c1e1500 */
[----:B--2---:R1:W-:Y:S04]  /*310d0*/  STL [R1+0x3c4], R7 ;  /* 0x0003c40701007387 */ /* 0x0043e80000100800 */
[----:B-1----:R1:W2:Y:S01]  /*310e0*/  LDG.E.U16 R7, [R16.64] ;  /* 0x0000000610077981 */ /* 0x0022a2000c1e1500 */
[----:B----4-:R-:W-:-:S04]  /*310f0*/  IMAD.WIDE R8, R29, 0x2, R8 ;  /* 0x000000021d087825 */ /* 0x010fc800078e0208 */
[----:B0-----:R-:W-:-:S04]  /*31100*/  IMAD.WIDE R14, R29, 0x2, R24 ;  /* 0x000000021d0e7825 */ /* 0x001fc800078e0218 */
[C---:B-1----:R-:W-:Y:S01]  /*31110*/  IMAD.WIDE R16, R29.reuse, 0x2, R18 ;  /* 0x000000021d107825 */ /* 0x042fe200078e0212 */
[----:B---3--:R-:W-:Y:S04]  /*31120*/  STL [R1+0x3c0], R4 ;  /* 0x0003c00401007387 */ /* 0x008fe80000100800 */
[----:B------:R-:W0:Y:S01]  /*31130*/  LDS R4, [R28.X4+0x10000] ;  /* 0x010000001c047984 */ /* 0x000e220000004800 */
[----:B------:R-:W-:-:S03]  /*31140*/  IMAD.WIDE R10, R29, 0x2, R10 ;  /* 0x000000021d0a7825 */ /* 0x000fc600078e020a */
[----:B------:R1:W-:Y:S04]  /*31150*/  STL [R1+0x3bc], R27 ;  /* 0x0003bc1b01007387 */ /* 0x0003e80000100800 */
[----:B-1----:R1:W3:Y:S01]  /*31160*/  LDG.E.U16 R27, [R8.64] ;  /* 0x00000006081b7981 */ /* 0x0022e2000c1e1500 */
[----:B------:R-:W-:-:S03]  /*31170*/  IMAD.WIDE R12, R29, 0x2, R12 ;  /* 0x000000021d0c7825 */ /* 0x000fc600078e020c */
[----:B-1----:R-:W4:Y:S04]  /*31180*/  LDL.64 R8, [R1+0xe68] ;  /* 0x000e680001087983 */ /* 0x002f280000100a00 */
[----:B------:R1:W-:Y:S04]  /*31190*/  STL [R1+0x3b8], R0 ;  /* 0x0003b80001007387 */ /* 0x0003e80000100800 */
[----:B------:R-:W4:Y:S04]  /*311a0*/  LDL.64 R24, [R1+0xe40] ;  /* 0x000e400001187983 */ /* 0x000f280000100a00 */
[----:B------:R-:W4:Y:S04]  /*311b0*/  LDL.64 R18, [R1+0xe38] ;  /* 0x000e380001127983 */ /* 0x000f280000100a00 */
[----:B-1----:R1:W4:Y:S04]  /*311c0*/  LDG.E.U16 R0, [R10.64] ;  /* 0x000000060a007981 */ /* 0x002328000c1e1500 */
[----:B-1----:R-:W4:Y:S04]  /*311d0*/  LDL.64 R10, [R1+0xe60] ;  /* 0x000e6000010a7983 */ /* 0x002f280000100a00 */
[----:B--2---:R1:W-:Y:S04]  /*311e0*/  STL [R1+0x3b4], R7 ;  /* 0x0003b40701007387 */ /* 0x0043e80000100800 */
[----:B-1----:R1:W2:Y:S04]  /*311f0*/  LDG.E.U16 R7, [R12.64] ;  /* 0x000000060c077981 */ /* 0x0022a8000c1e1500 */
[----:B-1----:R-:W2:Y:S04]  /*31200*/  LDL.64 R12, [R1+0xe58] ;  /* 0x000e5800010c7983 */ /* 0x002ea80000100a00 */
[----:B---3--:R1:W-:Y:S04]  /*31210*/  STL [R1+0x3b0], R27 ;  /* 0x0003b01b01007387 */ /* 0x0083e80000100800 */
[----:B-1----:R1:W3:Y:S01]  /*31220*/  LDG.E.U16 R27, [R14.64] ;  /* 0x000000060e1b7981 */ /* 0x0022e2000c1e1500 */
[----:B----4-:R-:W-:-:S03]  /*31230*/  IMAD.WIDE R8, R29, 0x2, R8 ;  /* 0x000000021d087825 */ /* 0x010fc600078e0208 */
[----:B-1----:R-:W3:Y:S04]  /*31240*/  LDL.64 R14, [R1+0xe50] ;  /* 0x000e5000010e7983 */ /* 0x002ee80000100a00 */
[----:B------:R1:W-:Y:S04]  /*31250*/  STL [R1+0x3ac], R0 ;  /* 0x0003ac0001007387 */ /* 0x0003e80000100800 */
[----:B-1----:R1:W3:Y:S04]  /*31260*/  LDG.E.U16 R0, [R16.64] ;  /* 0x0000000610007981 */ /* 0x0022e8000c1e1500 */
[----:B--2---:R2:W-:Y:S04]  /*31270*/  STL [R1+0x3a8], R7 ;  /* 0x0003a80701007387 */ /* 0x0045e80000100800 */
[----:B--2---:R2:W4:Y:S04]  /*31280*/  LDG.E.U16 R7, [R8.64] ;  /* 0x0000000608077981 */ /* 0x004528000c1e1500 */
[----:B--2---:R-:W2:Y:S01]  /*31290*/  LDL.64 R8, [R1+0xe48] ;  /* 0x000e480001087983 */ /* 0x004ea20000100a00 */
[----:B------:R-:W-:-:S04]  /*312a0*/  IMAD.WIDE R10, R29, 0x2, R10 ;  /* 0x000000021d0a7825 */ /* 0x000fc800078e020a */
[C---:B------:R-:W-:Y:S01]  /*312b0*/  IMAD.WIDE R12, R29.reuse, 0x2, R12 ;  /* 0x000000021d0c7825 */ /* 0x040fe200078e020c */
[----:B---3--:R3:W-:Y:S04]  /*312c0*/  STL [R1+0x3a4], R27 ;  /* 0x0003a41b01007387 */ /* 0x0087e80000100800 */
[----:B-1----:R-:W0:Y:S04]  /*312d0*/  LDL.LU R17, [R1+0xaa0] ;  /* 0x000aa00001117983 */ /* 0x002e280000300800 */
[----:B------:R-:W2:Y:S04]  /*312e0*/  LDL.LU R16, [R1+0x4d0] ;  /* 0x0004d00001107983 */ /* 0x000ea80000300800 */
[----:B---3--:R1:W3:Y:S04]  /*312f0*/  LDG.E.U16 R27, [R10.64] ;  /* 0x000000060a1b7981 */ /* 0x0082e8000c1e1500 */
[----:B------:R1:W-:Y:S04]  /*31300*/  STL [R1+0x3a0], R0 ;  /* 0x0003a00001007387 */ /* 0x0003e80000100800 */
[----:B-1----:R-:W3:Y:S04]  /*31310*/  LDL.LU R0, [R1+0x4d4] ;  /* 0x0004d40001007983 */ /* 0x002ee80000300800 */
[----:B----4-:R1:W-:Y:S04]  /*31320*/  STL [R1+0x39c], R7 ;  /* 0x00039c0701007387 */ /* 0x0103e80000100800 */
[----:B-1----:R1:W4:Y:S01]  /*31330*/  LDG.E.U16 R7, [R12.64] ;  /* 0x000000060c077981 */ /* 0x002322000c1e1500 */
[----:B------:R-:W-:-:S04]  /*31340*/  IMAD.WIDE R14, R29, 0x2, R14 ;  /* 0x000000021d0e7825 */ /* 0x000fc800078e020e */
[C---:B--2---:R-:W-:Y:S02]  /*31350*/  IMAD.WIDE R8, R29.reuse, 0x2, R8 ;  /* 0x000000021d087825 */ /* 0x044fe400078e0208 */
[----:B------:R2:W4:Y:S02]  /*31360*/  LDG.E.U16 R15, [R14.64] ;  /* 0x000000060e0f7981 */ /* 0x000524000c1e1500 */
[C---:B------:R-:W-:Y:S02]  /*31370*/  IMAD.WIDE R10, R29.reuse, 0x2, R24 ;  /* 0x000000021d0a7825 */ /* 0x040fe400078e0218 */
[----:B--2---:R2:W4:Y:S02]  /*31380*/  LDG.E.U16 R14, [R8.64] ;  /* 0x00000006080e7981 */ /* 0x004524000c1e1500 */
[----:B-1----:R-:W-:-:S06]  /*31390*/  IMAD.WIDE R12, R29, 0x2, R18 ;  /* 0x000000021d0c7825 */ /* 0x002fcc00078e0212 */
[----:B------:R-:W4:Y:S04]  /*313a0*/  LDG.E.U16 R13, [R12.64] ;  /* 0x000000060c0d7981 */ /* 0x000f28000c1e1500 */
[----:B--2---:R1:W2:Y:S04]  /*313b0*/  LDG.E.U16 R8, [R10.64] ;  /* 0x000000060a087981 */ /* 0x0042a8000c1e1500 */
[----:B---3--:R3:W-:Y:S04]  /*313c0*/  STL [R1+0x398], R27 ;  /* 0x0003981b01007387 */ /* 0x0087e80000100800 */
[----:B---3--:R-:W3:Y:S04]  /*313d0*/  LDL.LU R27, [R1+0x4c0] ;  /* 0x0004c000011b7983 */ /* 0x008ee80000300800 */
[----:B------:R-:W3:Y:S04]  /*313e0*/  LDL.LU R19, [R1+0x4c4] ;  /* 0x0004c40001137983 */ /* 0x000ee80000300800 */
[----:B-1----:R-:W3:Y:S04]  /*313f0*/  LDL.LU R11, [R1+0x4b0] ;  /* 0x0004b000010b7983 */ /* 0x002ee80000300800 */
[----:B------:R-:W3:Y:S04]  /*31400*/  LDL.LU R10, [R1+0x4b4] ;  /* 0x0004b400010a7983 */ /* 0x000ee80000300800 */
[----:B------:R-:W3:Y:S04]  /*31410*/  LDL.LU R9, [R1+0x4a0] ;  /* 0x0004a00001097983 */ /* 0x000ee80000300800 */
[----:B----4-:R1:W-:Y:S04]  /*31420*/  STL [R1+0x394], R7 ;  /* 0x0003940701007387 */ /* 0x0103e80000100800 */
[----:B-1----:R-:W4:Y:S01]  /*31430*/  LDL.LU R7, [R1+0x4a4] ;  /* 0x0004a40001077983 */ /* 0x002f220000300800 */
[----:B0-----:R-:W-:-:S03]  /*31440*/  FFMA R17, R6, R17, R4 ;  /* 0x0000001106117223 */ /* 0x001fc60000000004 */
[----:B------:R-:W4:Y:S01]  /*31450*/  LDL.LU R18, [R1+0x490] ;  /* 0x0004900001127983 */ /* 0x000f220000300800 */
[----:B------:R-:W-:-:S03]  /*31460*/  FMUL R24, R6, R16 ;  /* 0x0000001006187220 */ /* 0x000fc60000400000 */
[----:B------:R0:W-:Y:S04]  /*31470*/  STL [R1+0xaa0], R17 ;  /* 0x000aa01101007387 */ /* 0x0001e80000100800 */
[----:B0-----:R-:W4:Y:S04]  /*31480*/  LDL.LU R17, [R1+0x494] ;  /* 0x0004940001117983 */ /* 0x001f280000300800 */
[----:B------:R-:W4:Y:S04]  /*31490*/  LDL.LU R16, [R1+0x300] ;  /* 0x0003000001107983 */ /* 0x000f280000300800 */
[----:B------:R0:W-:Y:S01]  /*314a0*/  STL [R1+0x390], R15 ;  /* 0x0003900f01007387 */ /* 0x0001e20000100800 */
[----:B------:R-:W-:-:S03]  /*314b0*/  FMUL R25, R6, R0 ;  /* 0x0000000006197220 */ /* 0x000fc60000400000 */
[----:B0-----:R-:W4:Y:S04]  /*314c0*/  LDL.LU R15, [R1+0x304] ;  /* 0x00030400010f7983 */ /* 0x001f280000300800 */
[----:B------:R0:W-:Y:S04]  /*314d0*/  STL [R1+0x38c], R14 ;  /* 0x00038c0e01007387 */ /* 0x0001e80000100800 */
[----:B0-----:R-:W4:Y:S04]  /*314e0*/  LDL.LU R14, [R1+0x2f0] ;  /* 0x0002f000010e7983 */ /* 0x001f280000300800 */
[----:B--2---:R0:W-:Y:S04]  /*314f0*/  STL [R1+0x388], R8 ;  /* 0x0003880801007387 */ /* 0x0041e80000100800 */
[----:B0-----:R-:W2:Y:S04]  /*31500*/  LDL.LU R8, [R1+0x2f4] ;  /* 0x0002f40001087983 */ /* 0x001ea80000300800 */
[----:B------:R-:W2:Y:S04]  /*31510*/  LDL.LU R4, [R1+0x480] ;  /* 0x0004800001047983 */ /* 0x000ea80000300800 */
[----:B------:R-:W2:Y:S04]  /*31520*/  LDL.LU R0, [R1+0x484] ;  /* 0x0004840001007983 */ /* 0x000ea80000300800 */
[----:B------:R3:W-:Y:S02]  /*31530*/  STL [R1+0x384], R13 ;  /* 0x0003840d01007387 */ /* 0x0007e40000100800 */
[----:B---3--:R-:W-:-:S02]  /*31540*/  FMUL R13, R6, R19 ;  /* 0x00000013060d7220 */ /* 0x008fc40000400000 */
[C---:B------:R-:W-:Y:S02]  /*31550*/  FMUL R19, R6.reuse, R11 ;  /* 0x0000000b06137220 */ /* 0x040fe40000400000 */
[C---:B------:R-:W-:Y:S02]  /*31560*/  FMUL R11, R6.reuse, R10 ;  /* 0x0000000a060b7220 */ /* 0x040fe40000400000 */
[C---:B------:R-:W-:Y:S01]  /*31570*/  FMUL R10, R6.reuse, R9 ;  /* 0x00000009060a7220 */ /* 0x040fe20000400000 */
[----:B------:R-:W-:Y:S04]  /*31580*/  STL [R1+0x1f0], R19 ;  /* 0x0001f01301007387 */ /* 0x000fe80000100800 */
[----:B------:R0:W-:Y:S04]  /*31590*/  STL [R1+0x1f4], R11 ;  /* 0x0001f40b01007387 */ /* 0x0001e80000100800 */
[----:B0-----:R-:W3:Y:S04]  /*315a0*/  LDL.LU R11, [R1+0x470] ;  /* 0x00047000010b7983 */ /* 0x001ee80000300800 */
[----:B------:R0:W-:Y:S01]  /*315b0*/  STL [R1+0x200], R10 ;  /* 0x0002000a01007387 */ /* 0x0001e20000100800 */
[----:B----4-:R-:W-:-:S03]  /*315c0*/  FMUL R9, R6, R7 ;  /* 0x0000000706097220 */ /* 0x010fc60000400000 */
[----:B------:R-:W4:Y:S04]  /*315d0*/  LDL.LU R7, [R1+0x474] ;  /* 0x0004740001077983 */ /* 0x000f280000300800 */
[----:B------:R1:W-:Y:S04]  /*315e0*/  STL [R1+0x204], R9 ;  /* 0x0002040901007387 */ /* 0x0003e80000100800 */
[----:B0-----:R-:W4:Y:S04]  /*315f0*/  LDL.LU R10, [R1+0x460] ;  /* 0x00046000010a7983 */ /* 0x001f280000300800 */
[----:B-1----:R-:W4:Y:S01]  /*31600*/  LDL.LU R9, [R1+0x464] ;  /* 0x0004640001097983 */ /* 0x002f220000300800 */
[----:B------:R-:W-:-:S02]  /*31610*/  FMUL R19, R6, R18 ;  /* 0x0000001206137220 */ /* 0x000fc40000400000 */
[C---:B------:R-:W-:Y:S02]  /*31620*/  FMUL R18, R6.reuse, R17 ;  /* 0x0000001106127220 */ /* 0x040fe40000400000 */
[C---:B------:R-:W-:Y:S01]  /*31630*/  FMUL R17, R6.reuse, R16 ;  /* 0x0000001006117220 */ /* 0x040fe20000400000 */
[----:B------:R0:W-:Y:S04]  /*31640*/  STL [R1+0x210], R19 ;  /* 0x0002101301007387 */ /* 0x0001e80000100800 */
[----:B------:R-:W-:Y:S04]  /*31650*/  STL [R1+0x214], R18 ;  /* 0x0002141201007387 */ /* 0x000fe80000100800 */
[----:B------:R-:W-:Y:S01]  /*31660*/  STL [R1+0x220], R17 ;  /* 0x0002201101007387 */ /* 0x000fe20000100800 */
[----:B------:R-:W-:-:S05]  /*31670*/  FMUL R16, R6, R15 ;  /* 0x0000000f06107220 */ /* 0x000fca0000400000 */
[----:B------:R-:W-:Y:S01]  /*31680*/  STL [R1+0x224], R16 ;  /* 0x0002241001007387 */ /* 0x000fe20000100800 */
[C---:B------:R-:W-:Y:S02]  /*31690*/  FMUL R12, R6.reuse, R27 ;  /* 0x0000001b060c7220 */ /* 0x040fe40000400000 */
[----:B------:R-:W-:-:S05]  /*316a0*/  FMUL R15, R6, R14 ;  /* 0x0000000e060f7220 */ /* 0x000fca0000400000 */
[----:B------:R-:W-:Y:S01]  /*316b0*/  STL [R1+0x230], R15 ;  /* 0x0002300f01007387 */ /* 0x000fe20000100800 */
[C---:B--2---:R-:W-:Y:S02]  /*316c0*/  FMUL R14, R6.reuse, R8 ;  /* 0x00000008060e7220 */ /* 0x044fe40000400000 */
[----:B------:R-:W-:-:S03]  /*316d0*/  FMUL R8, R6, R4 ;  /* 0x0000000406087220 */ /* 0x000fc60000400000 */
[----:B------:R-:W-:Y:S01]  /*316e0*/  STL [R1+0x234], R14 ;  /* 0x0002340e01007387 */ /* 0x000fe20000100800 */
[----:B------:R-:W-:-:S03]  /*316f0*/  FMUL R4, R6, R0 ;  /* 0x0000000006047220 */ /* 0x000fc60000400000 */
[----:B------:R-:W2:Y:S04]  /*31700*/  LDL.LU R0, [R1+0x450] ;  /* 0x0004500001007983 */ /* 0x000ea80000300800 */
[----:B------:R1:W-:Y:S04]  /*31710*/  STL [R1+0x240], R8 ;  /* 0x0002400801007387 */ /* 0x0003e80000100800 */
[----:B------:R-:W2:Y:S04]  /*31720*/  LDL.LU R27, [R1+0x454] ;  /* 0x00045400011b7983 */ /* 0x000ea80000300800 */
[----:B------:R1:W-:Y:S04]  /*31730*/  STL [R1+0x244], R4 ;  /* 0x0002440401007387 */ /* 0x0003e80000100800 */
[----:B0-----:R-:W2:Y:S04]  /*31740*/  LDL.LU R19, [R1+0x4e0] ;  /* 0x0004e00001137983 */ /* 0x001ea80000300800 */
[----:B-1----:R-:W2:Y:S04]  /*31750*/  LDL.LU R8, [R1+0x4e4] ;  /* 0x0004e40001087983 */ /* 0x002ea80000300800 */
[----:B------:R-:W2:Y:S01]  /*31760*/  LDL.LU R4, [R1+0x4f0] ;  /* 0x0004f00001047983 */ /* 0x000ea20000300800 */
[----:B---3--:R-:W-:-:S02]  /*31770*/  FMUL R14, R6, R11 ;  /* 0x0000000b060e7220 */ /* 0x008fc40000400000 */
[C---:B----4-:R-:W-:Y:S02]  /*31780*/  FMUL R11, R6.reuse, R7 ;  /* 0x00000007060b7220 */ /* 0x050fe40000400000 */
[----:B------:R-:W3:Y:S04]  /*31790*/  LDL.LU R7, [R1+0x4f4] ;  /* 0x0004f40001077983 */ /* 0x000ee80000300800 */
[----:B------:R0:W-:Y:S01]  /*317a0*/  STL [R1+0x250], R14 ;  /* 0x0002500e01007387 */ /* 0x0001e20000100800 */
[----:B------:R-:W-:-:S03]  /*317b0*/  FMUL R10, R6, R10 ;  /* 0x0000000a060a7220 */ /* 0x000fc60000400000 */
[----:B------:R1:W-:Y:S01]  /*317c0*/  STL [R1+0x254], R11 ;  /* 0x0002540b01007387 */ /* 0x0003e20000100800 */
[----:B------:R-:W-:-:S03]  /*317d0*/  FMUL R9, R6, R9 ;  /* 0x0000000906097220 */ /* 0x000fc60000400000 */
[----:B------:R-:W4:Y:S04]  /*317e0*/  LDL.LU R18, [R1+0x500] ;  /* 0x0005000001127983 */ /* 0x000f280000300800 */
[----:B------:R0:W-:Y:S04]  /*317f0*/  STL [R1+0x260], R10 ;  /* 0x0002600a01007387 */ /* 0x0001e80000100800 */
[----:B------:R-:W4:Y:S04]  /*31800*/  LDL.LU R17, [R1+0x504] ;  /* 0x0005040001117983 */ /* 0x000f280000300800 */
[----:B------:R0:W-:Y:S04]  /*31810*/  STL [R1+0x264], R9 ;  /* 0x0002640901007387 */ /* 0x0001e80000100800 */
[----:B------:R-:W4:Y:S04]  /*31820*/  LDL.LU R16, [R1+0x510] ;  /* 0x0005100001107983 */ /* 0x000f280000300800 */
[----:B------:R-:W4:Y:S04]  /*31830*/  LDL.LU R15, [R1+0x514] ;  /* 0x00051400010f7983 */ /* 0x000f280000300800 */
[----:B0-----:R-:W4:Y:S04]  /*31840*/  LDL.LU R14, [R1+0x2e0] ;  /* 0x0002e000010e7983 */ /* 0x001f280000300800 */
[----:B-1----:R-:W4:Y:S04]  /*31850*/  LDL.LU R11, [R1+0x2e4] ;  /* 0x0002e400010b7983 */ /* 0x002f280000300800 */
[----:B------:R-:W4:Y:S04]  /*31860*/  LDL.LU R10, [R1+0x4d8] ;  /* 0x0004d800010a7983 */ /* 0x000f280000300800 */
[----:B------:R-:W4:Y:S01]  /*31870*/  LDL.LU R9, [R1+0x4dc] ;  /* 0x0004dc0001097983 */ /* 0x000f220000300800 */
[----:B--2---:R-:W-:-:S05]  /*31880*/  FMUL R0, R6, R0 ;  /* 0x0000000006007220 */ /* 0x004fca0000400000 */
[----:B------:R0:W-:Y:S01]  /*31890*/  STL [R1+0x270], R0 ;  /* 0x0002700001007387 */ /* 0x0001e20000100800 */
[----:B------:R-:W-:-:S03]  /*318a0*/  FMUL R27, R6, R27 ;  /* 0x0000001b061b7220 */ /* 0x000fc60000400000 */
[----:B0-----:R-:W2:Y:S04]  /*318b0*/  LDL.LU R0, [R1+0x2df8] ;  /* 0x002df80001007983 */ /* 0x001ea80000300800 */
[----:B------:R0:W-:Y:S02]  /*318c0*/  STL [R1+0x274], R27 ;  /* 0x0002741b01007387 */ /* 0x0001e40000100800 */
[C---:B0-----:R-:W-:Y:S02]  /*318d0*/  FMUL R27, R6.reuse, R19 ;  /* 0x00000013061b7220 */ /* 0x041fe40000400000 */
[C---:B------:R-:W-:Y:S02]  /*318e0*/  FMUL R19, R6.reuse, R8 ;  /* 0x0000000806137220 */ /* 0x040fe40000400000 */
[C---:B------:R-:W-:Y:S01]  /*318f0*/  FMUL R8, R6.reuse, R4 ;  /* 0x0000000406087220 */ /* 0x040fe20000400000 */
[----:B------:R-:W-:Y:S04]  /*31900*/  STL [R1+0x280], R27 ;  /* 0x0002801b01007387 */ /* 0x000fe80000100800 */
[----:B------:R-:W-:Y:S04]  /*31910*/  STL [R1+0x284], R19 ;  /* 0x0002841301007387 */ /* 0x000fe80000100800 */
[----:B------:R0:W-:Y:S04]  /*31920*/  STL [R1+0x290], R8 ;  /* 0x0002900801007387 */ /* 0x0001e80000100800 */
[----:B------:R1:W1:Y:S04]  /*31930*/  LDS R4, [R26.X16+0x10000] ;  /* 0x010000001a047984 */ /* 0x000268000000c800 */
[----:B0-----:R-:W2:Y:S01]  /*31940*/  LDL.LU R8, [R1+0x4c8] ;  /* 0x0004c80001087983 */ /* 0x001ea20000300800 */
[----:B---3--:R-:W-:-:S03]  /*31950*/  FMUL R19, R6, R7 ;  /* 0x0000000706137220 */ /* 0x008fc60000400000 */
[----:B------:R-:W3:Y:S04]  /*31960*/  LDL.LU R7, [R1+0x4cc] ;  /* 0x0004cc0001077983 */ /* 0x000ee80000300800 */
[----:B------:R-:W-:Y:S01]  /*31970*/  STL [R1+0x294], R19 ;  /* 0x0002941301007387 */ /* 0x000fe20000100800 */
[C---:B----4-:R-:W-:Y:S02]  /*31980*/  FMUL R18, R6.reuse, R18 ;  /* 0x0000001206127220 */ /* 0x050fe40000400000 */
[----:B------:R-:W-:-:S03]  /*31990*/  FMUL R17, R6, R17 ;  /* 0x0000001106117220 */ /* 0x000fc60000400000 */
[----:B------:R-:W-:Y:S01]  /*319a0*/  STL [R1+0x2a0], R18 ;  /* 0x0002a01201007387 */ /* 0x000fe20000100800 */
        /* <DEDUP_REMOVED lines=8> */
[----:B-1----:R-:W-:-:S03]  /*31a30*/  FMUL R26, R5, R10 ;  /* 0x0000000a051a7220 */ /* 0x002fc60000400000 */
[----:B------:R-:W-:Y:S01]  /*31a40*/  STL [R1+0x2c4], R6 ;  /* 0x0002c40601007387 */ /* 0x000fe20000100800 */
[----:B------:R-:W-:-:S03]  /*31a50*/  FMUL R27, R5, R9 ;  /* 0x00000009051b7220 */ /* 0x000fc60000400000 */
[----:B------:R-:W4:Y:S04]  /*31a60*/  LDL.LU R11, [R1+0x498] ;  /* 0x00049800010b7983 */ /* 0x000f280000300800 */
[----:B------:R-:W4:Y:S04]  /*31a70*/  LDL.LU R10, [R1+0x49c] ;  /* 0x00049c00010a7983 */ /* 0x000f280000300800 */
[----:B------:R0:W-:Y:S04]  /*31a80*/  STL.64 [R1+0x2d48], R26 ;  /* 0x002d481a01007387 */ /* 0x0001e80000100a00 */
[----:B0-----:R-:W4:Y:S04]  /*31a90*/  LDL.LU R26, [R1+0x4a8] ;  /* 0x0004a800011a7983 */ /* 0x001f280000300800 */
[----:B------:R-:W4:Y:S04]  /*31aa0*/  LDL.LU R27, [R1+0x4ac] ;  /* 0x0004ac00011b7983 */ /* 0x000f280000300800 */
[----:B------:R0:W-:Y:S04]  /*31ab0*/  STL.64 [R1+0x2d40], R24 ;  /* 0x002d401801007387 */ /* 0x0001e80000100a00 */
[----:B0-----:R-:W4:Y:S04]  /*31ac0*/  LDL.LU R24, [R1+0x4b8] ;  /* 0x0004b80001187983 */ /* 0x001f280000300800 */
[----:B------:R-:W4:Y:S01]  /*31ad0*/  LDL.LU R25, [R1+0x4bc] ;  /* 0x0004bc0001197983 */ /* 0x000f220000300800 */
[----:B---3--:R-:W-:-:S03]  /*31ae0*/  FMUL R15, R5, R7 ;  /* 0x00000007050f7220 */ /* 0x008fc60000400000 */
[----:B------:R-:W3:Y:S04]  /*31af0*/  LDL.LU R7, [R1+0x308] ;  /* 0x0003080001077983 */ /* 0x000ee80000300800 */
[----:B------:R-:W3:Y:S01]  /*31b00*/  LDL.LU R6, [R1+0x30c] ;  /* 0x00030c0001067983 */ /* 0x000ee20000300800 */
[----:B--2---:R-:W-:-:S03]  /*31b10*/  FMUL R14, R5, R8 ;  /* 0x00000008050e7220 */ /* 0x004fc60000400000 */
[----:B------:R-:W2:Y:S04]  /*31b20*/  LDL.LU R19, [R1+0x2f8] ;  /* 0x0002f80001137983 */ /* 0x000ea80000300800 */
[----:B------:R-:W2:Y:S04]  /*31b30*/  LDL.LU R18, [R1+0x2fc] ;  /* 0x0002fc0001127983 */ /* 0x000ea80000300800 */
[----:B------:R-:W2:Y:S04]  /*31b40*/  LDL.LU R17, [R1+0x488] ;  /* 0x0004880001117983 */ /* 0x000ea80000300800 */
[----:B------:R-:W2:Y:S04]  /*31b50*/  LDL.LU R16, [R1+0x48c] ;  /* 0x00048c0001107983 */ /* 0x000ea80000300800 */
[----:B------:R-:W2:Y:S04]  /*31b60*/  LDL.LU R9, [R1+0x478] ;  /* 0x0004780001097983 */ /* 0x000ea80000300800 */
[----:B------:R-:W2:Y:S04]  /*31b70*/  LDL.LU R8, [R1+0x47c] ;  /* 0x00047c0001087983 */ /* 0x000ea80000300800 */
[----:B------:R-:W-:Y:S04]  /*31b80*/  STL.64 [R1+0x2d38], R14 ;  /* 0x002d380e01007387 */ /* 0x000fe80000100a00 */
[----:B------:R4:W-:Y:S02]  /*31b90*/  STL.64 [R1+0x2d30], R12 ;  /* 0x002d300c01007387 */ /* 0x0009e40000100a00 */
[----:B----4-:R-:W-:-:S02]  /*31ba0*/  FMUL R12, R5, R26 ;  /* 0x0000001a050c7220 */ /* 0x010fc40000400000 */
[C---:B------:R-:W-:Y:S02]  /*31bb0*/  FMUL R14, R5.reuse, R24 ;  /* 0x00000018050e7220 */ /* 0x040fe40000400000 */
[----:B------:R-:W-:-:S03]  /*31bc0*/  FMUL R13, R5, R25 ;  /* 0x00000019050d7220 */ /* 0x000fc60000400000 */
[----:B------:R0:W-:Y:S04]  /*31bd0*/  STL [R1+0x1f8], R14 ;  /* 0x0001f80e01007387 */ /* 0x0001e80000100800 */
[----:B------:R1:W-:Y:S01]  /*31be0*/  STL [R1+0x1fc], R13 ;  /* 0x0001fc0d01007387 */ /* 0x0003e20000100800 */
[----:B0-----:R-:W-:-:S03]  /*31bf0*/  FMUL R14, R5, R27 ;  /* 0x0000001b050e7220 */ /* 0x001fc60000400000 */
[----:B------:R0:W-:Y:S01]  /*31c00*/  STL [R1+0x208], R12 ;  /* 0x0002080c01007387 */ /* 0x0001e20000100800 */
[----:B-1----:R-:W-:-:S03]  /*31c10*/  FMUL R13, R5, R11 ;  /* 0x0000000b050d7220 */ /* 0x002fc60000400000 */
[----:B------:R-:W-:Y:S04]  /*31c20*/  STL [R1+0x20c], R14 ;  /* 0x00020c0e01007387 */ /* 0x000fe80000100800 */
[----:B------:R-:W4:Y:S01]  /*31c30*/  LDL.LU R11, [R1+0x468] ;  /* 0x00046800010b7983 */ /* 0x000f220000300800 */
[----:B0-----:R-:W-:-:S03]  /*31c40*/  FMUL R12, R5, R10 ;  /* 0x0000000a050c7220 */ /* 0x001fc60000400000 */
[----:B------:R3:W-:Y:S04]  /*31c50*/  STL [R1+0x218], R13 ;  /* 0x0002180d01007387 */ /* 0x0007e80000100800 */
[----:B------:R-:W4:Y:S04]  /*31c60*/  LDL.LU R10, [R1+0x46c] ;  /* 0x00046c00010a7983 */ /* 0x000f280000300800 */
[----:B------:R0:W-:Y:S01]  /*31c70*/  STL [R1+0x21c], R12 ;  /* 0x00021c0c01007387 */ /* 0x0001e20000100800 */
[----:B---3--:R-:W-:-:S03]  /*31c80*/  FMUL R13, R5, R7 ;  /* 0x00000007050d7220 */ /* 0x008fc60000400000 */
[----:B------:R-:W3:Y:S01]  /*31c90*/  LDL.LU R7, [R1+0x458] ;  /* 0x0004580001077983 */ /* 0x000ee20000300800 */
[----:B0-----:R-:W-:-:S03]  /*31ca0*/  FMUL R12, R5, R6 ;  /* 0x00000006050c7220 */ /* 0x001fc60000400000 */
[----:B------:R0:W-:Y:S04]  /*31cb0*/  STL [R1+0x228], R13 ;  /* 0x0002280d01007387 */ /* 0x0001e80000100800 */
[----:B------:R-:W3:Y:S01]  /*31cc0*/  LDL.LU R6, [R1+0x45c] ;  /* 0x00045c0001067983 */ /* 0x000ee20000300800 */
[----:B--2---:R-:W-:-:S03]  /*31cd0*/  FMUL R14, R5, R19 ;  /* 0x00000013050e7220 */ /* 0x004fc60000400000 */
[----:B------:R1:W-:Y:S01]  /*31ce0*/  STL [R1+0x22c], R12 ;  /* 0x00022c0c01007387 */ /* 0x0003e20000100800 */
[----:B0-----:R-:W-:-:S03]  /*31cf0*/  FMUL R13, R5, R18 ;  /* 0x00000012050d7220 */ /* 0x001fc60000400000 */
[----:B------:R0:W-:Y:S01]  /*31d00*/  STL [R1+0x238], R14 ;  /* 0x0002380e01007387 */ /* 0x0001e20000100800 */
[----:B-1----:R-:W-:-:S03]  /*31d10*/  FMUL R12, R5, R17 ;  /* 0x00000011050c7220 */ /* 0x002fc60000400000 */
[----:B------:R1:W-:Y:S01]  /*31d20*/  STL [R1+0x23c], R13 ;  /* 0x00023c0d01007387 */ /* 0x0003e20000100800 */
[----:B0-----:R-:W-:-:S03]  /*31d30*/  FMUL R14, R5, R16 ;  /* 0x00000010050e7220 */ /* 0x001fc60000400000 */
[----:B------:R0:W-:Y:S01]  /*31d40*/  STL [R1+0x248], R12 ;  /* 0x0002480c01007387 */ /* 0x0001e20000100800 */
[----:B-1----:R-:W-:-:S03]  /*31d50*/  FMUL R13, R5, R9 ;  /* 0x00000009050d7220 */ /* 0x002fc60000400000 */
[----:B------:R-:W-:Y:S01]  /*31d60*/  STL [R1+0x24c], R14 ;  /* 0x00024c0e01007387 */ /* 0x000fe20000100800 */
[----:B0-----:R-:W-:-:S03]  /*31d70*/  FMUL R12, R5, R8 ;  /* 0x00000008050c7220 */ /* 0x001fc60000400000 */
[----:B------:R-:W2:Y:S04]  /*31d80*/  LDL.LU R9, [R1+0x4e8] ;  /* 0x0004e80001097983 */ /* 0x000ea80000300800 */
[----:B------:R0:W-:Y:S04]  /*31d90*/  STL [R1+0x258], R13 ;  /* 0x0002580d01007387 */ /* 0x0001e80000100800 */
[----:B------:R-:W2:Y:S04]  /*31da0*/  LDL.LU R8, [R1+0x4ec] ;  /* 0x0004ec0001087983 */ /* 0x000ea80000300800 */
[----:B------:R1:W-:Y:S04]  /*31db0*/  STL [R1+0x25c], R12 ;  /* 0x00025c0c01007387 */ /* 0x0003e80000100800 */
[----:B------:R-:W2:Y:S04]  /*31dc0*/  LDL.LU R19, [R1+0x4f8] ;  /* 0x0004f80001137983 */ /* 0x000ea80000300800 */
[----:B------:R-:W2:Y:S04]  /*31dd0*/  LDL.LU R18, [R1+0x4fc] ;  /* 0x0004fc0001127983 */ /* 0x000ea80000300800 */
[----:B0-----:R-:W2:Y:S04]  /*31de0*/  LDL.LU R13, [R1+0x508] ;  /* 0x00050800010d7983 */ /* 0x001ea80000300800 */
[----:B-1----:R-:W2:Y:S04]  /*31df0*/  LDL.LU R12, [R1+0x50c] ;  /* 0x00050c00010c7983 */ /* 0x002ea80000300800 */
[----:B------:R-:W2:Y:S01]  /*31e00*/  LDL.LU R24, [R1+0x518] ;  /* 0x0005180001187983 */ /* 0x000ea20000300800 */
[----:B----4-:R-:W-:-:S05]  /*31e10*/  FMUL R11, R5, R11 ;  /* 0x0000000b050b7220 */ /* 0x010fca0000400000 */
[----:B------:R-:W-:Y:S01]  /*31e20*/  STL [R1+0x268], R11 ;  /* 0x0002680b01007387 */ /* 0x000fe20000100800 */
[----:B------:R-:W-:-:S03]  /*31e30*/  FMUL R10, R5, R10 ;  /* 0x0000000a050a7220 */ /* 0x000fc60000400000 */
[----:B------:R-:W4:Y:S04]  /*31e40*/  LDL.LU R17, [R1+0x51c] ;  /* 0x00051c0001117983 */ /* 0x000f280000300800 */
[----:B------:R0:W-:Y:S04]  /*31e50*/  STL [R1+0x26c], R10 ;  /* 0x00026c0a01007387 */ /* 0x0001e80000100800 */
[----:B------:R-:W4:Y:S01]  /*31e60*/  LDL.LU R16, [R1+0x2e8] ;  /* 0x0002e80001107983 */ /* 0x000f220000300800 */
[----:B---3--:R-:W-:-:S05]  /*31e70*/  FMUL R7, R5, R7 ;  /* 0x0000000705077220 */ /* 0x008fca0000400000 */
[----:B------:R-:W-:Y:S01]  /*31e80*/  STL [R1+0x278], R7 ;  /* 0x0002780701007387 */ /* 0x000fe20000100800 */
[----:B------:R-:W-:-:S03]  /*31e90*/  FMUL R6, R5, R6 ;  /* 0x0000000605067220 */ /* 0x000fc60000400000 */
[----:B------:R-:W3:Y:S04]  /*31ea0*/  LDL.LU R15, [R1+0x2ec] ;  /* 0x0002ec00010f7983 */ /* 0x000ee80000300800 */
[----:B------:R1:W-:Y:S04]  /*31eb0*/  STL [R1+0x27c], R6 ;  /* 0x00027c0601007387 */ /* 0x0003e80000100800 */
[----:B------:R-:W3:Y:S04]  /*31ec0*/  LDL.LU R14, [R1+0xaa4] ;  /* 0x000aa400010e7983 */ /* 0x000ee80000300800 */
[----:B0-----:R-:W3:Y:S04]  /*31ed0*/  LDL.64 R10, [R1+0xe30] ;  /* 0x000e3000010a7983 */ /* 0x001ee80000100a00 */
[----:B-1----:R-:W3:Y:S01]  /*31ee0*/  LDL.64 R6, [R1+0xe28] ;  /* 0x000e280001067983 */ /* 0x002ee20000100a00 */
[----:B--2---:R-:W-:-:S02]  /*31ef0*/  FMUL R25, R5, R9 ;  /* 0x0000000905197220 */ /* 0x004fc40000400000 */
[C---:B------:R-:W-:Y:S02]  /*31f00*/  FMUL R26, R5.reuse, R8 ;  /* 0x00000008051a7220 */ /* 0x040fe40000400000 */
[----:B------:R-:W2:Y:S04]  /*31f10*/  LDL.64 R8, [R1+0xe20] ;  /* 0x000e200001087983 */ /* 0x000ea80000100a00 */
[----:B------:R0:W-:Y:S04]  /*31f20*/  STL [R1+0x288], R25 ;  /* 0x0002881901007387 */ /* 0x0001e80000100800 */
[----:B------:R1:W-:Y:S01]  /*31f30*/  STL [R1+0x28c], R26 ;  /* 0x00028c1a01007387 */ /* 0x0003e20000100800 */
[----:B0-----:R-:W-:-:S02]  /*31f40*/  FMUL R25, R5, R19 ;  /* 0x0000001305197220 */ /* 0x001fc40000400000 */
[C---:B------:R-:W-:Y:S02]  /*31f50*/  FMUL R19, R5.reuse, R18 ;  /* 0x0000001205137220 */ /* 0x040fe40000400000 */
[C---:B------:R-:W-:Y:S01]  /*31f60*/  FMUL R18, R5.reuse, R13 ;  /* 0x0000000d05127220 */ /* 0x040fe20000400000 */
[----:B------:R0:W-:Y:S01]  /*31f70*/  STL [R1+0x298], R25 ;  /* 0x0002981901007387 */ /* 0x0001e20000100800 */
[C---:B-1----:R-:W-:Y:S02]  /*31f80*/  FMUL R26, R5.reuse, R24 ;  /* 0x00000018051a7220 */ /* 0x042fe40000400000 */
[C---:B0-----:R-:W-:Y:S01]  /*31f90*/  FMUL R25, R5.reuse, R12 ;  /* 0x0000000c05197220 */ /* 0x041fe20000400000 */
[----:B------:R-:W-:Y:S04]  /*31fa0*/  STL [R1+0x29c], R19 ;  /* 0x00029c1301007387 */ /* 0x000fe80000100800 */
[----:B------:R-:W2:Y:S01]  /*31fb0*/  LDL.64 R12, [R1+0xe18] ;  /* 0x000e1800010c7983 */ /* 0x000ea20000100a00 */
[----:B----4-:R-:W-:-:S02]  /*31fc0*/  FMUL R17, R5, R17 ;  /* 0x0000001105117220 */ /* 0x010fc40000400000 */
[C---:B------:R-:W-:Y:S02]  /*31fd0*/  FMUL R16, R5.reuse, R16 ;  /* 0x0000001005107220 */ /* 0x040fe40000400000 */
[C---:B---3--:R-:W-:Y:S02]  /*31fe0*/  FMUL R15, R5.reuse, R15 ;  /* 0x0000000f050f7220 */ /* 0x048fe40000400000 */
[----:B------:R-:W-:Y:S02]  /*31ff0*/  FFMA R14, R5, R14, R4 ;  /* 0x0000000e050e7223 */ /* 0x000fe40000000004 */
[----:B------:R-:W-:-:S06]  /*32000*/  IMAD.WIDE R4, R29, 0x2, R10 ;  /* 0x000000021d047825 */ /* 0x000fcc00078e020a */
[----:B------:R-:W3:Y:S04]  /*32010*/  LDG.E.U16 R5, [R4.64] ;  /* 0x0000000604057981 */ /* 0x000ee8000c1e1500 */
[----:B------:R0:W-:Y:S04]  /*32020*/  STL [R1+0x2a8], R18 ;  /* 0x0002a81201007387 */ /* 0x0001e80000100800 */
[----:B0-----:R-:W4:Y:S04]  /*32030*/  LDL.64 R18, [R1+0xe10] ;  /* 0x000e100001127983 */ /* 0x001f280000100a00 */
[----:B------:R0:W-:Y:S01]  /*32040*/  STL [R1+0x2ac], R25 ;  /* 0x0002ac1901007387 */ /* 0x0001e20000100800 */
[----:B------:R-:W-:-:S03]  /*32050*/  IMAD.WIDE R6, R29, 0x2, R6 ;  /* 0x000000021d067825 */ /* 0x000fc600078e0206 */
[----:B0-----:R-:W4:Y:S04]  /*32060*/  LDL.64 R24, [R1+0xe08] ;  /* 0x000e080001187983 */ /* 0x001f280000100a00 */
[----:B------:R-:W-:Y:S04]  /*32070*/  STL [R1+0x2b8], R26 ;  /* 0x0002b81a01007387 */ /* 0x000fe80000100800 */
[----:B------:R-:W-:Y:S04]  /*32080*/  STL [R1+0x2bc], R17 ;  /* 0x0002bc1101007387 */ /* 0x000fe80000100800 */
[----:B------:R0:W-:Y:S04]  /*32090*/  STL [R1+0x2c8], R16 ;  /* 0x0002c81001007387 */ /* 0x0001e80000100800 */
[----:B------:R-:W-:Y:S04]  /*320a0*/  STL [R1+0x2cc], R15 ;  /* 0x0002cc0f01007387 */ /* 0x000fe80000100800 */
[----:B------:R-:W4:Y:S01]  /*320b0*/  LDL.64 R10, [R1+0xe00] ;  /* 0x000e0000010a7983 */ /* 0x000f220000100a00 */
[----:B--2---:R-:W-:-:S03]  /*320c0*/  IMAD.WIDE R8, R29, 0x2, R8 ;  /* 0x000000021d087825 */ /* 0x004fc600078e0208 */
[----:B------:R1:W-:Y:S04]  /*320d0*/  STL [R1+0xaa4], R14 ;  /* 0x000aa40e01007387 */ /* 0x0003e80000100800 */
[----:B0-----:R-:W2:Y:S04]  /*320e0*/  LDL.64 R16, [R1+0xdf8] ;  /* 0x000df80001107983 */ /* 0x001ea80000100a00 */
[----:B------:R4:W2:Y:S04]  /*320f0*/  LDG.E.U16 R26, [R6.64] ;  /* 0x00000006061a7981 */ /* 0x0008a8000c1e1500 */
[----:B-1----:R-:W2:Y:S04]  /*32100*/  LDL.64 R14, [R1+0xdf0] ;  /* 0x000df000010e7983 */ /* 0x002ea80000100a00 */
[----:B------:R0:W2:Y:S04]  /*32110*/  LDG.E.U16 R27, [R8.64] ;  /* 0x00000006081b7981 */ /* 0x0000a8000c1e1500 */
[----:B---3--:R1:W-:Y:S02]  /*32120*/  STL [R1+0x380], R5 ;  /* 0x0003800501007387 */ /* 0x0083e40000100800 */
[----:B-1----:R-:W-:-:S02]  /*32130*/  IMAD.WIDE R4, R29, 0x2, R12 ;  /* 0x000000021d047825 */ /* 0x002fc400078e020c */
[----:B------:R-:W3:Y:S04]  /*32140*/  LDL.64 R12, [R1+0xde8] ;  /* 0x000de800010c7983 */ /* 0x000ee80000100a00 */
[----:B------:R-:W3:Y:S01]  /*32150*/  LDG.E.U16 R5, [R4.64] ;  /* 0x0000000604057981 */ /* 0x000ee2000c1e1500 */
[----:B----4-:R-:W-:-:S03]  /*32160*/  IMAD.WIDE R6, R29, 0x2, R18 ;  /* 0x000000021d067825 */ /* 0x010fc600078e0212 */
[----:B------:R-:W4:Y:S01]  /*32170*/  LDL.64 R18, [R1+0xde0] ;  /* 0x000de00001127983 */ /* 0x000f220000100a00 */
[----:B0-----:R-:W-:-:S03]  /*32180*/  IMAD.WIDE R8, R29, 0x2, R24 ;  /* 0x000000021d087825 */ /* 0x001fc600078e0218 */
[----:B------:R-:W4:Y:S04]  /*32190*/  LDL.64 R24, [R1+0xdd8] ;  /* 0x000dd80001187983 */ /* 0x000f280000100a00 */
[----:B--2---:R0:W-:Y:S04]  /*321a0*/  STL [R1+0x37c], R26 ;  /* 0x00037c1a01007387 */ /* 0x0041e80000100800 */
[----:B------:R1:W-:Y:S04]  /*321b0*/  STL [R1+0x378], R27 ;  /* 0x0003781b01007387 */ /* 0x0003e80000100800 */
[----:B0-----:R0:W2:Y:S04]  /*321c0*/  LDG.E.U16 R26, [R6.64] ;  /* 0x00000006061a7981 */ /* 0x0010a8000c1e1500 */
[----:B-1----:R1:W4:Y:S04]  /*321d0*/  LDG.E.U16 R27, [R8.64] ;  /* 0x00000006081b7981 */ /* 0x002328000c1e1500 */
[----:B---3--:R3:W-:Y:S02]  /*321e0*/  STL [R1+0x374], R5 ;  /* 0x0003740501007387 */ /* 0x0087e40000100800 */
[----:B---3--:R-:W-:-:S02]  /*321f0*/  IMAD.WIDE R4, R29, 0x2, R10 ;  /* 0x000000021d047825 */ /* 0x008fc400078e020a */
[----:B------:R-:W3:Y:S04]  /*32200*/  LDL.64 R10, [R1+0xdd0] ;  /* 0x000dd000010a7983 */ /* 0x000ee80000100a00 */
[----:B------:R-:W3:Y:S01]  /*32210*/  LDG.E.U16 R5, [R4.64] ;  /* 0x0000000604057981 */ /* 0x000ee2000c1e1500 */
[----:B0-----:R-:W-:-:S03]  /*32220*/  IMAD.WIDE R6, R29, 0x2, R16 ;  /* 0x000000021d067825 */ /* 0x001fc600078e0210 */
[----:B------:R-:W3:Y:S01]  /*32230*/  LDL.64 R16, [R1+0xdc8] ;  /* 0x000dc80001107983 */ /* 0x000ee20000100a00 */
[----:B-1----:R-:W-:-:S03]  /*32240*/  IMAD.WIDE R8, R29, 0x2, R14 ;  /* 0x000000021d087825 */ /* 0x002fc600078e020e */
[----:B------:R-:W3:Y:S04]  /*32250*/  LDL.64 R14, [R1+0xdc0] ;  /* 0x000dc000010e7983 */ /* 0x000ee80000100a00 */
[----:B--2---:R0:W-:Y:S04]  /*32260*/  STL [R1+0x370], R26 ;  /* 0x0003701a01007387 */ /* 0x0041e80000100800 */
[----:B----4-:R1:W-:Y:S04]  /*32270*/  STL [R1+0x36c], R27 ;  /* 0x00036c1b01007387 */ /* 0x0103e80000100800 */
        /* <DEDUP_REMOVED lines=144> */
[----:B0-----:R0:W4:Y:S04]  /*32b80*/  LDG.E.U16 R26, [R6.64] ;  /* 0x00000006061a7981 */ /* 0x001128000c1e1500 */
[----:B-1----:R1:W4:Y:S01]  /*32b90*/  LDG.E.U16 R27, [R8.64] ;  /* 0x00000006081b7981 */ /* 0x002322000c1e1500 */
[----:B0-----:R-:W-:-:S04]  /*32ba0*/  IMAD.WIDE R6, R29, 0x2, R18 ;  /* 0x000000021d067825 */ /* 0x001fc800078e0212 */
[C---:B-1----:R-:W-:Y:S02]  /*32bb0*/  IMAD.WIDE R8, R29.reuse, 0x2, R24 ;  /* 0x000000021d087825 */ /* 0x042fe400078e0218 */
[----:B------:R0:W4:Y:S04]  /*32bc0*/  LDG.E.U16 R24, [R6.64] ;  /* 0x0000000606187981 */ /* 0x000128000c1e1500 */
[----:B------:R1:W4:Y:S04]  /*32bd0*/  LDG.E.U16 R25, [R8.64] ;  /* 0x0000000608197981 */ /* 0x000328000c1e1500 */
[----:B---3--:R3:W-:Y:S04]  /*32be0*/  STL [R1+0x2d8], R5 ;  /* 0x0002d80501007387 */ /* 0x0087e80000100800 */
[----:B------:R-:W2:Y:S01]  /*32bf0*/  LDL.64 R18, [R1+0xc90] ;  /* 0x000c900001127983 */ /* 0x000ea20000100a00 */
[----:B---3--:R-:W-:-:S03]  /*32c00*/  IMAD.WIDE R4, R29, 0x2, R12 ;  /* 0x000000021d047825 */ /* 0x008fc600078e020c */
[----:B------:R-:W3:Y:S04]  /*32c10*/  LDL.64 R12, [R1+0xc98] ;  /* 0x000c9800010c7983 */ /* 0x000ee80000100a00 */
[----:B------:R-:W2:Y:S01]  /*32c20*/  LDG.E.U16 R5, [R4.64] ;  /* 0x0000000604057981 */ /* 0x000ea2000c1e1500 */
[----:B0-----:R-:W-:-:S03]  /*32c30*/  IMAD.WIDE R6, R29, 0x2, R16 ;  /* 0x000000021d067825 */ /* 0x001fc600078e0210 */
[----:B----4-:R-:W-:Y:S04]  /*32c40*/  STL [R1+0x2d0], R27 ;  /* 0x0002d01b01007387 */ /* 0x010fe80000100800 */
[----:B------:R0:W-:Y:S01]  /*32c50*/  STL [R1+0x2d4], R26 ;  /* 0x0002d41a01007387 */ /* 0x0001e20000100800 */
[----:B-1----:R-:W-:-:S06]  /*32c60*/  IMAD.WIDE R8, R29, 0x2, R14 ;  /* 0x000000021d087825 */ /* 0x002fcc00078e020e */
[----:B------:R-:W4:Y:S04]  /*32c70*/  LDG.E.U16 R9, [R8.64] ;  /* 0x0000000608097981 */ /* 0x000f28000c1e1500 */
[----:B0-----:R-:W3:Y:S04]  /*32c80*/  LDL.64 R26, [R1+0xc88] ;  /* 0x000c8800011a7983 */ /* 0x001ee80000100a00 */
[----:B--2---:R0:W-:Y:S04]  /*32c90*/  STL [R1+0x1ec], R5 ;  /* 0x0001ec0501007387 */ /* 0x0041e80000100800 */
[----:B------:R-:W2:Y:S04]  /*32ca0*/  LDL.64 R16, [R1+0xc78] ;  /* 0x000c780001107983 */ /* 0x000ea80000100a00 */
[----:B------:R-:W2:Y:S01]  /*32cb0*/  LDL.64 R14, [R1+0xc70] ;  /* 0x000c7000010e7983 */ /* 0x000ea20000100a00 */
[----:B0-----:R-:W-:-:S03]  /*32cc0*/  IMAD.WIDE R4, R29, 0x2, R10 ;  /* 0x000000021d047825 */ /* 0x001fc600078e020a */
[----:B------:R-:W2:Y:S04]  /*32cd0*/  LDL.64 R10, [R1+0xc80] ;  /* 0x000c8000010a7983 */ /* 0x000ea80000100a00 */
[----:B------:R0:W-:Y:S04]  /*32ce0*/  STL [R1+0x1e8], R24 ;  /* 0x0001e81801007387 */ /* 0x0001e80000100800 */
[----:B------:R1:W-:Y:S04]  /*32cf0*/  STL [R1+0x1e4], R25 ;  /* 0x0001e41901007387 */ /* 0x0003e80000100800 */
[----:B0-----:R3:W2:Y:S04]  /*32d00*/  LDG.E.U16 R24, [R4.64] ;  /* 0x0000000604187981 */ /* 0x0016a8000c1e1500 */
[----:B-1----:R0:W2:Y:S01]  /*32d10*/  LDG.E.U16 R25, [R6.64] ;  /* 0x0000000606197981 */ /* 0x0020a2000c1e1500 */
[----:B---3--:R-:W-:-:S03]  /*32d20*/  IMAD.WIDE R4, R29, 0x2, R12 ;  /* 0x000000021d047825 */ /* 0x008fc600078e020c */
[----:B------:R-:W3:Y:S04]  /*32d30*/  LDL.64 R12, [R1+0xc60] ;  /* 0x000c6000010c7983 */ /* 0x000ee80000100a00 */
[----:B------:R-:W3:Y:S01]  /*32d40*/  LDG.E.U16 R5, [R4.64] ;  /* 0x0000000604057981 */ /* 0x000ee2000c1e1500 */
[----:B0-----:R-:W-:-:S03]  /*32d50*/  IMAD.WIDE R6, R29, 0x2, R18 ;  /* 0x000000021d067825 */ /* 0x001fc600078e0212 */
[----:B--2---:R-:W-:Y:S04]  /*32d60*/  STL [R1+0x18c], R25 ;  /* 0x00018c1901007387 */ /* 0x004fe80000100800 */
[----:B------:R0:W-:Y:S04]  /*32d70*/  STL [R1+0x1e0], R24 ;  /* 0x0001e01801007387 */ /* 0x0001e80000100800 */
[----:B------:R-:W2:Y:S04]  /*32d80*/  LDL.64 R18, [R1+0xc20] ;  /* 0x000c200001127983 */ /* 0x000ea80000100a00 */
[----:B0-----:R-:W2:Y:S04]  /*32d90*/  LDL.64 R24, [R1+0xc40] ;  /* 0x000c400001187983 */ /* 0x001ea80000100a00 */
[----:B----4-:R0:W-:Y:S04]  /*32da0*/  STL [R1+0x188], R9 ;  /* 0x0001880901007387 */ /* 0x0101e80000100800 */
[----:B---3--:R1:W-:Y:S01]  /*32db0*/  STL [R1+0x184], R5 ;  /* 0x0001840501007387 */ /* 0x0083e20000100800 */
[----:B0-----:R-:W-:-:S03]  /*32dc0*/  IMAD.WIDE R8, R29, 0x2, R26 ;  /* 0x000000021d087825 */ /* 0x001fc600078e021a */
[----:B------:R0:W3:Y:S01]  /*32dd0*/  LDG.E.U16 R26, [R6.64] ;  /* 0x00000006061a7981 */ /* 0x0000e2000c1e1500 */
[----:B-1----:R-:W-:-:S03]  /*32de0*/  IMAD.WIDE R4, R29, 0x2, R10 ;  /* 0x000000021d047825 */ /* 0x002fc600078e020a */
[----:B------:R1:W4:Y:S04]  /*32df0*/  LDG.E.U16 R27, [R8.64] ;  /* 0x00000006081b7981 */ /* 0x000328000c1e1500 */
[----:B------:R-:W2:Y:S01]  /*32e00*/  LDG.E.U16 R5, [R4.64] ;  /* 0x0000000604057981 */ /* 0x000ea2000c1e1500 */
[----:B0-----:R-:W-:-:S03]  /*32e10*/  IMAD.WIDE R6, R29, 0x2, R16 ;  /* 0x000000021d067825 */ /* 0x001fc600078e0210 */
[----:B------:R-:W2:Y:S01]  /*32e20*/  LDL.64 R10, [R1+0xc00] ;  /* 0x000c0000010a7983 */ /* 0x000ea20000100a00 */
[----:B-1----:R-:W-:-:S03]  /*32e30*/  IMAD.WIDE R8, R29, 0x2, R14 ;  /* 0x000000021d087825 */ /* 0x002fc600078e020e */
[----:B------:R-:W2:Y:S04]  /*32e40*/  LDL.64 R16, [R1+0xbe0] ;  /* 0x000be00001107983 */ /* 0x000ea80000100a00 */
[----:B------:R-:W2:Y:S04]  /*32e50*/  LDL.64 R14, [R1+0xbc0] ;  /* 0x000bc000010e7983 */ /* 0x000ea80000100a00 */
[----:B---3--:R0:W-:Y:S04]  /*32e60*/  STL [R1+0x180], R26 ;  /* 0x0001801a01007387 */ /* 0x0081e80000100800 */
[----:B----4-:R1:W-:Y:S04]  /*32e70*/  STL [R1+0x17c], R27 ;  /* 0x00017c1b01007387 */ /* 0x0103e80000100800 */
[----:B--2---:R2:W-:Y:S04]  /*32e80*/  STL [R1+0x178], R5 ;  /* 0x0001780501007387 */ /* 0x0045e80000100800 */
[----:B0-----:R0:W3:Y:S04]  /*32e90*/  LDG.E.U16 R26, [R6.64] ;  /* 0x00000006061a7981 */ /* 0x0010e8000c1e1500 */
[----:B-1----:R1:W4:Y:S01]  /*32ea0*/  LDG.E.U16 R27, [R8.64] ;  /* 0x00000006081b7981 */ /* 0x002322000c1e1500 */
[----:B--2---:R-:W-:-:S03]  /*32eb0*/  IMAD.WIDE R4, R29, 0x2, R12 ;  /* 0x000000021d047825 */ /* 0x004fc600078e020c */
[----:B------:R-:W2:Y:S01]  /*32ec0*/  LDL.64 R12, [R1+0xba0] ;  /* 0x000ba000010c7983 */ /* 0x000ea20000100a00 */
[----:B0-----:R-:W-:-:S04]  /*32ed0*/  IMAD.WIDE R6, R29, 0x2, R24 ;  /* 0x000000021d067825 */ /* 0x001fc800078e0218 */
[C---:B-1----:R-:W-:Y:S02]  /*32ee0*/  IMAD.WIDE R8, R29.reuse, 0x2, R18 ;  /* 0x000000021d087825 */ /* 0x042fe400078e0212 */
[----:B------:R0:W2:Y:S04]  /*32ef0*/  LDG.E.U16 R19, [R6.64] ;  /* 0x0000000606137981 */ /* 0x0000a8000c1e1500 */
[----:B------:R1:W2:Y:S04]  /*32f00*/  LDG.E.U16 R18, [R4.64] ;  /* 0x0000000604127981 */ /* 0x0002a8000c1e1500 */
[----:B------:R-:W2:Y:S01]  /*32f10*/  LDG.E.U16 R9, [R8.64] ;  /* 0x0000000608097981 */ /* 0x000ea2000c1e1500 */
[----:B-1----:R-:W-:-:S04]  /*32f20*/  IMAD.WIDE R4, R29, 0x2, R10 ;  /* 0x000000021d047825 */ /* 0x002fc800078e020a */
[----:B0-----:R-:W-:-:S06]  /*32f30*/  IMAD.WIDE R6, R29, 0x2, R16 ;  /* 0x000000021d067825 */ /* 0x001fcc00078e0210 */
[----:B------:R-:W2:Y:S04]  /*32f40*/  LDG.E.U16 R7, [R6.64] ;  /* 0x0000000606077981 */ /* 0x000ea8000c1e1500 */
[----:B----4-:R-:W-:Y:S04]  /*32f50*/  STL [R1+0x170], R27 ;  /* 0x0001701b01007387 */ /* 0x010fe80000100800 */
[----:B---3--:R0:W-:Y:S04]  /*32f60*/  STL [R1+0x174], R26 ;  /* 0x0001741a01007387 */ /* 0x0081e80000100800 */
[----:B------:R-:W3:Y:S04]  /*32f70*/  LDL.64 R24, [R1+0xb60] ;  /* 0x000b600001187983 */ /* 0x000ee80000100a00 */
[----:B------:R-:W4:Y:S04]  /*32f80*/  LDL.64 R10, [R1+0xb40] ;  /* 0x000b4000010a7983 */ /* 0x000f280000100a00 */
[----:B0-----:R-:W3:Y:S04]  /*32f90*/  LDL.64 R26, [R1+0xb80] ;  /* 0x000b8000011a7983 */ /* 0x001ee80000100a00 */
[----:B--2---:R-:W-:Y:S04]  /*32fa0*/  STL [R1+0x168], R19 ;  /* 0x0001681301007387 */ /* 0x004fe80000100800 */
[----:B------:R0:W-:Y:S04]  /*32fb0*/  STL [R1+0x16c], R18 ;  /* 0x00016c1201007387 */ /* 0x0001e80000100800 */
[----:B0-----:R-:W2:Y:S04]  /*32fc0*/  LDL.64 R18, [R1+0xb20] ;  /* 0x000b200001127983 */ /* 0x001ea80000100a00 */
[----:B------:R0:W-:Y:S04]  /*32fd0*/  STL [R1+0x164], R9 ;  /* 0x0001640901007387 */ /* 0x0001e80000100800 */
[----:B------:R-:W2:Y:S01]  /*32fe0*/  LDL.64 R16, [R1+0xb00] ;  /* 0x000b000001107983 */ /* 0x000ea20000100a00 */
[----:B0-----:R-:W-:-:S03]  /*32ff0*/  IMAD.WIDE R8, R29, 0x2, R14 ;  /* 0x000000021d087825 */ /* 0x001fc600078e020e */
[----:B------:R0:W2:Y:S04]  /*33000*/  LDG.E.U16 R15, [R4.64] ;  /* 0x00000006040f7981 */ /* 0x0000a8000c1e1500 */
[----:B------:R-:W3:Y:S01]  /*33010*/  LDG.E.U16 R9, [R8.64] ;  /* 0x0000000608097981 */ /* 0x000ee2000c1e1500 */
[----:B0-----:R-:W-:-:S06]  /*33020*/  IMAD.WIDE R4, R29, 0x2, R12 ;  /* 0x000000021d047825 */ /* 0x001fcc00078e020c */
[----:B------:R-:W3:Y:S04]  /*33030*/  LDG.E.U16 R5, [R4.64] ;  /* 0x0000000604057981 */ /* 0x000ee8000c1e1500 */
[----:B--2---:R0:W-:Y:S04]  /*33040*/  STL [R1+0x160], R15 ;  /* 0x0001600f01007387 */ /* 0x0041e80000100800 */
[----:B------:R-:W2:Y:S04]  /*33050*/  LDL.64 R12, [R1+0xc58] ;  /* 0x000c5800010c7983 */ /* 0x000ea80000100a00 */
[----:B0-----:R-:W2:Y:S04]  /*33060*/  LDL.64 R14, [R1+0xc68] ;  /* 0x000c6800010e7983 */ /* 0x001ea80000100a00 */
[----:B------:R0:W-:Y:S04]  /*33070*/  STL [R1+0x15c], R7 ;  /* 0x00015c0701007387 */ /* 0x0001e80000100800 */
[----:B---3--:R1:W-:Y:S01]  /*33080*/  STL [R1+0x158], R9 ;  /* 0x0001580901007387 */ /* 0x0083e20000100800 */
[----:B0-----:R-:W-:-:S04]  /*33090*/  IMAD.WIDE R6, R29, 0x2, R26 ;  /* 0x000000021d067825 */ /* 0x001fc800078e021a */
[C---:B-1----:R-:W-:Y:S01]  /*330a0*/  IMAD.WIDE R8, R29.reuse, 0x2, R24 ;  /* 0x000000021d087825 */ /* 0x042fe200078e0218 */
[----:B------:R0:W3:Y:S04]  /*330b0*/  LDG.E.U16 R26, [R6.64] ;  /* 0x00000006061a7981 */ /* 0x0000e8000c1e1500 */
[----:B------:R-:W2:Y:S04]  /*330c0*/  LDL.64 R24, [R1+0xc50] ;  /* 0x000c500001187983 */ /* 0x000ea80000100a00 */
[----:B------:R4:W-:Y:S04]  /*330d0*/  STL [R1+0x154], R5 ;  /* 0x0001540501007387 */ /* 0x0009e80000100800 */
[----:B------:R1:W2:Y:S01]  /*330e0*/  LDG.E.U16 R27, [R8.64] ;  /* 0x00000006081b7981 */ /* 0x0002a2000c1e1500 */
[----:B----4-:R-:W-:-:S03]  /*330f0*/  IMAD.WIDE R4, R29, 0x2, R10 ;  /* 0x000000021d047825 */ /* 0x010fc600078e020a */
[----:B------:R-:W4:Y:S04]  /*33100*/  LDL.64 R10, [R1+0xc48] ;  /* 0x000c4800010a7983 */ /* 0x000f280000100a00 */
[----:B------:R-:W4:Y:S01]  /*33110*/  LDG.E.U16 R5, [R4.64] ;  /* 0x0000000604057981 */ /* 0x000f22000c1e1500 */
[----:B0-----:R-:W-:-:S03]  /*33120*/  IMAD.WIDE R6, R29, 0x2, R18 ;  /* 0x000000021d067825 */ /* 0x001fc600078e0212 */
[----:B------:R-:W4:Y:S01]  /*33130*/  LDL.64 R18, [R1+0xc38] ;  /* 0x000c380001127983 */ /* 0x000f220000100a00 */
[----:B-1----:R-:W-:-:S03]  /*33140*/  IMAD.WIDE R8, R29, 0x2, R16 ;  /* 0x000000021d087825 */ /* 0x002fc600078e0210 */
[----:B------:R-:W4:Y:S04]  /*33150*/  LDL.64 R16, [R1+0xc30] ;  /* 0x000c300001107983 */ /* 0x000f280000100a00 */
[----:B---3--:R0:W-:Y:S04]  /*33160*/  STL [R1+0x150], R26 ;  /* 0x0001501a01007387 */ /* 0x0081e80000100800 */
[----:B0-----:R0:W3:Y:S04]  /*33170*/  LDG.E.U16 R26, [R6.64] ;  /* 0x00000006061a7981 */ /* 0x0010e8000c1e1500 */
[----:B--2---:R1:W-:Y:S01]  /*33180*/  STL [R1+0x14c], R27 ;  /* 0x00014c1b01007387 */ /* 0x0043e20000100800 */
[----:B0-----:R-:W-:-:S03]  /*33190*/  IMAD.WIDE R6, R29, 0x2, R12 ;  /* 0x000000021d067825 */ /* 0x001fc600078e020c */
[----:B----4-:R0:W-:Y:S04]  /*331a0*/  STL [R1+0x148], R5 ;  /* 0x0001480501007387 */ /* 0x0101e80000100800 */
[----:B-1----:R1:W2:Y:S04]  /*331b0*/  LDG.E.U16 R27, [R8.64] ;  /* 0x00000006081b7981 */ /* 0x0022a8000c1e1500 */
[----:B------:R-:W4:Y:S01]  /*331c0*/  LDL.64 R12, [R1+0xbf8] ;  /* 0x000bf800010c7983 */ /* 0x000f220000100a00 */
[----:B0-----:R-:W-:-:S03]  /*331d0*/  IMAD.WIDE R4, R29, 0x2, R14 ;  /* 0x000000021d047825 */ /* 0x001fc600078e020e */
[----:B------:R-:W4:Y:S01]  /*331e0*/  LDL.64 R14, [R1+0xc18] ;  /* 0x000c1800010e7983 */ /* 0x000f220000100a00 */
[----:B-1----:R-:W-:-:S03]  /*331f0*/  IMAD.WIDE R8, R29, 0x2, R24 ;  /* 0x000000021d087825 */ /* 0x002fc600078e0218 */
[----:B------:R0:W4:Y:S04]  /*33200*/  LDG.E.U16 R25, [R6.64] ;  /* 0x0000000606197981 */ /* 0x000128000c1e1500 */
[----:B------:R1:W4:Y:S04]  /*33210*/  LDG.E.U16 R24, [R4.64] ;  /* 0x0000000604187981 */ /* 0x000328000c1e1500 */
[----:B------:R-:W4:Y:S01]  /*33220*/  LDG.E.U16 R9, [R8.64] ;  /* 0x0000000608097981 */ /* 0x000f22000c1e1500 */
[----:B-1----:R-:W-:-:S04]  /*33230*/  IMAD.WIDE R4, R29, 0x2, R10 ;  /* 0x000000021d047825 */ /* 0x002fc800078e020a */
[C---:B0-----:R-:W-:Y:S02]  /*33240*/  IMAD.WIDE R6, R29.reuse, 0x2, R18 ;  /* 0x000000021d067825 */ /* 0x041fe400078e0212 */
[----:B------:R-:W4:Y:S04]  /*33250*/  LDG.E.U16 R5, [R4.64] ;  /* 0x0000000604057981 */ /* 0x000f28000c1e1500 */
[----:B------:R-:W4:Y:S04]  /*33260*/  LDG.E.U16 R7, [R6.64] ;  /* 0x0000000606077981 */ /* 0x000f28000c1e1500 */
[----:B--2---:R-:W-:Y:S04]  /*33270*/  STL [R1+0x140], R27 ;  /* 0x0001401b01007387 */ /* 0x004fe80000100800 */
[----:B---3--:R0:W-:Y:S04]  /*33280*/  STL [R1+0x144], R26 ;  /* 0x0001441a01007387 */ /* 0x0081e80000100800 */
[----:B------:R-:W2:Y:S04]  /*33290*/  LDL.64 R10, [R1+0xbb8] ;  /* 0x000bb800010a7983 */ /* 0x000ea80000100a00 */
[----:B0-----:R-:W3:Y:S04]  /*332a0*/  LDL.64 R26, [R1+0xbd8] ;  /* 0x000bd800011a7983 */ /* 0x001ee80000100a00 */
[----:B----4-:R-:W-:Y:S04]  /*332b0*/  STL [R1+0x138], R25 ;  /* 0x0001381901007387 */ /* 0x010fe80000100800 */
[----:B------:R0:W-:Y:S04]  /*332c0*/  STL [R1+0x13c], R24 ;  /* 0x00013c1801007387 */ /* 0x0001e80000100800 */
[----:B------:R-:W4:Y:S04]  /*332d0*/  LDL.64 R18, [R1+0xb78] ;  /* 0x000b780001127983 */ /* 0x000f280000100a00 */
[----:B0-----:R-:W2:Y:S04]  /*332e0*/  LDL.64 R24, [R1+0xb98] ;  /* 0x000b980001187983 */ /* 0x001ea80000100a00 */
[----:B------:R0:W-:Y:S02]  /*332f0*/  STL [R1+0x134], R9 ;  /* 0x0001340901007387 */ /* 0x0001e40000100800 */
[----:B0-----:R-:W-:-:S02]  /*33300*/  IMAD.WIDE R8, R29, 0x2, R16 ;  /* 0x000000021d087825 */ /* 0x001fc400078e0210 */
[----:B------:R-:W2:Y:S04]  /*33310*/  LDL.64 R16, [R1+0xb58] ;  /* 0x000b580001107983 */ /* 0x000ea80000100a00 */
[----:B------:R-:W2:Y:S04]  /*33320*/  LDG.E.U16 R9, [R8.64] ;  /* 0x0000000608097981 */ /* 0x000ea8000c1e1500 */
[----:B------:R0:W-:Y:S04]  /*33330*/  STL [R1+0x130], R5 ;  /* 0x0001300501007387 */ /* 0x0001e80000100800 */
[----:B------:R1:W-:Y:S01]  /*33340*/  STL [R1+0x12c], R7 ;  /* 0x00012c0701007387 */ /* 0x0003e20000100800 */
[----:B0-----:R-:W-:-:S03]  /*33350*/  IMAD.WIDE R4, R29, 0x2, R14 ;  /* 0x000000021d047825 */ /* 0x001fc600078e020e */
[----:B------:R-:W4:Y:S01]  /*33360*/  LDL.64 R14, [R1+0xb38] ;  /* 0x000b3800010e7983 */ /* 0x000f220000100a00 */
[----:B-1----:R-:W-:-:S03]  /*33370*/  IMAD.WIDE R6, R29, 0x2, R12 ;  /* 0x000000021d067825 */ /* 0x002fc600078e020c */
[----:B------:R-:W4:Y:S04]  /*33380*/  LDL.64 R12, [R1+0xb18] ;  /* 0x000b1800010c7983 */ /* 0x000f280000100a00 */
[----:B------:R-:W4:Y:S04]  /*33390*/  LDG.E.U16 R5, [R4.64] ;  /* 0x0000000604057981 */ /* 0x000f28000c1e1500 */
[----:B--2---:R3:W-:Y:S02]  /*333a0*/  STL [R1+0x128], R9 ;  /* 0x0001280901007387 */ /* 0x0047e40000100800 */
[----:B---3--:R-:W-:-:S02]  /*333b0*/  IMAD.WIDE R8, R29, 0x2, R26 ;  /* 0x000000021d087825 */ /* 0x008fc400078e021a */
[----:B------:R0:W2:Y:S04]  /*333c0*/  LDG.E.U16 R26, [R6.64] ;  /* 0x00000006061a7981 */ /* 0x0000a8000c1e1500 */
[----:B------:R1:W3:Y:S04]  /*333d0*/  LDG.E.U16 R27, [R8.64] ;  /* 0x00000006081b7981 */ /* 0x0002e8000c1e1500 */
[----:B----4-:R4:W-:Y:S01]  /*333e0*/  STL [R1+0x124], R5 ;  /* 0x0001240501007387 */ /* 0x0109e20000100800 */
[----:B0-----:R-:W-:-:S03]  /*333f0*/  IMAD.WIDE R6, R29, 0x2, R24 ;  /* 0x000000021d067825 */ /* 0x001fc600078e0218 */
[----:B------:R-:W3:Y:S01]  /*33400*/  LDL.64 R24, [R1+0xc10] ;  /* 0x000c100001187983 */ /* 0x000ee20000100a00 */
[----:B-1----:R-:W-:-:S04]  /*33410*/  IMAD.WIDE R8, R29, 0x2, R18 ;  /* 0x000000021d087825 */ /* 0x002fc800078e0212 */
[C---:B----4-:R-:W-:Y:S02]  /*33420*/  IMAD.WIDE R4, R29.reuse, 0x2, R10 ;  /* 0x000000021d047825 */ /* 0x050fe400078e020a */
[----:B------:R-:W4:Y:S04]  /*33430*/  LDL.64 R10, [R1+0xc28] ;  /* 0x000c2800010a7983 */ /* 0x000f280000100a00 */
[----:B------:R0:W4:Y:S04]  /*33440*/  LDG.E.U16 R19, [R4.64] ;  /* 0x0000000604137981 */ /* 0x000128000c1e1500 */
[----:B--2---:R1:W-:Y:S04]  /*33450*/  STL [R1+0x120], R26 ;  /* 0x0001201a01007387 */ /* 0x0043e80000100800 */
[----:B---3--:R2:W-:Y:S04]  /*33460*/  STL [R1+0x11c], R27 ;  /* 0x00011c1b01007387 */ /* 0x0085e80000100800 */
[----:B-1----:R1:W3:Y:S04]  /*33470*/  LDG.E.U16 R26, [R6.64] ;  /* 0x00000006061a7981 */ /* 0x0022e8000c1e1500 */
[----:B--2---:R2:W3:Y:S01]  /*33480*/  LDG.E.U16 R27, [R8.64] ;  /* 0x00000006081b7981 */ /* 0x0044e2000c1e1500 */
[----:B0-----:R-:W-:-:S04]  /*33490*/  IMAD.WIDE R4, R29, 0x2, R16 ;  /* 0x000000021d047825 */ /* 0x001fc800078e0210 */
[----:B-1----:R-:W-:-:S04]  /*334a0*/  IMAD.WIDE R6, R29, 0x2, R14 ;  /* 0x000000021d067825 */ /* 0x002fc800078e020e */
[C---:B--2---:R-:W-:Y:S02]  /*334b0*/  IMAD.WIDE R8, R29.reuse, 0x2, R12 ;  /* 0x000000021d087825 */ /* 0x044fe400078e020c */
[----:B------:R0:W2:Y:S04]  /*334c0*/  LDG.E.U16 R13, [R6.64] ;  /* 0x00000006060d7981 */ /* 0x0000a8000c1e1500 */
[----:B----4-:R1:W-:Y:S04]  /*334d0*/  STL [R1+0x118], R19 ;  /* 0x0001181301007387 */ /* 0x0103e80000100800 */
[----:B------:R-:W4:Y:S04]  /*334e0*/  LDL.64 R16, [R1+0xbf0] ;  /* 0x000bf00001107983 */ /* 0x000f280000100a00 */
[----:B------:R0:W4:Y:S04]  /*334f0*/  LDG.E.U16 R12, [R4.64] ;  /* 0x00000006040c7981 */ /* 0x000128000c1e1500 */
[----:B-1----:R-:W4:Y:S04]  /*33500*/  LDL.64 R18, [R1+0xc08] ;  /* 0x000c080001127983 */ /* 0x002f280000100a00 */
[----:B------:R-:W4:Y:S04]  /*33510*/  LDG.E.U16 R9, [R8.64] ;  /* 0x0000000608097981 */ /* 0x000f28000c1e1500 */
[----:B---3--:R-:W-:Y:S04]  /*33520*/  STL [R1+0x110], R27 ;  /* 0x0001101b01007387 */ /* 0x008fe80000100800 */
[----:B------:R1:W-:Y:S04]  /*33530*/  STL [R1+0x114], R26 ;  /* 0x0001141a01007387 */ /* 0x0003e80000100800 */
[----:B0-----:R-:W3:Y:S01]  /*33540*/  LDL.64 R6, [R1+0xaf8] ;  /* 0x000af80001067983 */ /* 0x001ee20000100a00 */
[----:B------:R-:W-:-:S03]  /*33550*/  IMAD.WIDE R4, R29, 0x2, R10 ;  /* 0x000000021d047825 */ /* 0x000fc600078e020a */
[----:B------:R-:W3:Y:S04]  /*33560*/  LDL.64 R14, [R1+0xbd0] ;  /* 0x000bd000010e7983 */ /* 0x000ee80000100a00 */
[----:B-1----:R-:W3:Y:S04]  /*33570*/  LDL.64 R26, [R1+0xbe8] ;  /* 0x000be800011a7983 */ /* 0x002ee80000100a00 */
[----:B--2---:R-:W-:Y:S04]  /*33580*/  STL [R1+0x108], R13 ;  /* 0x0001080d01007387 */ /* 0x004fe80000100800 */
[----:B----4-:R0:W-:Y:S04]  /*33590*/  STL [R1+0x10c], R12 ;  /* 0x00010c0c01007387 */ /* 0x0101e80000100800 */
[----:B------:R-:W2:Y:S04]  /*335a0*/  LDL.64 R10, [R1+0xbb0] ;  /* 0x000bb000010a7983 */ /* 0x000ea80000100a00 */
[----:B0-----:R-:W4:Y:S04]  /*335b0*/  LDL.64 R12, [R1+0xbc8] ;  /* 0x000bc800010c7983 */ /* 0x001f280000100a00 */
[----:B------:R0:W-:Y:S02]  /*335c0*/  STL [R1+0x104], R9 ;  /* 0x0001040901007387 */ /* 0x0001e40000100800 */
[----:B0-----:R-:W-:-:S02]  /*335d0*/  IMAD.WIDE R8, R29, 0x2, R24 ;  /* 0x000000021d087825 */ /* 0x001fc400078e0218 */
[----:B------:R0:W2:Y:S04]  /*335e0*/  LDG.E.U16 R25, [R4.64] ;  /* 0x0000000604197981 */ /* 0x0000a8000c1e1500 */
[----:B------:R-:W4:Y:S01]  /*335f0*/  LDG.E.U16 R9, [R8.64] ;  /* 0x0000000608097981 */ /* 0x000f22000c1e1500 */
[----:B---3--:R-:W-:-:S05]  /*33600*/  IMAD.WIDE R6, R29, 0x2, R6 ;  /* 0x000000021d067825 */ /* 0x008fca00078e0206 */
[----:B------:R1:W3:Y:S01]  /*33610*/  LDG.E.U16 R24, [R6.64] ;  /* 0x0000000606187981 */ /* 0x0002e2000c1e1500 */
[----:B0-----:R-:W-:-:S06]  /*33620*/  IMAD.WIDE R4, R29, 0x2, R18 ;  /* 0x000000021d047825 */ /* 0x001fcc00078e0212 */
[----:B------:R-:W4:Y:S01]  /*33630*/  LDG.E.U16 R5, [R4.64] ;  /* 0x0000000604057981 */ /* 0x000f22000c1e1500 */
[----:B-1----:R-:W-:-:S03]  /*33640*/  IMAD.WIDE R6, R29, 0x2, R16 ;  /* 0x000000021d067825 */ /* 0x002fc600078e0210 */
[----:B--2---:R-:W-:Y:S04]  /*33650*/  STL [R1+0xfc], R25 ;  /* 0x0000fc1901007387 */ /* 0x004fe80000100800 */
[----:B---3--:R0:W-:Y:S04]  /*33660*/  STL [R1+0x100], R24 ;  /* 0x0001001801007387 */ /* 0x0081e80000100800 */
[----:B------:R-:W2:Y:S04]  /*33670*/  LDL.64 R18, [R1+0xb90] ;  /* 0x000b900001127983 */ /* 0x000ea80000100a00 */
[----:B------:R-:W3:Y:S04]  /*33680*/  LDL.64 R16, [R1+0xb88] ;  /* 0x000b880001107983 */ /* 0x000ee80000100a00 */
[----:B0-----:R-:W2:Y:S04]  /*33690*/  LDL.64 R24, [R1+0xba8] ;  /* 0x000ba80001187983 */ /* 0x001ea80000100a00 */
[----:B----4-:R0:W-:Y:S02]  /*336a0*/  STL [R1+0xf8], R9 ;  /* 0x0000f80901007387 */ /* 0x0101e40000100800 */
[----:B0-----:R-:W-:-:S02]  /*336b0*/  IMAD.WIDE R8, R29, 0x2, R26 ;  /* 0x000000021d087825 */ /* 0x001fc400078e021a */
[----:B------:R0:W4:Y:S04]  /*336c0*/  LDG.E.U16 R26, [R6.64] ;  /* 0x00000006061a7981 */ /* 0x000128000c1e1500 */
[----:B------:R1:W-:Y:S04]  /*336d0*/  STL [R1+0xf4], R5 ;  /* 0x0000f40501007387 */ /* 0x0003e80000100800 */
[----:B------:R0:W2:Y:S01]  /*336e0*/  LDG.E.U16 R27, [R8.64] ;  /* 0x00000006081b7981 */ /* 0x0000a2000c1e1500 */
[----:B-1----:R-:W-:-:S03]  /*336f0*/  IMAD.WIDE R4, R29, 0x2, R14 ;  /* 0x000000021d047825 */ /* 0x002fc600078e020e */
[----:B------:R-:W2:Y:S01]  /*33700*/  LDL.64 R14, [R1+0xb70] ;  /* 0x000b7000010e7983 */ /* 0x000ea20000100a00 */
[----:B0-----:R-:W-:-:S04]  /*33710*/  IMAD.WIDE R8, R29, 0x2, R10 ;  /* 0x000000021d087825 */ /* 0x001fc800078e020a */
[C---:B------:R-:W-:Y:S02]  /*33720*/  IMAD.WIDE R6, R29.reuse, 0x2, R12 ;  /* 0x000000021d067825 */ /* 0x040fe400078e020c */
[----:B------:R-:W3:Y:S04]  /*33730*/  LDG.E.U16 R13, [R8.64] ;  /* 0x00000006080d7981 */ /* 0x000ee8000c1e1500 */
[----:B------:R0:W3:Y:S04]  /*33740*/  LDG.E.U16 R12, [R6.64] ;  /* 0x00000006060c7981 */ /* 0x0000e8000c1e1500 */
[----:B----4-:R1:W-:Y:S04]  /*33750*/  STL [R1+0xf0], R26 ;  /* 0x0000f01a01007387 */ /* 0x0103e80000100800 */
[----:B-1----:R2:W4:Y:S02]  /*33760*/  LDG.E.U16 R26, [R4.64] ;  /* 0x00000006041a7981 */ /* 0x002524000c1e1500 */
[----:B--2---:R-:W-:-:S02]  /*33770*/  IMAD.WIDE R4, R29, 0x2, R24 ;  /* 0x000000021d047825 */ /* 0x004fc400078e0218 */
[----:B----4-:R-:W-:Y:S04]  /*33780*/  STL [R1+0x2dc8], R26 ;  /* 0x002dc81a01007387 */ /* 0x010fe80000100800 */
[----:B------:R-:W2:Y:S04]  /*33790*/  LDL.64 R10, [R1+0xb50] ;  /* 0x000b5000010a7983 */ /* 0x000ea80000100a00 */
[----:B---3--:R-:W-:Y:S04]  /*337a0*/  STL [R1+0x2dcc], R13 ;  /* 0x002dcc0d01007387 */ /* 0x008fe80000100800 */
[----:B------:R1:W-:Y:S04]  /*337b0*/  STL [R1+0xec], R27 ;  /* 0x0000ec1b01007387 */ /* 0x0003e80000100800 */
[----:B-1----:R-:W3:Y:S01]  /*337c0*/  LDG.E.U16 R27, [R4.64] ;  /* 0x00000006041b7981 */ /* 0x002ee2000c1e1500 */
[----:B------:R-:W-:-:S05]  /*337d0*/  IMAD.WIDE R8, R29, 0x2, R16 ;  /* 0x000000021d087825 */ /* 0x000fca00078e0210 */
[----:B------:R-:W4:Y:S04]  /*337e0*/  LDG.E.U16 R25, [R8.64] ;  /* 0x0000000608197981 */ /* 0x000f28000c1e1500 */
[----:B---3--:R1:W-:Y:S01]  /*337f0*/  STL [R1+0x2d54], R27 ;  /* 0x002d541b01007387 */ /* 0x0083e20000100800 */
[----:B0-----:R-:W-:-:S03]  /*33800*/  IMAD.WIDE R6, R29, 0x2, R18 ;  /* 0x000000021d067825 */ /* 0x001fc600078e0212 */
[----:B------:R-:W3:Y:S01]  /*33810*/  LDL.64 R18, [R1+0xb10] ;  /* 0x000b100001127983 */ /* 0x000ee20000100a00 */
[----:B--2---:R-:W-:-:S03]  /*33820*/  IMAD.WIDE R10, R29, 0x2, R10 ;  /* 0x000000021d0a7825 */ /* 0x004fc600078e020a */
[----:B------:R0:W2:Y:S04]  /*33830*/  LDG.E.U16 R5, [R6.64] ;  /* 0x0000000606057981 */ /* 0x0000a8000c1e1500 */
[----:B-1----:R-:W2:Y:S04]  /*33840*/  LDL.64 R26, [R1+0xb68] ;  /* 0x000b6800011a7983 */ /* 0x002ea80000100a00 */
[----:B------:R-:W3:Y:S01]  /*33850*/  LDL.64 R16, [R1+0xaf0] ;  /* 0x000af00001107983 */ /* 0x000ee20000100a00 */
[----:B0-----:R-:W-:-:S03]  /*33860*/  IMAD.WIDE R6, R29, 0x2, R14 ;  /* 0x000000021d067825 */ /* 0x001fc600078e020e */
[----:B----4-:R0:W-:Y:S04]  /*33870*/  STL [R1+0x2d58], R25 ;  /* 0x002d581901007387 */ /* 0x0101e80000100800 */
[----:B------:R-:W4:Y:S04]  /*33880*/  LDL.64 R14, [R1+0xb48] ;  /* 0x000b4800010e7983 */ /* 0x000f280000100a00 */
[----:B0-----:R-:W3:Y:S01]  /*33890*/  LDG.E.U16 R25, [R10.64] ;  /* 0x000000060a197981 */ /* 0x001ee2000c1e1500 */
[----:B--2---:R-:W-:-:S03]  /*338a0*/  IMAD.WIDE R8, R29, 0x2, R26 ;  /* 0x000000021d087825 */ /* 0x004fc600078e021a */
[----:B------:R0:W2:Y:S04]  /*338b0*/  LDG.E.U16 R27, [R6.64] ;  /* 0x00000006061b7981 */ /* 0x0000a8000c1e1500 */
[----:B------:R-:W3:Y:S04]  /*338c0*/  LDG.E.U16 R24, [R8.64] ;  /* 0x0000000608187981 */ /* 0x000ee8000c1e1500 */
[----:B------:R1:W-:Y:S04]  /*338d0*/  STL [R1+0xe4], R12 ;  /* 0x0000e40c01007387 */ /* 0x0003e80000100800 */
[----:B0-----:R-:W4:Y:S04]  /*338e0*/  LDL.64 R6, [R1+0xb30] ;  /* 0x000b300001067983 */ /* 0x001f280000100a00 */
[----:B-1----:R-:W4:Y:S04]  /*338f0*/  LDL.64 R12, [R1+0xb28] ;  /* 0x000b2800010c7983 */ /* 0x002f280000100a00 */
[----:B--2---:R0:W-:Y:S04]  /*33900*/  STL [R1+0x2dd0], R27 ;  /* 0x002dd01b01007387 */ /* 0x0041e80000100800 */
[----:B---3--:R-:W-:Y:S04]  /*33910*/  STL [R1+0x2d5c], R24 ;  /* 0x002d5c1801007387 */ /* 0x008fe80000100800 */
[----:B------:R-:W-:Y:S04]  /*33920*/  STL [R1+0x2dd4], R25 ;  /* 0x002dd41901007387 */ /* 0x000fe80000100800 */
[----:B0-----:R-:W2:Y:S01]  /*33930*/  LDL.64 R26, [R1+0xb08] ;  /* 0x000b0800011a7983 */ /* 0x001ea20000100a00 */
[----:B------:R-:W-:Y:S01]  /*33940*/  LEA.HI R28, R28, 0x10, RZ, 0x1e ;  /* 0x000000101c1c7811 */ /* 0x000fe200078ff0ff */
[----:B----4-:R-:W-:-:S04]  /*33950*/  IMAD.WIDE R6, R29, 0x2, R6 ;  /* 0x000000021d067825 */ /* 0x010fc800078e0206 */
[C---:B------:R-:W-:Y:S01]  /*33960*/  IMAD.WIDE R8, R29.reuse, 0x2, R18 ;  /* 0x000000021d087825 */ /* 0x040fe200078e0212 */
[----:B------:R0:W1:Y:S03]  /*33970*/  LDS R4, [R28.X16+0x10000] ;  /* 0x010000001c047984 */ /* 0x000066000000c800 */
[C---:B------:R-:W-:Y:S02]  /*33980*/  IMAD.WIDE R10, R29.reuse, 0x2, R16 ;  /* 0x000000021d0a7825 */ /* 0x040fe400078e0210 */
[----:B------:R3:W4:Y:S04]  /*33990*/  LDG.E.U16 R16, [R6.64] ;  /* 0x0000000606107981 */ /* 0x000728000c1e1500 */
[----:B0-----:R0:W4:Y:S04]  /*339a0*/  LDG.E.U16 R28, [R8.64] ;  /* 0x00000006081c7981 */ /* 0x001128000c1e1500 */
[----:B------:R0:W-:Y:S01]  /*339b0*/  STL [R1+0xd8], R5 ;  /* 0x0000d80501007387 */ /* 0x0001e20000100800 */
[----:B---3--:R-:W-:-:S03]  /*339c0*/  IMAD.WIDE R6, R29, 0x2, R14 ;  /* 0x000000021d067825 */ /* 0x008fc600078e020e */
[----:B------:R3:W3:Y:S01]  /*339d0*/  LDG.E.U16 R19, [R10.64] ;  /* 0x000000060a137981 */ /* 0x0006e2000c1e1500 */
[----:B0-----:R-:W-:-:S03]  /*339e0*/  IMAD.WIDE R8, R29, 0x2, R12 ;  /* 0x000000021d087825 */ /* 0x001fc600078e020c */
[----:B------:R2:W3:Y:S04]  /*339f0*/  LDG.E.U16 R12, [R6.64] ;  /* 0x00000006060c7981 */ /* 0x0004e8000c1e1500 */
[----:B------:R-:W3:Y:S04]  /*33a00*/  LDG.E.U16 R15, [R8.64] ;  /* 0x00000006080f7981 */ /* 0x000ee8000c1e1500 */
[----:B------:R-:W1:Y:S04]  /*33a10*/  LDL.LU R5, [R1+0xaa8] ;  /* 0x000aa80001057983 */ /* 0x000e680000300800 */
[----:B------:R-:W3:Y:S04]  /*33a20*/  LDL.64 R24, [R1+0xae8] ;  /* 0x000ae80001187983 */ /* 0x000ee80000100a00 */
[----:B------:R-:W3:Y:S04]  /*33a30*/  LDL.LU R18, [R1+0x570] ;  /* 0x0005700001127983 */ /* 0x000ee80000300800 */
[----:B------:R-:W3:Y:S01]  /*33a40*/  LDL.LU R17, [R1+0x574] ;  /* 0x0005740001117983 */ /* 0x000ee20000300800 */
[----:B--2---:R-:W-:-:S05]  /*33a50*/  IMAD.WIDE R6, R29, 0x2, R26 ;  /* 0x000000021d067825 */ /* 0x004fca00078e021a */
[----:B------:R0:W2:Y:S04]  /*33a60*/  LDG.E.U16 R14, [R6.64] ;  /* 0x00000006060e7981 */ /* 0x0000a8000c1e1500 */
[----:B----4-:R4:W-:Y:S04]  /*33a70*/  STL [R1+0xa4], R16 ;  /* 0x0000a41001007387 */ /* 0x0109e80000100800 */
[----:B0-----:R-:W0:Y:S04]  /*33a80*/  LDS R6, [R23.X16+0x10000] ;  /* 0x0100000017067984 */ /* 0x001e28000000c800 */
[----:B----4-:R-:W4:Y:S04]  /*33a90*/  LDL.LU R16, [R1+0x560] ;  /* 0x0005600001107983 */ /* 0x010f280000300800 */
[----:B------:R-:W4:Y:S04]  /*33aa0*/  LDL.LU R13, [R1+0x550] ;  /* 0x00055000010d7983 */ /* 0x000f280000300800 */
[----:B---3--:R-:W3:Y:S04]  /*33ab0*/  LDL.LU R11, [R1+0x540] ;  /* 0x00054000010b7983 */ /* 0x008ee80000300800 */
[----:B------:R-:W-:Y:S01]  /*33ac0*/  STL [R1+0x2d60], R12 ;  /* 0x002d600c01007387 */ /* 0x000fe20000100800 */
[----:B-1----:R-:W-:-:S03]  /*33ad0*/  FFMA R5, R3, R5, R4 ;  /* 0x0000000503057223 */ /* 0x002fc60000000004 */
[----:B------:R1:W-:Y:S04]  /*33ae0*/  STL [R1+0x2d64], R15 ;  /* 0x002d640f01007387 */ /* 0x0003e80000100800 */
[----:B-1----:R-:W3:Y:S04]  /*33af0*/  LDL.LU R15, [R1+0x564] ;  /* 0x00056400010f7983 */ /* 0x002ee80000300800 */
[----:B------:R-:W3:Y:S04]  /*33b00*/  LDL.LU R12, [R1+0x554] ;  /* 0x00055400010c7983 */ /* 0x000ee80000300800 */
[----:B------:R-:W3:Y:S04]  /*33b10*/  LDL.LU R8, [R1+0x544] ;  /* 0x0005440001087983 */ /* 0x000ee80000300800 */
[----:B------:R-:W3:Y:S04]  /*33b20*/  LDL.LU R10, [R1+0x530] ;  /* 0x00053000010a7983 */ /* 0x000ee80000300800 */
[----:B------:R-:W3:Y:S04]  /*33b30*/  LDL.LU R9, [R1+0x534] ;  /* 0x0005340001097983 */ /* 0x000ee80000300800 */
[----:B--2---:R-:W-:Y:S04]  /*33b40*/  STL [R1+0x2d68], R14 ;  /* 0x002d680e01007387 */ /* 0x004fe80000100800 */
[----:B------:R1:W-:Y:S02]  /*33b50*/  STL [R1+0xaa8], R5 ;  /* 0x000aa80501007387 */ /* 0x0003e40000100800 */
[----:B-1----:R-:W-:-:S05]  /*33b60*/  IMAD.WIDE R4, R29, 0x2, R24 ;  /* 0x000000021d047825 */ /* 0x002fca00078e0218 */
[----:B------:R1:W2:Y:S04]  /*33b70*/  LDG.E.U16 R23, [R4.64] ;  /* 0x0000000604177981 */ /* 0x0002a8000c1e1500 */
[----:B------:R-:W-:Y:S01]  /*33b80*/  STL [R1+0x1cd4], R29 ;  /* 0x001cd41d01007387 */ /* 0x000fe20000100800 */
[C---:B------:R-:W-:Y:S02]  /*33b90*/  FMUL R7, R3.reuse, R17 ;  /* 0x0000001103077220 */ /* 0x040fe40000400000 */
[C---:B-1----:R-:W-:Y:S02]  /*33ba0*/  FMUL R4, R3.reuse, R18 ;  /* 0x0000001203047220 */ /* 0x042fe40000400000 */
[C---:B----4-:R-:W-:Y:S02]  /*33bb0*/  FMUL R14, R3.reuse, R16 ;  /* 0x00000010030e7220 */ /* 0x050fe40000400000 */
[----:B------:R-:W-:-:S02]  /*33bc0*/  FMUL R13, R3, R13 ;  /* 0x0000000d030d7220 */ /* 0x000fc40000400000 */
[C---:B---3--:R-:W-:Y:S01]  /*33bd0*/  FMUL R12, R3.reuse, R12 ;  /* 0x0000000c030c7220 */ /* 0x048fe20000400000 */
[----:B--2---:R-:W-:Y:S04]  /*33be0*/  STL [R1+0x2d6c], R23 ;  /* 0x002d6c1701007387 */ /* 0x004fe80000100800 */
[----:B------:R-:W-:Y:S04]  /*33bf0*/  STL [R1+0xa0], R28 ;  /* 0x0000a01c01007387 */ /* 0x000fe80000100800 */
[----:B------:R-:W-:Y:S04]  /*33c00*/  STL [R1+0x7c], R19 ;  /* 0x00007c1301007387 */ /* 0x000fe80000100800 */
[----:B------:R-:W2:Y:S04]  /*33c10*/  LDL.LU R5, [R1+0x620] ;  /* 0x0006200001057983 */ /* 0x000ea80000300800 */
[----:B------:R1:W-:Y:S04]  /*33c20*/  STL [R1+0x1d0], R4 ;  /* 0x0001d00401007387 */ /* 0x0003e80000100800 */
[----:B-1----:R-:W3:Y:S04]  /*33c30*/  LDL.LU R4, [R1+0x624] ;  /* 0x0006240001047983 */ /* 0x002ee80000300800 */
[----:B------:R1:W-:Y:S04]  /*33c40*/  STL [R1+0x1d4], R7 ;  /* 0x0001d40701007387 */ /* 0x0003e80000100800 */
[----:B------:R-:W-:Y:S01]  /*33c50*/  STL [R1+0x1c0], R14 ;  /* 0x0001c00e01007387 */ /* 0x000fe20000100800 */
[----:B-1----:R-:W-:-:S05]  /*33c60*/  FMUL R7, R3, R15 ;  /* 0x0000000f03077220 */ /* 0x002fca0000400000 */
[----:B------:R1:W-:Y:S04]  /*33c70*/  STL [R1+0x1c4], R7 ;  /* 0x0001c40701007387 */ /* 0x0003e80000100800 */
[----:B------:R-:W-:Y:S04]  /*33c80*/  STL [R1+0x1b0], R13 ;  /* 0x0001b00d01007387 */ /* 0x000fe80000100800 */
[----:B------:R-:W-:Y:S01]  /*33c90*/  STL [R1+0x1b4], R12 ;  /* 0x0001b40c01007387 */ /* 0x000fe20000100800 */
[C---:B-1----:R-:W-:Y:S02]  /*33ca0*/  FMUL R7, R3.reuse, R11 ;  /* 0x0000000b03077220 */ /* 0x042fe40000400000 */
[----:B------:R-:W-:-:S02]  /*33cb0*/  FMUL R11, R3, R8 ;  /* 0x00000008030b7220 */ /* 0x000fc40000400000 */
[----:B------:R-:W4:Y:S04]  /*33cc0*/  LDL.LU R8, [R1+0x610] ;  /* 0x0006100001087983 */ /* 0x000f280000300800 */
[----:B------:R1:W-:Y:S04]  /*33cd0*/  STL [R1+0x1a0], R7 ;  /* 0x0001a00701007387 */ /* 0x0003e80000100800 */
[----:B-1----:R-:W4:Y:S01]  /*33ce0*/  LDL.LU R7, [R1+0x614] ;  /* 0x0006140001077983 */ /* 0x002f220000300800 */
[C---:B------:R-:W-:Y:S02]  /*33cf0*/  FMUL R10, R3.reuse, R10 ;  /* 0x0000000a030a7220 */ /* 0x040fe40000400000 */
[C---:B------:R-:W-:Y:S01]  /*33d00*/  FMUL R9, R3.reuse, R9 ;  /* 0x0000000903097220 */ /* 0x040fe20000400000 */
[----:B------:R-:W-:Y:S04]  /*33d10*/  STL [R1+0x1a4], R11 ;  /* 0x0001a40b01007387 */ /* 0x000fe80000100800 */
[----:B------:R-:W4:Y:S04]  /*33d20*/  LDL.LU R18, [R1+0x600] ;  /* 0x0006000001127983 */ /* 0x000f280000300800 */
[----:B------:R1:W-:Y:S04]  /*33d30*/  STL [R1+0x190], R10 ;  /* 0x0001900a01007387 */ /* 0x0003e80000100800 */
[----:B------:R-:W4:Y:S04]  /*33d40*/  LDL.LU R17, [R1+0x604] ;  /* 0x0006040001117983 */ /* 0x000f280000300800 */
[----:B------:R0:W-:Y:S04]  /*33d50*/  STL [R1+0x194], R9 ;  /* 0x0001940901007387 */ /* 0x0001e80000100800 */
[----:B------:R-:W4:Y:S04]  /*33d60*/  LDL.LU R16, [R1+0x5f0] ;  /* 0x0005f00001107983 */ /* 0x000f280000300800 */
[----:B------:R-:W4:Y:S04]  /*33d70*/  LDL.LU R15, [R1+0x5f4] ;  /* 0x0005f400010f7983 */ /* 0x000f280000300800 */
[----:B-1----:R-:W4:Y:S04]  /*33d80*/  LDL.LU R10, [R1+0x5e0] ;  /* 0x0005e000010a7983 */ /* 0x002f280000300800 */
[----:B0-----:R-:W4:Y:S04]  /*33d90*/  LDL.LU R9, [R1+0x5e4] ;  /* 0x0005e40001097983 */ /* 0x001f280000300800 */
[----:B------:R-:W4:Y:S01]  /*33da0*/  LDL.LU R14, [R1+0x5d0] ;  /* 0x0005d000010e7983 */ /* 0x000f220000300800 */
[----:B--2---:R-:W-:-:S05]  /*33db0*/  FMUL R5, R3, R5 ;  /* 0x0000000503057220 */ /* 0x004fca0000400000 */
[----:B------:R0:W-:Y:S04]  /*33dc0*/  STL [R1+0xc0], R5 ;  /* 0x0000c00501007387 */ /* 0x0001e80000100800 */
[----:B------:R-:W2:Y:S01]  /*33dd0*/  LDL.LU R13, [R1+0x5d4] ;  /* 0x0005d400010d7983 */ /* 0x000ea20000300800 */
[----:B---3--:R-:W-:-:S05]  /*33de0*/  FMUL R4, R3, R4 ;  /* 0x0000000403047220 */ /* 0x008fca0000400000 */
[----:B------:R1:W-:Y:S04]  /*33df0*/  STL [R1+0xc4], R4 ;  /* 0x0000c40401007387 */ /* 0x0003e80000100800 */
[----:B------:R-:W3:Y:S04]  /*33e00*/  LDL.LU R12, [R1+0x5c0] ;  /* 0x0005c000010c7983 */ /* 0x000ee80000300800 */
[----:B------:R-:W3:Y:S04]  /*33e10*/  LDL.LU R11, [R1+0x5c4] ;  /* 0x0005c400010b7983 */ /* 0x000ee80000300800 */
[----:B0-----:R-:W3:Y:S04]  /*33e20*/  LDL.LU R5, [R1+0x5b0] ;  /* 0x0005b00001057983 */ /* 0x001ee80000300800 */
[----:B-1----:R-:W3:Y:S01]  /*33e30*/  LDL.LU R4, [R1+0x5b4] ;  /* 0x0005b40001047983 */ /* 0x002ee20000300800 */
[----:B----4-:R-:W-:-:S03]  /*33e40*/  FMUL R23, R3, R8 ;  /* 0x0000000803177220 */ /* 0x010fc60000400000 */
[----:B------:R-:W4:Y:S04]  /*33e50*/  LDL.LU R8, [R1+0x5a0] ;  /* 0x0005a00001087983 */ /* 0x000f280000300800 */
[----:B------:R0:W-:Y:S01]  /*33e60*/  STL [R1+0xb0], R23 ;  /* 0x0000b01701007387 */ /* 0x0001e20000100800 */
[----:B------:R-:W-:-:S03]  /*33e70*/  FMUL R19, R3, R7 ;  /* 0x0000000703137220 */ /* 0x000fc60000400000 */
[----:B------:R-:W4:Y:S04]  /*33e80*/  LDL.LU R7, [R1+0x5a4] ;  /* 0x0005a40001077983 */ /* 0x000f280000300800 */
[----:B------:R1:W-:Y:S01]  /*33e90*/  STL [R1+0xb4], R19 ;  /* 0x0000b41301007387 */ /* 0x0003e20000100800 */
[C---:B0-----:R-:W-:Y:S02]  /*33ea0*/  FMUL R23, R3.reuse, R18 ;  /* 0x0000001203177220 */ /* 0x041fe40000400000 */
[----:B-1----:R-:W-:-:S03]  /*33eb0*/  FMUL R19, R3, R17 ;  /* 0x0000001103137220 */ /* 0x002fc60000400000 */
[----:B------:R-:W-:Y:S01]  /*33ec0*/  STL [R1+0x90], R23 ;  /* 0x0000901701007387 */ /* 0x000fe20000100800 */
[----:B------:R-:W-:-:S03]  /*33ed0*/  FMUL R18, R3, R16 ;  /* 0x0000001003127220 */ /* 0x000fc60000400000 */
[----:B------:R-:W-:Y:S01]  /*33ee0*/  STL [R1+0x94], R19 ;  /* 0x0000941301007387 */ /* 0x000fe20000100800 */
[----:B------:R-:W-:-:S03]  /*33ef0*/  FMUL R17, R3, R15 ;  /* 0x0000000f03117220 */ /* 0x000fc60000400000 */
[----:B------:R-:W-:Y:S01]  /*33f00*/  STL [R1+0x80], R18 ;  /* 0x0000801201007387 */ /* 0x000fe20000100800 */
[----:B------:R-:W-:-:S03]  /*33f10*/  FMUL R16, R3, R10 ;  /* 0x0000000a03107220 */ /* 0x000fc60000400000 */
[----:B------:R-:W-:Y:S04]  /*33f20*/  STL [R1+0x84], R17 ;  /* 0x0000841101007387 */ /* 0x000fe80000100800 */
[----:B------:R-:W4:Y:S01]  /*33f30*/  LDL.LU R10, [R1+0x590] ;  /* 0x00059000010a7983 */ /* 0x000f220000300800 */
[----:B------:R-:W-:-:S03]  /*33f40*/  FMUL R15, R3, R9 ;  /* 0x00000009030f7220 */ /* 0x000fc60000400000 */
[----:B------:R0:W-:Y:S04]  /*33f50*/  STL [R1+0x60], R16 ;  /* 0x0000601001007387 */ /* 0x0001e80000100800 */
[----:B------:R-:W4:Y:S04]  /*33f60*/  LDL.LU R9, [R1+0x594] ;  /* 0x0005940001097983 */ /* 0x000f280000300800 */
[----:B------:R2:W-:Y:S01]  /*33f70*/  STL [R1+0x64], R15 ;  /* 0x0000640f01007387 */ /* 0x0005e20000100800 */
[----:B0-----:R-:W-:-:S05]  /*33f80*/  FMUL R16, R3, R14 ;  /* 0x0000000e03107220 */ /* 0x001fca0000400000 */
[----:B------:R0:W-:Y:S01]  /*33f90*/  STL [R1+0x50], R16 ;  /* 0x0000501001007387 */ /* 0x0001e20000100800 */
[----:B--2---:R-:W-:-:S05]  /*33fa0*/  FMUL R15, R3, R13 ;  /* 0x0000000d030f7220 */ /* 0x004fca0000400000 */
[----:B------:R1:W-:Y:S01]  /*33fb0*/  STL [R1+0x54], R15 ;  /* 0x0000540f01007387 */ /* 0x0003e20000100800 */
[C---:B---3--:R-:W-:Y:S02]  /*33fc0*/  FMUL R14, R3.reuse, R12 ;  /* 0x0000000c030e7220 */ /* 0x048fe40000400000 */
[----:B------:R-:W-:-:S03]  /*33fd0*/  FMUL R13, R3, R11 ;  /* 0x0000000b030d7220 */ /* 0x000fc60000400000 */
[----:B------:R-:W-:Y:S01]  /*33fe0*/  STL [R1+0x40], R14 ;  /* 0x0000400e01007387 */ /* 0x000fe20000100800 */
[----:B------:R-:W-:-:S03]  /*33ff0*/  FMUL R12, R3, R5 ;  /* 0x00000005030c7220 */ /* 0x000fc60000400000 */
[----:B------:R-:W-:Y:S01]  /*34000*/  STL [R1+0x44], R13 ;  /* 0x0000440d01007387 */ /* 0x000fe20000100800 */
[----:B------:R-:W-:-:S03]  /*34010*/  FMUL R11, R3, R4 ;  /* 0x00000004030b7220 */ /* 0x000fc60000400000 */
[----:B------:R-:W2:Y:S04]  /*34020*/  LDL.LU R5, [R1+0x580] ;  /* 0x0005800001057983 */ /* 0x000ea80000300800 */
[----:B------:R-:W-:Y:S04]  /*34030*/  STL [R1+0x30], R12 ;  /* 0x0000300c01007387 */ /* 0x000fe80000100800 */
[----:B------:R-:W3:Y:S01]  /*34040*/  LDL.LU R4, [R1+0x584] ;  /* 0x0005840001047983 */ /* 0x000ee20000300800 */
[----:B----4-:R-:W-:-:S03]  /*34050*/  FMUL R8, R3, R8 ;  /* 0x0000000803087220 */ /* 0x010fc60000400000 */
[----:B------:R-:W-:Y:S04]  /*34060*/  STL [R1+0x34], R11 ;  /* 0x0000340b01007387 */ /* 0x000fe80000100800 */
[----:B------:R-:W4:Y:S04]  /*34070*/  LDL.LU R17, [R1+0xaac] ;  /* 0x000aac0001117983 */ /* 0x000f280000300800 */
[----:B------:R1:W-:Y:S04]  /*34080*/  STL [R1+0x20], R8 ;  /* 0x0000200801007387 */ /* 0x0003e80000100800 */
[----:B0-----:R-:W4:Y:S01]  /*34090*/  LDL.LU R16, [R1+0x578] ;  /* 0x0005780001107983 */ /* 0x001f220000300800 */
[----:B------:R-:W-:-:S05]  /*340a0*/  FMUL R7, R3, R7 ;  /* 0x0000000703077220 */ /* 0x000fca0000400000 */
[----:B------:R0:W-:Y:S04]  /*340b0*/  STL [R1+0x24], R7 ;  /* 0x0000240701007387 */ /* 0x0001e80000100800 */
[----:B-1----:R-:W4:Y:S04]  /*340c0*/  LDL.LU R15, [R1+0x57c] ;  /* 0x00057c00010f7983 */ /* 0x002f280000300800 */
[----:B------:R-:W4:Y:S04]  /*340d0*/  LDL.LU R8, [R1+0x568] ;  /* 0x0005680001087983 */ /* 0x000f280000300800 */
[----:B0-----:R-:W4:Y:S04]  /*340e0*/  LDL.LU R7, [R1+0x56c] ;  /* 0x00056c0001077983 */ /* 0x001f280000300800 */
[----:B------:R-:W4:Y:S01]  /*340f0*/  LDL.LU R14, [R1+0x558] ;  /* 0x00055800010e7983 */ /* 0x000f220000300800 */
[----:B------:R-:W-:-:S05]  /*34100*/  FMUL R10, R3, R10 ;  /* 0x0000000a030a7220 */ /* 0x000fca0000400000 */
[----:B------:R0:W-:Y:S01]  /*34110*/  STL [R1+0x10], R10 ;  /* 0x0000100a01007387 */ /* 0x0001e20000100800 */
[----:B------:R-:W-:-:S03]  /*34120*/  FMUL R9, R3, R9 ;  /* 0x0000000903097220 */ /* 0x000fc60000400000 */
[----:B------:R-:W4:Y:S04]  /*34130*/  LDL.LU R13, [R1+0x55c] ;  /* 0x00055c00010d7983 */ /* 0x000f280000300800 */
[----:B------:R1:W-:Y:S04]  /*34140*/  STL [R1+0x14], R9 ;  /* 0x0000140901007387 */ /* 0x0003e80000100800 */
[----:B------:R-:W4:Y:S04]  /*34150*/  LDL.LU R12, [R1+0x548] ;  /* 0x00054800010c7983 */ /* 0x000f280000300800 */
[----:B------:R-:W4:Y:S04]  /*34160*/  LDL.LU R11, [R1+0x54c] ;  /* 0x00054c00010b7983 */ /* 0x000f280000300800 */
[----:B0-----:R-:W4:Y:S04]  /*34170*/  LDL.LU R10, [R1+0x538] ;  /* 0x00053800010a7983 */ /* 0x001f280000300800 */
[----:B-1----:R-:W4:Y:S01]  /*34180*/  LDL.LU R9, [R1+0x53c] ;  /* 0x00053c0001097983 */ /* 0x002f220000300800 */
[----:B--2---:R-:W-:-:S03]  /*34190*/  FMUL R18, R3, R5 ;  /* 0x0000000503127220 */ /* 0x004fc60000400000 */
[----:B------:R-:W2:Y:S04]  /*341a0*/  LDL.LU R5, [R1+0x628] ;  /* 0x0006280001057983 */ /* 0x000ea80000300800 */
[----:B------:R-:W-:Y:S01]  /*341b0*/  STL [R1], R18 ;  /* 0x0000001201007387 */ /* 0x000fe20000100800 */
[----:B---3--:R-:W-:-:S03]  /*341c0*/  FMUL R3, R3, R4 ;  /* 0x0000000403037220 */ /* 0x008fc60000400000 */
[----:B------:R-:W3:Y:S04]  /*341d0*/  LDL.LU R4, [R1+0x62c] ;  /* 0x00062c0001047983 */ /* 0x000ee80000300800 */
[----:B------:R0:W-:Y:S01]  /*341e0*/  STL [R1+0x4], R3 ;  /* 0x0000040301007387 */ /* 0x0001e20000100800 */
[C---:B----4-:R-:W-:Y:S02]  /*341f0*/  FFMA R17, R2.reuse, R17, R6 ;  /* 0x0000001102117223 */ /* 0x050fe40000000006 */
[----:B0-----:R-:W-:-:S03]  /*34200*/  FMUL R3, R2, R16 ;  /* 0x0000001002037220 */ /* 0x001fc60000400000 */
[----:B------:R-:W-:Y:S04]  /*34210*/  STL [R1+0xaac], R17 ;  /* 0x000aac1101007387 */ /* 0x000fe80000100800 */
[----:B------:R0:W-:Y:S01]  /*34220*/  STL [R1+0x1d8], R3 ;  /* 0x0001d80301007387 */ /* 0x0001e20000100800 */
[C---:B------:R-:W-:Y:S02]  /*34230*/  FMUL R15, R2.reuse, R15 ;  /* 0x0000000f020f7220 */ /* 0x040fe40000400000 */
[----:B------:R-:W-:-:S03]  /*34240*/  FMUL R6, R2, R8 ;  /* 0x0000000802067220 */ /* 0x000fc60000400000 */
[----:B------:R-:W-:Y:S01]  /*34250*/  STL [R1+0x1dc], R15 ;  /* 0x0001dc0f01007387 */ /* 0x000fe20000100800 */
[----:B0-----:R-:W-:-:S03]  /*34260*/  FMUL R3, R2, R7 ;  /* 0x0000000702037220 */ /* 0x001fc60000400000 */
[----:B------:R-:W4:Y:S04]  /*34270*/  LDL.LU R8, [R1+0x618] ;  /* 0x0006180001087983 */ /* 0x000f280000300800 */
[----:B------:R-:W-:Y:S04]  /*34280*/  STL [R1+0x1c8], R6 ;  /* 0x0001c80601007387 */ /* 0x000fe80000100800 */
[----:B------:R-:W4:Y:S04]  /*34290*/  LDL.LU R7, [R1+0x61c] ;  /* 0x00061c0001077983 */ /* 0x000f280000300800 */
[----:B------:R0:W-:Y:S02]  /*342a0*/  STL [R1+0x1cc], R3 ;  /* 0x0001cc0301007387 */ /* 0x0001e40000100800 */
[----:B0-----:R-:W-:-:S02]  /*342b0*/  FMUL R3, R2, R14 ;  /* 0x0000000e02037220 */ /* 0x001fc40000400000 */
[----:B------:R-:W-:-:S05]  /*342c0*/  FMUL R28, R2, R13 ;  /* 0x0000000d021c7220 */ /* 0x000fca0000400000 */
[----:B------:R-:W-:Y:S04]  /*342d0*/  STL [R1+0x2ccc], R28 ;  /* 0x002ccc1c01007387 */ /* 0x000fe80000100800 */
[----:B------:R0:W-:Y:S01]  /*342e0*/  STL [R1+0x1b8], R3 ;  /* 0x0001b80301007387 */ /* 0x0001e20000100800 */
[C---:B------:R-:W-:Y:S02]  /*342f0*/  FMUL R6, R2.reuse, R11 ;  /* 0x0000000b02067220 */ /* 0x040fe40000400000 */
[C---:B0-----:R-:W-:Y:S02]  /*34300*/  FMUL R3, R2.reuse, R12 ;  /* 0x0000000c02037220 */ /* 0x041fe40000400000 */
[----:B------:R-:W-:-:S03]  /*34310*/  FMUL R10, R2, R10 ;  /* 0x0000000a020a7220 */ /* 0x000fc60000400000 */
[----:B------:R0:W-:Y:S04]  /*34320*/  STL [R1+0x1a8], R3 ;  /* 0x0001a80301007387 */ /* 0x0001e80000100800 */
[----:B------:R1:W-:Y:S01]  /*34330*/  STL [R1+0x1ac], R6 ;  /* 0x0001ac0601007387 */ /* 0x0003e20000100800 */
[----:B0-----:R-:W-:-:S03]  /*34340*/  FMUL R3, R2, R9 ;  /* 0x0000000902037220 */ /* 0x001fc60000400000 */
[----:B-1----:R-:W4:Y:S04]  /*34350*/  LDL.LU R6, [R1+0x608] ;  /* 0x0006080001067983 */ /* 0x002f280000300800 */
[----:B------:R-:W-:Y:S04]  /*34360*/  STL [R1+0x198], R10 ;  /* 0x0001980a01007387 */ /* 0x000fe80000100800 */
[----:B------:R3:W-:Y:S01]  /*34370*/  STL [R1+0x19c], R3 ;  /* 0x00019c0301007387 */ /* 0x0007e20000100800 */
[----:B--2---:R-:W-:-:S03]  /*34380*/  FMUL R9, R2, R5 ;  /* 0x0000000502097220 */ /* 0x004fc60000400000 */
[----:B------:R-:W2:Y:S04]  /*34390*/  LDL.LU R5, [R1+0x60c] ;  /* 0x00060c0001057983 */ /* 0x000ea80000300800 */
[----:B------:R-:W-:Y:S01]  /*343a0*/  STL [R1+0xc8], R9 ;  /* 0x0000c80901007387 */ /* 0x000fe20000100800 */
[----:B---3--:R-:W-:-:S03]  /*343b0*/  FMUL R3, R2, R4 ;  /* 0x0000000402037220 */ /* 0x008fc60000400000 */
[----:B------:R-:W3:Y:S04]  /*343c0*/  LDL.LU R4, [R1+0x5f8] ;  /* 0x0005f80001047983 */ /* 0x000ee80000300800 */
[----:B------:R0:W-:Y:S04]  /*343d0*/  STL [R1+0xcc], R3 ;  /* 0x0000cc0301007387 */ /* 0x0001e80000100800 */
[----:B0-----:R-:W3:Y:S04]  /*343e0*/  LDL.LU R3, [R1+0x5fc] ;  /* 0x0005fc0001037983 */ /* 0x001ee80000300800 */
[----:B------:R-:W3:Y:S04]  /*343f0*/  LDL.LU R13, [R1+0x434] ;  /* 0x00043400010d7983 */ /* 0x000ee80000300800 */
[----:B------:R-:W3:Y:S01]  /*34400*/  LDL.LU R17, [R1+0x5e8] ;  /* 0x0005e80001117983 */ /* 0x000ee20000300800 */
[----:B----4-:R-:W-:-:S05]  /*34410*/  FMUL R8, R2, R8 ;  /* 0x0000000802087220 */ /* 0x010fca0000400000 */
[----:B------:R0:W-:Y:S01]  /*34420*/  STL [R1+0xb8], R8 ;  /* 0x0000b80801007387 */ /* 0x0001e20000100800 */
[----:B------:R-:W-:-:S03]  /*34430*/  FMUL R7, R2, R7 ;  /* 0x0000000702077220 */ /* 0x000fc60000400000 */
[----:B------:R-:W4:Y:S04]  /*34440*/  LDL.LU R16, [R1+0x5ec] ;  /* 0x0005ec0001107983 */ /* 0x000f280000300800 */
[----:B------:R1:W-:Y:S04]  /*34450*/  STL [R1+0xbc], R7 ;  /* 0x0000bc0701007387 */ /* 0x0003e80000100800 */
[----:B------:R-:W4:Y:S04]  /*34460*/  LDL.LU R15, [R1+0x5d8] ;  /* 0x0005d800010f7983 */ /* 0x000f280000300800 */
[----:B------:R-:W4:Y:S04]  /*34470*/  LDL.LU R14, [R1+0x5dc] ;  /* 0x0005dc00010e7983 */ /* 0x000f280000300800 */
[----:B------:R-:W4:Y:S04]  /*34480*/  LDL.LU R12, [R1+0x5c8] ;  /* 0x0005c800010c7983 */ /* 0x000f280000300800 */
[----:B------:R-:W4:Y:S04]  /*34490*/  LDL.LU R11, [R1+0x5cc] ;  /* 0x0005cc00010b7983 */ /* 0x000f280000300800 */
[----:B------:R-:W4:Y:S04]  /*344a0*/  LDL.LU R10, [R1+0x5b8] ;  /* 0x0005b800010a7983 */ /* 0x000f280000300800 */
[----:B------:R-:W4:Y:S04]  /*344b0*/  LDL.LU R9, [R1+0x5bc] ;  /* 0x0005bc0001097983 */ /* 0x000f280000300800 */
[----:B0-----:R-:W4:Y:S04]  /*344c0*/  LDL.LU R8, [R1+0x5a8] ;  /* 0x0005a80001087983 */ /* 0x001f280000300800 */
[----:B-1----:R-:W4:Y:S01]  /*344d0*/  LDL.LU R7, [R1+0x5ac] ;  /* 0x0005ac0001077983 */ /* 0x002f220000300800 */
[----:B------:R-:W-:-:S03]  /*344e0*/  FMUL R19, R2, R6 ;  /* 0x0000000602137220 */ /* 0x000fc60000400000 */
[----:B------:R-:W4:Y:S04]  /*344f0*/  LDL.LU R6, [R1+0x598] ;  /* 0x0005980001067983 */ /* 0x000f280000300800 */
[----:B------:R3:W-:Y:S01]  /*34500*/  STL [R1+0x98], R19 ;  /* 0x0000981301007387 */ /* 0x0007e20000100800 */
[----:B--2---:R-:W-:-:S03]  /*34510*/  FMUL R18, R2, R5 ;  /* 0x0000000502127220 */ /* 0x004fc60000400000 */
[----:B------:R-:W2:Y:S01]  /*34520*/  LDL.LU R5, [R1+0x59c] ;  /* 0x00059c0001057983 */ /* 0x000ea20000300800 */
[----:B---3--:R-:W-:-:S03]  /*34530*/  FMUL R19, R2, R4 ;  /* 0x0000000402137220 */ /* 0x008fc60000400000 */
[----:B------:R0:W-:Y:S04]  /*34540*/  STL [R1+0x9c], R18 ;  /* 0x00009c1201007387 */ /* 0x0001e80000100800 */
[----:B------:R-:W3:Y:S04]  /*34550*/  LDL.LU R4, [R1+0x588] ;  /* 0x0005880001047983 */ /* 0x000ee80000300800 */
[----:B------:R-:W-:Y:S01]  /*34560*/  STL [R1+0x88], R19 ;  /* 0x0000881301007387 */ /* 0x000fe20000100800 */
[----:B0-----:R-:W-:-:S03]  /*34570*/  FMUL R18, R2, R3 ;  /* 0x0000000302127220 */ /* 0x001fc60000400000 */
[----:B------:R-:W3:Y:S01]  /*34580*/  LDL.LU R3, [R1+0x58c] ;  /* 0x00058c0001037983 */ /* 0x000ee20000300800 */
[----:B------:R-:W-:-:S03]  /*34590*/  FMUL R17, R2, R17 ;  /* 0x0000001102117220 */ /* 0x000fc60000400000 */
[----:B------:R-:W-:Y:S04]  /*345a0*/  STL [R1+0x8c], R18 ;  /* 0x00008c1201007387 */ /* 0x000fe80000100800 */
[----:B------:R-:W-:Y:S01]  /*345b0*/  STL [R1+0x68], R17 ;  /* 0x0000681101007387 */ /* 0x000fe20000100800 */
[C---:B----4-:R-:W-:Y:S02]  /*345c0*/  FMUL R16, R2.reuse, R16 ;  /* 0x0000001002107220 */ /* 0x050fe40000400000 */
[----:B------:R-:W-:-:S03]  /*345d0*/  FMUL R15, R2, R15 ;  /* 0x0000000f020f7220 */ /* 0x000fc60000400000 */
[----:B------:R-:W-:Y:S01]  /*345e0*/  STL [R1+0x6c], R16 ;  /* 0x00006c1001007387 */ /* 0x000fe20000100800 */
[----:B------:R-:W-:-:S03]  /*345f0*/  FMUL R14, R2, R14 ;  /* 0x0000000e020e7220 */ /* 0x000fc60000400000 */
[----:B------:R0:W-:Y:S01]  /*34600*/  STL [R1+0x58], R15 ;  /* 0x0000580f01007387 */ /* 0x0001e20000100800 */
[----:B------:R-:W-:-:S03]  /*34610*/  FMUL R12, R2, R12 ;  /* 0x0000000c020c7220 */ /* 0x000fc60000400000 */
[----:B------:R-:W-:Y:S01]  /*34620*/  STL [R1+0x5c], R14 ;  /* 0x00005c0e01007387 */ /* 0x000fe20000100800 */
[----:B------:R-:W-:-:S03]  /*34630*/  FMUL R11, R2, R11 ;  /* 0x0000000b020b7220 */ /* 0x000fc60000400000 */
[----:B------:R-:W-:Y:S01]  /*34640*/  STL [R1+0x48], R12 ;  /* 0x0000480c01007387 */ /* 0x000fe20000100800 */
[----:B------:R-:W-:-:S03]  /*34650*/  FMUL R10, R2, R10 ;  /* 0x0000000a020a7220 */ /* 0x000fc60000400000 */
[----:B------:R-:W-:Y:S01]  /*34660*/  STL [R1+0x4c], R11 ;  /* 0x00004c0b01007387 */ /* 0x000fe20000100800 */
[----:B------:R-:W-:-:S03]  /*34670*/  FMUL R9, R2, R9 ;  /* 0x0000000902097220 */ /* 0x000fc60000400000 */
[----:B------:R-:W-:Y:S04]  /*34680*/  STL [R1+0x38], R10 ;  /* 0x0000380a01007387 */ /* 0x000fe80000100800 */
[----:B------:R-:W-:Y:S04]  /*34690*/  STL [R1+0x3c], R9 ;  /* 0x00003c0901007387 */ /* 0x000fe80000100800 */
[----:B0-----:R-:W4:Y:S01]  /*346a0*/  LDL.LU R15, [R1+0x428] ;  /* 0x00042800010f7983 */ /* 0x001f220000300800 */
[C---:B------:R-:W-:Y:S02]  /*346b0*/  FMUL R8, R2.reuse, R8 ;  /* 0x0000000802087220 */ /* 0x040fe40000400000 */
[----:B------:R-:W-:-:S03]  /*346c0*/  FMUL R7, R2, R7 ;  /* 0x0000000702077220 */ /* 0x000fc60000400000 */
[----:B------:R-:W-:Y:S04]  /*346d0*/  STL [R1+0x28], R8 ;  /* 0x0000280801007387 */ /* 0x000fe80000100800 */
[----:B------:R-:W-:Y:S04]  /*346e0*/  STL [R1+0x2c], R7 ;  /* 0x00002c0701007387 */ /* 0x000fe80000100800 */
[----:B------:R-:W4:Y:S01]  /*346f0*/  LDL.LU R27, [R1+0x520] ;  /* 0x00052000011b7983 */ /* 0x000f220000300800 */
[----:B------:R-:W-:-:S05]  /*34700*/  FMUL R6, R2, R6 ;  /* 0x0000000602067220 */ /* 0x000fca0000400000 */
[----:B------:R-:W-:Y:S04]  /*34710*/  STL [R1+0x18], R6 ;  /* 0x0000180601007387 */ /* 0x000fe80000100800 */
[----:B------:R-:W4:Y:S01]  /*34720*/  LDL.LU R19, [R1+0x528] ;  /* 0x0005280001137983 */ /* 0x000f220000300800 */
[----:B------:R-:W-:Y:S01]  /*34730*/  F2FP.PACK_AB R21, R21, R13 ;  /* 0x0000000d1515723e */ /* 0x000fe200000000ff */
[----:B--2---:R-:W-:-:S05]  /*34740*/  FMUL R5, R2, R5 ;  /* 0x0000000502057220 */ /* 0x004fca0000400000 */
[----:B------:R-:W-:Y:S04]  /*34750*/  STL [R1+0x1c], R5 ;  /* 0x00001c0501007387 */ /* 0x000fe80000100800 */
[----:B------:R-:W2:Y:S01]  /*34760*/  LDL.LU R18, [R1+0x43c] ;  /* 0x00043c0001127983 */ /* 0x000ea20000300800 */
[----:B---3--:R-:W-:-:S05]  /*34770*/  FMUL R4, R2, R4 ;  /* 0x0000000402047220 */ /* 0x008fca0000400000 */
[----:B------:R-:W-:Y:S04]  /*34780*/  STL [R1+0x8], R4 ;  /* 0x0000080401007387 */ /* 0x000fe80000100800 */
[----:B------:R-:W3:Y:S01]  /*34790*/  LDL.LU R17, [R1+0x41c] ;  /* 0x00041c0001117983 */ /* 0x000ee20000300800 */
[----:B------:R-:W-:-:S05]  /*347a0*/  FMUL R2, R2, R3 ;  /* 0x0000000302027220 */ /* 0x000fca0000400000 */
[----:B------:R0:W-:Y:S04]  /*347b0*/  STL [R1+0xc], R2 ;  /* 0x00000c0201007387 */ /* 0x0001e80000100800 */
[----:B0-----:R-:W2:Y:S04]  /*347c0*/  LDL.LU R2, [R1+0x408] ;  /* 0x0004080001027983 */ /* 0x001ea80000300800 */
[----:B------:R-:W2:Y:S04]  /*347d0*/  LDL.LU R16, [R1+0x40c] ;  /* 0x00040c0001107983 */ /* 0x000ea80000300800 */
        /* <DEDUP_REMOVED lines=11> */
[----:B------:R-:W3:Y:S01]  /*34890*/  LDL.LU R5, [R1+0x404] ;  /* 0x0004040001057983 */ /* 0x000ee20000300800 */
[----:B----4-:R-:W-:-:S03]  /*348a0*/  F2FP.PACK_AB R20, R20, R15 ;  /* 0x0000000f1414723e */ /* 0x010fc600000000ff */
[----:B------:R-:W4:Y:S04]  /*348b0*/  LDL.LU R29, [R1+0x3d8] ;  /* 0x0003d800011d7983 */ /* 0x000f280000300800 */
[----:B------:R-:W4:Y:S04]  /*348c0*/  LDL.LU R14, [R1+0x3dc] ;  /* 0x0003dc00010e7983 */ /* 0x000f280000300800 */
[----:B------:R-:W4:Y:S04]  /*348d0*/  LDL.LU R12, [R1+0x3d0] ;  /* 0x0003d000010c7983 */ /* 0x000f280000300800 */
[----:B------:R-:W4:Y:S04]  /*348e0*/  LDL.LU R25, [R1+0x3d4] ;  /* 0x0003d40001197983 */ /* 0x000f280000300800 */
[----:B------:R-:W4:Y:S04]  /*348f0*/  LDL.LU R24, [R1+0x3f0] ;  /* 0x0003f00001187983 */ /* 0x000f280000300800 */
[----:B------:R-:W4:Y:S04]  /*34900*/  LDL.LU R13, [R1+0x3f8] ;  /* 0x0003f800010d7983 */ /* 0x000f280000300800 */
[----:B------:R0:W-:Y:S04]  /*34910*/  STL [R1+0x2d70], R21 ;  /* 0x002d701501007387 */ /* 0x0001e80000100800 */
[----:B0-----:R-:W4:Y:S04]  /*34920*/  LDL.LU R21, [R1+0x418] ;  /* 0x0004180001157983 */ /* 0x001f280000300800 */
[----:B------:R0:W-:Y:S04]  /*34930*/  STL [R1+0x2d74], R20 ;  /* 0x002d741401007387 */ /* 0x0001e80000100800 */
[----:B0-----:R-:W4:Y:S01]  /*34940*/  LDL.LU R20, [R1+0x438] ;  /* 0x0004380001147983 */ /* 0x001f220000300800 */
[----:B------:R-:W-:-:S03]  /*34950*/  F2FP.PACK_AB R19, R27, R19 ;  /* 0x000000131b13723e */ /* 0x000fc600000000ff */
[----:B------:R-:W4:Y:S04]  /*34960*/  LDL.LU R15, [R1+0x3e8] ;  /* 0x0003e800010f7983 */ /* 0x000f280000300800 */
[----:B------:R-:W4:Y:S04]  /*34970*/  LDL.LU R27, [R1+0x3ec] ;  /* 0x0003ec00011b7983 */ /* 0x000f280000300800 */
[----:B------:R-:W-:Y:S01]  /*34980*/  STL [R1+0x2d78], R19 ;  /* 0x002d781301007387 */ /* 0x000fe20000100800 */
[----:B--2---:R-:W-:Y:S02]  /*34990*/  F2FP.PACK_AB R16, R2, R16 ;  /* 0x000000100210723e */ /* 0x004fe400000000ff */
[----:B---3--:R-:W-:-:S02]  /*349a0*/  F2FP.PACK_AB R11, R28, R11 ;  /* 0x0000000b1c0b723e */ /* 0x008fc400000000ff */
[----:B------:R-:W-:Y:S02]  /*349b0*/  F2FP.PACK_AB R10, R10, R26 ;  /* 0x0000001a0a0a723e */ /* 0x000fe400000000ff */
[----:B------:R-:W-:Y:S02]  /*349c0*/  F2FP.PACK_AB R9, R6, R9 ;  /* 0x000000090609723e */ /* 0x000fe400000000ff */
[----:B------:R-:W-:Y:S02]  /*349d0*/  F2FP.PACK_AB R8, R3, R8 ;  /* 0x000000080308723e */ /* 0x000fe400000000ff */
[----:B----4-:R-:W-:Y:S02]  /*349e0*/  F2FP.PACK_AB R17, R21, R17 ;  /* 0x000000111511723e */ /* 0x010fe400000000ff */
[----:B------:R-:W-:-:S05]  /*349f0*/  F2FP.PACK_AB R18, R20, R18 ;  /* 0x000000121412723e */ /* 0x000fca00000000ff */
[----:B------:R-:W-:Y:S04]  /*34a00*/  STL [R1+0x2d7c], R18 ;  /* 0x002d7c1201007387 */ /* 0x000fe80000100800 */
[----:B------:R-:W-:Y:S04]  /*34a10*/  STL [R1+0x2d80], R17 ;  /* 0x002d801101007387 */ /* 0x000fe80000100800 */
[----:B------:R-:W-:Y:S04]  /*34a20*/  STL [R1+0x2d84], R16 ;  /* 0x002d841001007387 */ /* 0x000fe80000100800 */
[----:B------:R-:W-:Y:S04]  /*34a30*/  STL [R1+0x2d88], R11 ;  /* 0x002d880b01007387 */ /* 0x000fe80000100800 */
[----:B------:R-:W2:Y:S04]  /*34a40*/  LDL.LU R26, [R1+0xa84] ;  /* 0x000a8400011a7983 */ /* 0x000ea80000300800 */
[----:B------:R-:W-:Y:S04]  /*34a50*/  STL [R1+0x2d8c], R10 ;  /* 0x002d8c0a01007387 */ /* 0x000fe80000100800 */
[----:B------:R-:W-:Y:S04]  /*34a60*/  STL [R1+0x2d90], R9 ;  /* 0x002d900901007387 */ /* 0x000fe80000100800 */
[----:B------:R0:W-:Y:S04]  /*34a70*/  STL [R1+0x2d94], R8 ;  /* 0x002d940801007387 */ /* 0x0001e80000100800 */
[----:B0-----:R-:W3:Y:S01]  /*34a80*/  LDL.LU R8, [R1+0xab0] ;  /* 0x000ab00001087983 */ /* 0x001ee20000300800 */
[----:B------:R-:W-:-:S03]  /*34a90*/  F2FP.PACK_AB R3, R24, R13 ;  /* 0x0000000d1803723e */ /* 0x000fc600000000ff */
[----:B------:R-:W0:Y:S01]  /*34aa0*/  S2R R13, SR_TID.X ;  /* 0x00000000000d7919 */ /* 0x000e220000002100 */
[----:B------:R-:W-:Y:S02]  /*34ab0*/  F2FP.PACK_AB R7, R23, R7 ;  /* 0x000000071707723e */ /* 0x000fe400000000ff */
[----:B------:R-:W-:Y:S02]  /*34ac0*/  F2FP.PACK_AB R6, R4, R5 ;  /* 0x000000050406723e */ /* 0x000fe400000000ff */
[----:B------:R-:W-:Y:S02]  /*34ad0*/  F2FP.PACK_AB R5, R29, R14 ;  /* 0x0000000e1d05723e */ /* 0x000fe400000000ff */
[----:B------:R-:W-:Y:S01]  /*34ae0*/  F2FP.PACK_AB R4, R12, R25 ;  /* 0x000000190c04723e */ /* 0x000fe200000000ff */
[----:B------:R1:W-:Y:S01]  /*34af0*/  STL [R1+0x2d98], R7 ;  /* 0x002d980701007387 */ /* 0x0003e20000100800 */
[----:B------:R-:W-:-:S03]  /*34b00*/  F2FP.PACK_AB R2, R15, R27 ;  /* 0x0000001b0f02723e */ /* 0x000fc600000000ff */
[----:B------:R-:W-:Y:S04]  /*34b10*/  STL [R1+0x2d9c], R6 ;  /* 0x002d9c0601007387 */ /* 0x000fe80000100800 */
[----:B------:R-:W-:Y:S04]  /*34b20*/  STL [R1+0x2da0], R5 ;  /* 0x002da00501007387 */ /* 0x000fe80000100800 */
[----:B------:R-:W-:Y:S01]  /*34b30*/  STL [R1+0x2da4], R4 ;  /* 0x002da40401007387 */ /* 0x000fe20000100800 */
[----:B0-----:R-:W-:-:S03]  /*34b40*/  LOP3.LUT R13, R13, 0x1c, RZ, 0xc0, !PT ;  /* 0x0000001c0d0d7812 */ /* 0x001fc600078ec0ff */
[----:B------:R-:W4:Y:S01]  /*34b50*/  LDL.LU R12, [R1+0xa74] ;  /* 0x000a7400010c7983 */ /* 0x000f220000300800 */
[----:B------:R-:W-:-:S03]  /*34b60*/  LEA.HI R13, R13, 0x28, RZ, 0x1e ;  /* 0x000000280d0d7811 */ /* 0x000fc600078ff0ff */
[----:B------:R-:W2:Y:S04]  /*34b70*/  LDL.LU R25, [R1+0xa64] ;  /* 0x000a640001197983 */ /* 0x000ea80000300800 */
[----:B------:R-:W2:Y:S04]  /*34b80*/  LDL.LU R24, [R1+0xa54] ;  /* 0x000a540001187983 */ /* 0x000ea80000300800 */
[----:B------:R-:W-:Y:S04]  /*34b90*/  STL [R1+0x2da8], R3 ;  /* 0x002da80301007387 */ /* 0x000fe80000100800 */
[----:B------:R-:W-:Y:S04]  /*34ba0*/  STL [R1+0x2dac], R2 ;  /* 0x002dac0201007387 */ /* 0x000fe80000100800 */
[----:B------:R-:W-:Y:S04]  /*34bb0*/  STL [R1+0x2b3c], R0 ;  /* 0x002b3c0001007387 */ /* 0x000fe80000100800 */
[----:B------:R-:W0:Y:S02]  /*34bc0*/  S2R R27, SR_TID.X ;  /* 0x00000000001b7919 */ /* 0x000e240000002100 */
[----:B0-----:R-:W-:-:S05]  /*34bd0*/  LOP3.LUT R15, R27, 0x3f, RZ, 0xc0, !PT ;  /* 0x0000003f1b0f7812 */ /* 0x001fca00078ec0ff */
[----:B-1----:R-:W-:Y:S02]  /*34be0*/  IMAD.SHL.U32 R7, R15, 0x2, RZ ;  /* 0x000000020f077824 */ /* 0x002fe400078e00ff */
[----:B---3--:R-:W-:Y:S02]  /*34bf0*/  FFMA R8, R0, R8, R22 ;  /* 0x0000000800087223 */ /* 0x008fe40000000016 */
[----:B------:R0:W1:Y:S04]  /*34c00*/  LDS R0, [R13.X16+0x10000] ;  /* 0x010000000d007984 */ /* 0x000068000000c800 */
[----:B------:R3:W-:Y:S01]  /*34c10*/  STL [R1+0xab0], R8 ;  /* 0x000ab00801007387 */ /* 0x0007e20000100800 */
[----:B0-----:R-:W-:Y:S02]  /*34c20*/  LOP3.LUT R13, R27, 0x1c, RZ, 0xc0, !PT ;  /* 0x0000001c1b0d7812 */ /* 0x001fe400078ec0ff */
[----:B---3--:R-:W-:-:S02]  /*34c30*/  SHF.R.S32.HI R8, RZ, 0x6, R27 ;  /* 0x00000006ff087819 */ /* 0x008fc4000001141b */
[C---:B------:R-:W-:Y:S02]  /*34c40*/  LEA.HI R27, R13.reuse, 0x30, RZ, 0x1e ;  /* 0x000000300d1b7811 */ /* 0x040fe400078ff0ff */
[----:B------:R-:W-:-:S03]  /*34c50*/  LEA.HI R13, R13, 0x38, RZ, 0x1e ;  /* 0x000000380d0d7811 */ /* 0x000fc600078ff0ff */
[----:B------:R-:W0:Y:S04]  /*34c60*/  LDS R2, [R27.X16+0x10000] ;  /* 0x010000001b027984 */ /* 0x000e28000000c800 */
[----:B-1----:R-:W-:Y:S04]  /*34c70*/  STL [R1+0xa98], R0 ;  /* 0x000a980001007387 */ /* 0x002fe80000100800 */
[----:B------:R-:W1:Y:S01]  /*34c80*/  LDS R0, [R13.X16+0x10000] ;  /* 0x010000000d007984 */ /* 0x000e62000000c800 */
[----:B------:R-:W-:-:S04]  /*34c90*/  SGXT R8, R8, 0x1 ;  /* 0x000000010808781a */ /* 0x000fc80000000200 */
[----:B------:R-:W-:Y:S01]  /*34ca0*/  LOP3.LUT R7, R7, 0x90, R8, 0x78, !PT ;  /* 0x0000009007077812 */ /* 0x000fe200078e7808 */
[----:B------:R-:W-:Y:S06]  /*34cb0*/  BAR.SYNC.DEFER_BLOCKING 0x0 ;  /* 0x0000000000007b1d */ /* 0x000fec0000010000 */
[----:B0-----:R-:W-:Y:S04]  /*34cc0*/  STL [R1+0xa94], R2 ;  /* 0x000a940201007387 */ /* 0x001fe80000100800 */
[----:B-1----:R0:W-:Y:S04]  /*34cd0*/  STL [R1+0xa90], R0 ;  /* 0x000a900001007387 */ /* 0x0021e80000100800 */
[----:B------:R-:W3:Y:S04]  /*34ce0*/  LDL.LU R8, [R1+0xa44] ;  /* 0x000a440001087983 */ /* 0x000ee80000300800 */
        /* <DEDUP_REMOVED lines=12> */
[----:B------:R-:W2:Y:S04]  /*34db0*/  LDL.LU R13, [R1+0x984] ;  /* 0x00098400010d7983 */ /* 0x000ea80000300800 */
[----:B0-----:R-:W2:Y:S04]  /*34dc0*/  LDL.LU R26, [R1+0x974] ;  /* 0x00097400011a7983 */ /* 0x001ea80000300800 */
[----:B----4-:R0:W-:Y:S04]  /*34dd0*/  STS.U16 [R7+0x10400], R12 ;  /* 0x0104000c07007388 */ /* 0x0101e80000000400 */
[----:B------:R1:W-:Y:S04]  /*34de0*/  STS.U16 [R7+0x10800], R25 ;  /* 0x0108001907007388 */ /* 0x0003e80000000400 */
[----:B------:R-:W4:Y:S04]  /*34df0*/  LDL.LU R16, [R1+0x964] ;  /* 0x0009640001107983 */ /* 0x000f280000300800 */
[----:B------:R0:W-:Y:S04]  /*34e00*/  STS.U16 [R7+0x10c00], R24 ;  /* 0x010c001807007388 */ /* 0x0001e80000000400 */
        /* <DEDUP_REMOVED lines=10> */
[----:B0-----:R-:W4:Y:S04]  /*34eb0*/  LDL.LU R12, [R1+0x8b0] ;  /* 0x0008b000010c7983 */ /* 0x001f280000300800 */
[----:B-1----:R-:W4:Y:S04]  /*34ec0*/  LDL.LU R25, [R1+0x898] ;  /* 0x0008980001197983 */ /* 0x002f280000300800 */
[----:B------:R-:W4:Y:S04]  /*34ed0*/  LDL.LU R24, [R1+0x888] ;  /* 0x0008880001187983 */ /* 0x000f280000300800 */
        /* <DEDUP_REMOVED lines=12> */
[----:B--2---:R1:W-:Y:S04]  /*34fa0*/  STS.U16 [R7+0x14000], R13 ;  /* 0x0140000d07007388 */ /* 0x0043e80000000400 */
[----:B0-----:R-:W2:Y:S04]  /*34fb0*/  LDL.LU R27, [R1+0x6e8] ;  /* 0x0006e800011b7983 */ /* 0x001ea80000300800 */
[----:B------:R0:W-:Y:S04]  /*34fc0*/  STS.U16 [R7+0x14400], R26 ;  /* 0x0144001a07007388 */ /* 0x0001e80000000400 */
[----:B-1----:R-:W3:Y:S04]  /*34fd0*/  LDL.LU R13, [R1+0x3c8] ;  /* 0x0003c800010d7983 */ /* 0x002ee80000300800 */
        /* <DEDUP_REMOVED lines=11> */
[----:B------:R1:W-:Y:S04]  /*35090*/  STS.U16 [R7+0x14c00], R17 ;  /* 0x014c001107007388 */ /* 0x0003e80000000400 */
        /* <DEDUP_REMOVED lines=25> */
[----:B------:R-:W4:Y:S04]  /*35230*/  LDL.LU R12, [R1+0x158] ;  /* 0x00015800010c7983 */ /* 0x000f280000300800 */
[----:B0-----:R-:W4:Y:S04]  /*35240*/  LDL.LU R25, [R1+0x154] ;  /* 0x0001540001197983 */ /* 0x001f280000300800 */
[----:B-1----:R-:W4:Y:S04]  /*35250*/  LDL.LU R24, [R1+0x150] ;  /* 0x0001500001187983 */ /* 0x002f280000300800 */
[----:B--2---:R0:W-:Y:S04]  /*35260*/  STS.U16 [R7+0x18000], R27 ;  /* 0x0180001b07007388 */ /* 0x0041e80000000400 */
[----:B---3--:R1:W-:Y:S04]  /*35270*/  STS.U16 [R7+0x18400], R13 ;  /* 0x0184000d07007388 */ /* 0x0083e80000000400 */
[----:B0-----:R-:W2:Y:S04]  /*35280*/  LDL.LU R27, [R1+0x14c] ;  /* 0x00014c00011b7983 */ /* 0x001ea80000300800 */
[----:B------:R0:W-:Y:S04]  /*35290*/  STS.U16 [R7+0x18800], R26 ;  /* 0x0188001a07007388 */ /* 0x0001e80000000400 */
[----:B------:R-:W-:Y:S04]  /*352a0*/  STS.U16 [R7+0x18c00], R8 ;  /* 0x018c000807007388 */ /* 0x000fe80000000400 */
[----:B-1----:R-:W3:Y:S04]  /*352b0*/  LDL.LU R13, [R1+0x148] ;  /* 0x00014800010d7983 */ /* 0x002ee80000300800 */
[----:B------:R-:W-:Y:S04]  /*352c0*/  STS.U16 [R7+0x19000], R0 ;  /* 0x0190000007007388 */ /* 0x000fe80000000400 */
[----:B0-----:R-:W2:Y:S04]  /*352d0*/  LDL.LU R26, [R1+0x144] ;  /* 0x00014400011a7983 */ /* 0x001ea80000300800 */
[----:B------:R0:W-:Y:S04]  /*352e0*/  STS.U16 [R7+0x19400], R22 ;  /* 0x0194001607007388 */ /* 0x0001e80000000400 */
[----:B0-----:R-:W2:Y:S04]  /*352f0*/  LDL R22, [R1+0xab8] ;  /* 0x000ab80001167983 */ /* 0x001ea80000100800 */
[----:B------:R-:W-:Y:S04]  /*35300*/  STS.U16 [R7+0x19800], R2 ;  /* 0x0198000207007388 */ /* 0x000fe80000000400 */
[----:B------:R-:W-:Y:S04]  /*35310*/  STS.U16 [R7+0x19c00], R3 ;  /* 0x019c000307007388 */ /* 0x000fe80000000400 */
[----:B--2---:R0:W-:Y:S04]  /*35320*/  STL [R1+0x2df4], R22 ;  /* 0x002df41601007387 */ /* 0x0041e80000100800 */
[----:B0-----:R-:W2:Y:S04]  /*35330*/  LDL R22, [R1+0x440] ;  /* 0x0004400001167983 */ /* 0x001ea80000100800 */
[----:B------:R-:W-:Y:S04]  /*35340*/  STS.U16 [R7+0x1a000], R4 ;  /* 0x01a0000407007388 */ /* 0x000fe80000000400 */
[----:B------:R-:W-:Y:S04]  /*35350*/  STS.U16 [R7+0x1a400], R5 ;  /* 0x01a4000507007388 */ /* 0x000fe80000000400 */
[----:B------:R-:W-:Y:S04]  /*35360*/  STS.U16 [R7+0x1a800], R6 ;  /* 0x01a8000607007388 */ /* 0x000fe80000000400 */
[----:B----4-:R-:W-:Y:S04]  /*35370*/  STS.U16 [R7+0x1ac00], R9 ;  /* 0x01ac000907007388 */ /* 0x010fe80000000400 */
[----:B------:R-:W-:Y:S04]  /*35380*/  STS.U16 [R7+0x1b000], R10 ;  /* 0x01b0000a07007388 */ /* 0x000fe80000000400 */
[----:B------:R-:W-:Y:S04]  /*35390*/  STS.U16 [R7+0x1b400], R11 ;  /* 0x01b4000b07007388 */ /* 0x000fe80000000400 */
[----:B------:R-:W-:Y:S04]  /*353a0*/  STS.U16 [R7+0x1b800], R16 ;  /* 0x01b8001007007388 */ /* 0x000fe80000000400 */
[----:B------:R-:W-:Y:S04]  /*353b0*/  STS.U16 [R7+0x1bc00], R17 ;  /* 0x01bc001107007388 */ /* 0x000fe80000000400 */
[----:B------:R-:W-:Y:S04]  /*353c0*/  STS.U16 [R7+0x1c000], R18 ;  /* 0x01c0001207007388 */ /* 0x000fe80000000400 */
        /* <DEDUP_REMOVED lines=13> */
[----:B------:R0:W-:Y:S04]  /*354a0*/  STS.U16 [R22+0x1f800], R26 ;  /* 0x01f8001a16007388 */ /* 0x0001e80000000400 */
[----:B0-----:R-:W2:Y:S04]  /*354b0*/  LDL.LU R26, [R1+0x140] ;  /* 0x00014000011a7983 */ /* 0x001ea80000300800 */
[----:B------:R-:W3:Y:S04]  /*354c0*/  LDL.LU R0, [R1+0xa60] ;  /* 0x000a600001007983 */ /* 0x000ee80000300800 */
[----:B---3--:R0:W-:Y:S04]  /*354d0*/  STL [R1+0x2dec], R0 ;  /* 0x002dec0001007387 */ /* 0x0081e80000100800 */
[----:B0-----:R-:W3:Y:S04]  /*354e0*/  LDL.LU R0, [R1+0xa70] ;  /* 0x000a700001007983 */ /* 0x001ee80000300800 */
[----:B--2---:R-:W-:Y:S04]  /*354f0*/  STS.U16 [R22+0x1fc00], R26 ;  /* 0x01fc001a16007388 */ /* 0x004fe80000000400 */
[----:B---3--:R0:W-:Y:S04]  /*35500*/  STL [R1+0x2df0], R0 ;  /* 0x002df00001007387 */ /* 0x0081e80000100800 */
[----:B0-----:R-:W2:Y:S04]  /*35510*/  LDL.LU R0, [R1+0xa80] ;  /* 0x000a800001007983 */ /* 0x001ea80000300800 */
[----:B------:R-:W3:Y:S04]  /*35520*/  LDL.LU R2, [R1+0xa50] ;  /* 0x000a500001027983 */ /* 0x000ee80000300800 */
        /* <DEDUP_REMOVED lines=26> */
[----:B------:R-:W3:Y:S04]  /*356d0*/  LDL.LU R26, [R1+0x8ac] ;  /* 0x0008ac00011a7983 */ /* 0x000ee80000300800 */
[----:B--2---:R0:W-:Y:S04]  /*356e0*/  STS.U16 [R22+0x10100], R0 ;  /* 0x0101000016007388 */ /* 0x0041e80000000400 */
[----:B0-----:R-:W2:Y:S04]  /*356f0*/  LDL.LU R0, [R1+0x2df0] ;  /* 0x002df00001007983 */ /* 0x001ea80000300800 */
[----:B--2---:R0:W-:Y:S04]  /*35700*/  STS.U16 [R22+0x10500], R0 ;  /* 0x0105000016007388 */ /* 0x0041e80000000400 */
[----:B0-----:R-:W2:Y:S04]  /*35710*/  LDL.LU R0, [R1+0x2dec] ;  /* 0x002dec0001007983 */ /* 0x001ea80000300800 */
[----:B--2---:R-:W-:Y:S04]  /*35720*/  STS.U16 [R22+0x10900], R0 ;  /* 0x0109000016007388 */ /* 0x004fe80000000400 */
[----:B---3--:R-:W-:Y:S04]  /*35730*/  STS.U16 [R22+0x10d00], R2 ;  /* 0x010d000216007388 */ /* 0x008fe80000000400 */
[----:B----4-:R-:W-:Y:S04]  /*35740*/  STS.U16 [R22+0x11100], R3 ;  /* 0x0111000316007388 */ /* 0x010fe80000000400 */
        /* <DEDUP_REMOVED lines=24> */
[----:B0-----:R-:W2:Y:S04]  /*358d0*/  LDL.LU R13, [R1+0x894] ;  /* 0x00089400010d7983 */ /* 0x001ea80000300800 */
[----:B------:R-:W3:Y:S04]  /*358e0*/  LDL.LU R0, [R1+0x3c4] ;  /* 0x0003c40001007983 */ /* 0x000ee80000300800 */
[----:B---3--:R0:W-:Y:S04]  /*358f0*/  STL [R1+0x2de4], R0 ;  /* 0x002de40001007387 */ /* 0x0081e80000100800 */
[----:B0-----:R-:W3:Y:S04]  /*35900*/  LDL.LU R0, [R1+0x52c] ;  /* 0x00052c0001007983 */ /* 0x001ee80000300800 */
[----:B---3--:R0:W-:Y:S04]  /*35910*/  STL [R1+0x2de8], R0 ;  /* 0x002de80001007387 */ /* 0x0081e80000100800 */
[----:B0-----:R-:W3:Y:S04]  /*35920*/  LDL.LU R0, [R1+0x884] ;  /* 0x0008840001007983 */ /* 0x001ee80000300800 */
        /* <DEDUP_REMOVED lines=22> */
[----:B------:R0:W-:Y:S04]  /*35a90*/  STS.U16 [R22+0x17500], R26 ;  /* 0x0175001a16007388 */ /* 0x0001e80000000400 */
[----:B------:R-:W4:Y:S04]  /*35aa0*/  LDL.LU R25, [R1+0x11c] ;  /* 0x00011c0001197983 */ /* 0x000f280000300800 */
[----:B--2---:R1:W-:Y:S04]  /*35ab0*/  STS.U16 [R22+0x17900], R13 ;  /* 0x0179000d16007388 */ /* 0x0043e80000000400 */
[----:B0-----:R-:W2:Y:S04]  /*35ac0*/  LDL.LU R26, [R1+0x118] ;  /* 0x00011800011a7983 */ /* 0x001ea80000300800 */
[----:B------:R-:W2:Y:S04]  /*35ad0*/  LDL.LU R24, [R1+0x114] ;  /* 0x0001140001187983 */ /* 0x000ea80000300800 */
[----:B------:R-:W2:Y:S04]  /*35ae0*/  LDL.LU R27, [R1+0x110] ;  /* 0x00011000011b7983 */ /* 0x000ea80000300800 */
[----:B-1----:R-:W2:Y:S04]  /*35af0*/  LDL.LU R13, [R1+0x10c] ;  /* 0x00010c00010d7983 */ /* 0x002ea80000300800 */
[----:B---3--:R0:W-:Y:S04]  /*35b00*/  STS.U16 [R22+0x17d00], R0 ;  /* 0x017d000016007388 */ /* 0x0081e80000000400 */
[----:B0-----:R-:W3:Y:S04]  /*35b10*/  LDL.LU R0, [R1+0x2de8] ;  /* 0x002de80001007983 */ /* 0x001ee80000300800 */
[----:B---3--:R0:W-:Y:S04]  /*35b20*/  STS.U16 [R22+0x18100], R0 ;  /* 0x0181000016007388 */ /* 0x0081e80000000400 */
[----:B0-----:R-:W3:Y:S04]  /*35b30*/  LDL.LU R0, [R1+0x2de4] ;  /* 0x002de40001007983 */ /* 0x001ee80000300800 */
[----:B---3--:R-:W-:Y:S04]  /*35b40*/  STS.U16 [R22+0x18500], R0 ;  /* 0x0185000016007388 */ /* 0x008fe80000000400 */
[----:B----4-:R-:W-:Y:S04]  /*35b50*/  STS.U16 [R22+0x18900], R2 ;  /* 0x0189000216007388 */ /* 0x010fe80000000400 */
[----:B------:R0:W-:Y:S04]  /*35b60*/  STS.U16 [R22+0x18d00], R3 ;  /* 0x018d000316007388 */ /* 0x0001e80000000400 */
[----:B0-----:R-:W3:Y:S04]  /*35b70*/  LDL.LU R3, [R1+0x100] ;  /* 0x0001000001037983 */ /* 0x001ee80000300800 */
        /* <DEDUP_REMOVED lines=14> */
[----:B---3--:R0:W-:Y:S04]  /*35c60*/  STL [R1+0x2de0], R3 ;  /* 0x002de00301007387 */ /* 0x0081e80000100800 */
        /* <DEDUP_REMOVED lines=8> */
[----:B--2---:R0:W-:Y:S04]  /*35cf0*/  STS.U16 [R22+0x1e500], R26 ;  /* 0x01e5001a16007388 */ /* 0x0041e80000000400 */
[----:B0-----:R-:W0:Y:S04]  /*35d00*/  S2R R26, SR_TID.X ;  /* 0x00000000001a7919 */ /* 0x001e280000002100 */
[----:B------:R-:W-:Y:S04]  /*35d10*/  STS.U16 [R22+0x1e900], R24 ;  /* 0x01e9001816007388 */ /* 0x000fe80000000400 */
[----:B------:R-:W-:Y:S04]  /*35d20*/  STS.U16 [R22+0x1ed00], R27 ;  /* 0x01ed001b16007388 */ /* 0x000fe80000000400 */
[----:B------:R1:W-:Y:S01]  /*35d30*/  STS.U16 [R22+0x1f100], R13 ;  /* 0x01f1000d16007388 */ /* 0x0003e20000000400 */
[----:B0-----:R-:W-:-:S02]  /*35d40*/  SHF.R.S32.HI R2, RZ, 0x6, R26 ;  /* 0x00000006ff027819 */ /* 0x001fc4000001141a */
[----:B-1----:R-:W-:Y:S02]  /*35d50*/  LOP3.LUT R13, R26, 0x3f, RZ, 0xc0, !PT ;  /* 0x0000003f1a0d7812 */ /* 0x002fe400078ec0ff */
[----:B------:R-:W2:Y:S04]  /*35d60*/  LDL.LU R26, [R1+0xa7c] ;  /* 0x000a7c00011a7983 */ /* 0x000ea80000300800 */
        /* <DEDUP_REMOVED lines=15> */
[----:B------:R-:W-:-:S03]  /*35e60*/  SGXT R2, R2, 0x1 ;  /* 0x000000010202781a */ /* 0x000fc60000000200 */
[----:B------:R-:W2:Y:S01]  /*35e70*/  LDL.LU R23, [R1+0x97c] ;  /* 0x00097c0001177983 */ /* 0x000ea20000300800 */
[----:B------:R-:W-:-:S03]  /*35e80*/  SHF.L.U32 R0, R13, 0x1, RZ ;  /* 0x000000010d007819 */ /* 0x000fc600000006ff */
[----:B------:R-:W2:Y:S04]  /*35e90*/  LDL.LU R29, [R1+0x96c] ;  /* 0x00096c00011d7983 */ /* 0x000ea80000300800 */
[----:B------:R-:W2:Y:S04]  /*35ea0*/  LDL.LU R14, [R1+0x95c] ;  /* 0x00095c00010e7983 */ /* 0x000ea80000300800 */
[----:B------:R-:W2:Y:S04]  /*35eb0*/  LDL.LU R15, [R1+0x94c] ;  /* 0x00094c00010f7983 */ /* 0x000ea80000300800 */
[----:B------:R-:W2:Y:S01]  /*35ec0*/  LDL.LU R12, [R1+0x93c] ;  /* 0x00093c00010c7983 */ /* 0x000ea20000300800 */
[----:B------:R-:W-:-:S03]  /*35ed0*/  LOP3.LUT R0, R0, 0x90, R2, 0x78, !PT ;  /* 0x0000009000007812 */ /* 0x000fc600078e7802 */
[----:B------:R-:W2:Y:S04]  /*35ee0*/  LDL.LU R25, [R1+0x92c] ;  /* 0x00092c0001197983 */ /* 0x000ea80000300800 */
[----:B------:R-:W2:Y:S04]  /*35ef0*/  LDL.LU R24, [R1+0x91c] ;  /* 0x00091c0001187983 */ /* 0x000ea80000300800 */
[----:B------:R-:W2:Y:S04]  /*35f00*/  LDL.LU R27, [R1+0x90c] ;  /* 0x00090c00011b7983 */ /* 0x000ea80000300800 */
[----:B------:R-:W2:Y:S04]  /*35f10*/  LDL.LU R13, [R1+0x8fc] ;  /* 0x0008fc00010d7983 */ /* 0x000ea80000300800 */
[----:B------:R-:W2:Y:S04]  /*35f20*/  LDL.LU R2, [R1+0x104] ;  /* 0x0001040001027983 */ /* 0x000ea80000300800 */
[----:B---3--:R0:W-:Y:S04]  /*35f30*/  STS.U16 [R22+0x1f500], R3 ;  /* 0x01f5000316007388 */ /* 0x0081e80000000400 */
[----:B0-----:R-:W3:Y:S01]  /*35f40*/  LDL.LU R3, [R1+0x2de0] ;  /* 0x002de00001037983 */ /* 0x001ee20000300800 */
[----:B------:R-:W-:-:S03]  /*35f50*/  LOP3.LUT R0, R0, 0x40, RZ, 0x3c, !PT ;  /* 0x0000004000007812 */ /* 0x000fc600078e3cff */
[----:B--2---:R-:W-:Y:S04]  /*35f60*/  STS.U16 [R22+0x1f900], R2 ;  /* 0x01f9000216007388 */ /* 0x004fe80000000400 */
[----:B---3--:R-:W-:Y:S04]  /*35f70*/  STS.U16 [R22+0x1fd00], R3 ;  /* 0x01fd000316007388 */ /* 0x008fe80000000400 */
[----:B------:R0:W-:Y:S04]  /*35f80*/  STS.U16 [R0+0x10200], R26 ;  /* 0x0102001a00007388 */ /* 0x0001e80000000400 */
        /* <DEDUP_REMOVED lines=21> */
[----:B------:R0:W-:Y:S04]  /*360e0*/  STS.U16 [R0+0x15600], R25 ;  /* 0x0156001900007388 */ /* 0x0001e80000000400 */
[----:B0-----:R-:W3:Y:S04]  /*360f0*/  LDL.LU R25, [R1+0x8b8] ;  /* 0x0008b80001197983 */ /* 0x001ee80000300800 */
[----:B---3--:R0:W-:Y:S04]  /*36100*/  STL [R1+0x2dd8], R25 ;  /* 0x002dd81901007387 */ /* 0x0081e80000100800 */
[----:B0-----:R-:W3:Y:S04]  /*36110*/  LDL.LU R25, [R1+0x8c8] ;  /* 0x0008c80001197983 */ /* 0x001ee80000300800 */
[----:B------:R-:W-:Y:S04]  /*36120*/  STS.U16 [R0+0x15a00], R24 ;  /* 0x015a001800007388 */ /* 0x000fe80000000400 */
[----:B------:R-:W-:Y:S04]  /*36130*/  STS.U16 [R0+0x15e00], R27 ;  /* 0x015e001b00007388 */ /* 0x000fe80000000400 */
[----:B------:R-:W-:Y:S04]  /*36140*/  STS.U16 [R0+0x16200], R13 ;  /* 0x0162000d00007388 */ /* 0x000fe80000000400 */
[----:B--2---:R-:W-:Y:S04]  /*36150*/  STS.U16 [R0+0x16600], R26 ;  /* 0x0166001a00007388 */ /* 0x004fe80000000400 */
[----:B---3--:R0:W-:Y:S04]  /*36160*/  STL [R1+0x2ddc], R25 ;  /* 0x002ddc1901007387 */ /* 0x0081e80000100800 */
[----:B0-----:R-:W2:Y:S04]  /*36170*/  LDL.LU R25, [R1+0x8d8] ;  /* 0x0008d80001197983 */ /* 0x001ea80000300800 */
[----:B------:R-:W3:Y:S04]  /*36180*/  LDL.LU R24, [R1+0x8a8] ;  /* 0x0008a80001187983 */ /* 0x000ee80000300800 */
[----:B------:R-:W4:Y:S04]  /*36190*/  LDL.LU R27, [R1+0x890] ;  /* 0x00089000011b7983 */ /* 0x000f280000300800 */
        /* <DEDUP_REMOVED lines=35> */
[----:B------:R0:W-:Y:S04]  /*363d0*/  STS.U16 [R0+0x17e00], R13 ;  /* 0x017e000d00007388 */ /* 0x0001e80000000400 */
[----:B------:R1:W-:Y:S04]  /*363e0*/  STS.U16 [R0+0x18200], R26 ;  /* 0x0182001a00007388 */ /* 0x0003e80000000400 */
[----:B0-----:R-:W2:Y:S04]  /*363f0*/  LDL.LU R13, [R1+0x2dcc] ;  /* 0x002dcc00010d7983 */ /* 0x001ea80000300800 */
[----:B-1----:R-:W2:Y:S04]  /*36400*/  LDL.LU R26, [R1+0x2dc8] ;  /* 0x002dc800011a7983 */ /* 0x002ea80000300800 */
        /* <DEDUP_REMOVED lines=24> */
[----:B------:R1:W-:Y:S04]  /*36590*/  STS.U16 [R0+0x1e600], R13 ;  /* 0x01e6000d00007388 */ /* 0x0003e80000000400 */
[----:B0-----:R-:W0:Y:S04]  /*365a0*/  S2R R26, SR_TID.X ;  /* 0x00000000001a7919 */ /* 0x001e280000002100 */
[----:B-1----:R-:W1:Y:S04]  /*365b0*/  S2R R13, SR_TID.X ;  /* 0x00000000000d7919 */ /* 0x002e680000002100 */
[----:B----4-:R-:W-:Y:S04]  /*365c0*/  STS.U16 [R0+0x1ea00], R24 ;  /* 0x01ea001800007388 */ /* 0x010fe80000000400 */
[----:B------:R1:W-:Y:S04]  /*365d0*/  STS.U16 [R0+0x1ee00], R27 ;  /* 0x01ee001b00007388 */ /* 0x0003e80000000400 */
[----:B0-----:R0:W-:Y:S01]  /*365e0*/  STL [R1+0x2db0], R26 ;  /* 0x002db01a01007387 */ /* 0x0011e20000100800 */
[----:B-1----:R-:W-:-:S02]  /*365f0*/  LOP3.LUT R27, R13, 0x3f, RZ, 0xc0, !PT ;  /* 0x0000003f0d1b7812 */ /* 0x002fc400078ec0ff */
[----:B------:R-:W-:Y:S02]  /*36600*/  SHF.R.S32.HI R13, RZ, 0x6, R26 ;  /* 0x00000006ff0d7819 */ /* 0x000fe4000001141a */
[----:B0-----:R-:W2:Y:S04]  /*36610*/  LDL.LU R26, [R1+0x7c] ;  /* 0x00007c00011a7983 */ /* 0x001ea80000300800 */
[----:B--2---:R0:W-:Y:S04]  /*36620*/  STL [R1+0x2dc0], R26 ;  /* 0x002dc01a01007387 */ /* 0x0041e80000100800 */
[----:B0-----:R-:W2:Y:S01]  /*36630*/  LDL.LU R26, [R1+0xa0] ;  /* 0x0000a000011a7983 */ /* 0x001ea20000300800 */
[----:B------:R-:W-:-:S03]  /*36640*/  SGXT R13, R13, 0x1 ;  /* 0x000000010d0d781a */ /* 0x000fc60000000200 */
[----:B---3--:R0:W-:Y:S02]  /*36650*/  STS.U16 [R0+0x1f200], R25 ;  /* 0x01f2001900007388 */ /* 0x0081e40000000400 */
[----:B0-----:R-:W-:-:S05]  /*36660*/  IMAD.SHL.U32 R0, R27, 0x2, RZ ;  /* 0x000000021b007824 */ /* 0x001fca00078e00ff */
[----:B------:R-:W-:Y:S01]  /*36670*/  LOP3.LUT R0, R0, 0x90, R13, 0x78, !PT ;  /* 0x0000009000007812 */ /* 0x000fe200078e780d */
[----:B--2---:R0:W-:Y:S04]  /*36680*/  STL [R1+0x2dc4], R26 ;  /* 0x002dc41a01007387 */ /* 0x0041e80000100800 */
        /* <DEDUP_REMOVED lines=27> */
[----:B------:R-:W2:Y:S04]  /*36840*/  LDL R13, [R1+0xa9c] ;  /* 0x000a9c00010d7983 */ /* 0x000ea80000100800 */
        /* <DEDUP_REMOVED lines=9> */
[----:B0-----:R-:W2:Y:S01]  /*368e0*/  LDL.LU R26, [R1+0x8c4] ;  /* 0x0008c400011a7983 */ /* 0x001ea20000300800 */
[----:B------:R-:W-:-:S05]  /*368f0*/  LOP3.LUT R0, R0, 0x60, RZ, 0x3c, !PT ;  /* 0x0000006000007812 */ /* 0x000fca00078e3cff */
[----:B---3--:R-:W-:Y:S04]  /*36900*/  STS.U16 [R0+0x10300], R22 ;  /* 0x0103001600007388 */ /* 0x008fe80000000400 */
[----:B----4-:R-:W-:Y:S04]  /*36910*/  STS.U16 [R0+0x10700], R2 ;  /* 0x0107000200007388 */ /* 0x010fe80000000400 */
[----:B------:R-:W-:Y:S04]  /*36920*/  STS.U16 [R0+0x10b00], R3 ;  /* 0x010b000300007388 */ /* 0x000fe80000000400 */
[----:B------:R-:W-:Y:S04]  /*36930*/  STS.U16 [R0+0x10f00], R4 ;  /* 0x010f000400007388 */ /* 0x000fe80000000400 */
[----:B------:R-:W-:Y:S04]  /*36940*/  STS.U16 [R0+0x11300], R5 ;  /* 0x0113000500007388 */ /* 0x000fe80000000400 */
[----:B--2---:R0:W-:Y:S04]  /*36950*/  STL [R1+0x2dbc], R26 ;  /* 0x002dbc1a01007387 */ /* 0x0041e80000100800 */
[----:B0-----:R-:W2:Y:S04]  /*36960*/  LDL.LU R26, [R1+0x8d4] ;  /* 0x0008d400011a7983 */ /* 0x001ea80000300800 */
[----:B------:R-:W3:Y:S04]  /*36970*/  LDL.LU R2, [R1+0x88c] ;  /* 0x00088c0001027983 */ /* 0x000ee80000300800 */
[----:B------:R0:W-:Y:S04]  /*36980*/  STS.U16 [R0+0x11700], R6 ;  /* 0x0117000600007388 */ /* 0x0001e80000000400 */
[----:B------:R-:W4:Y:S04]  /*36990*/  LDL.LU R3, [R1+0x6ec] ;  /* 0x0006ec0001037983 */ /* 0x000f280000300800 */
[----:B------:R1:W-:Y:S04]  /*369a0*/  STS.U16 [R0+0x11b00], R7 ;  /* 0x011b000700007388 */ /* 0x0003e80000000400 */
        /* <DEDUP_REMOVED lines=21> */
[----:B------:R-:W-:Y:S04]  /*36b00*/  STS.U16 [R0+0x14700], R28 ;  /* 0x0147001c00007388 */ /* 0x000fe80000000400 */
[----:B-1----:R-:W3:Y:S04]  /*36b10*/  LDL.LU R19, [R1+0x31c] ;  /* 0x00031c0001137983 */ /* 0x002ee80000300800 */
[----:B------:R0:W-:Y:S04]  /*36b20*/  STS.U16 [R0+0x14b00], R23 ;  /* 0x014b001700007388 */ /* 0x0001e80000000400 */
[----:B------:R-:W3:Y:S04]  /*36b30*/  LDL.LU R20, [R1+0x30c] ;  /* 0x00030c0001147983 */ /* 0x000ee80000300800 */
[----:B------:R-:W-:Y:S04]  /*36b40*/  STS.U16 [R0+0x14f00], R29 ;  /* 0x014f001d00007388 */ /* 0x000fe80000000400 */
[----:B------:R-:W3:Y:S04]  /*36b50*/  LDL.LU R21, [R1+0x2fc] ;  /* 0x0002fc0001157983 */ /* 0x000ee80000300800 */
[----:B------:R1:W-:Y:S04]  /*36b60*/  STS.U16 [R0+0x15300], R14 ;  /* 0x0153000e00007388 */ /* 0x0003e80000000400 */
[----:B0-----:R-:W3:Y:S04]  /*36b70*/  LDL.LU R23, [R1+0x2ec] ;  /* 0x0002ec0001177983 */ /* 0x001ee80000300800 */
[----:B------:R0:W-:Y:S04]  /*36b80*/  STS.U16 [R0+0x15700], R15 ;  /* 0x0157000f00007388 */ /* 0x0001e80000000400 */
[----:B-1----:R-:W3:Y:S04]  /*36b90*/  LDL.LU R14, [R1+0x2dc] ;  /* 0x0002dc00010e7983 */ /* 0x002ee80000300800 */
        /* <DEDUP_REMOVED lines=8> */
[----:B0-----:R-:W3:Y:S04]  /*36c20*/  LDL.LU R27, [R1+0x130] ;  /* 0x00013000011b7983 */ /* 0x001ee80000300800 */
        /* <DEDUP_REMOVED lines=62> */
[----:B--2---:R3:W-:Y:S04]  /*37010*/  STS.U16 [R0+0x1e700], R27 ;  /* 0x01e7001b00007388 */ /* 0x0047e80000000400 */
[----:B------:R0:W-:Y:S04]  /*37020*/  STS.U16 [R0+0x1eb00], R25 ;  /* 0x01eb001900007388 */ /* 0x0001e80000000400 */
[----:B------:R-:W-:Y:S01]  /*37030*/  STS.U16 [R0+0x1ef00], R24 ;  /* 0x01ef001800007388 */ /* 0x000fe20000000400 */
[----:B---3--:R-:W-:-:S03]  /*37040*/  LOP3.LUT R27, R26, 0x60, RZ, 0xc0, !PT ;  /* 0x000000601a1b7812 */ /* 0x008fc600078ec0ff */
[----:B------:R1:W-:Y:S01]  /*37050*/  STS.U16 [R0+0x1f300], R12 ;  /* 0x01f3000c00007388 */ /* 0x0003e20000000400 */
[----:B0-----:R-:W-:-:S03]  /*37060*/  SHF.L.U32 R25, R26, 0x2, RZ ;  /* 0x000000021a197819 */ /* 0x001fc600000006ff */
[----:B------:R-:W-:Y:S01]  /*37070*/  STS.U16 [R0+0x1f700], R15 ;  /* 0x01f7000f00007388 */ /* 0x000fe20000000400 */
[----:B------:R-:W-:-:S03]  /*37080*/  LOP3.LUT R26, R26, 0x1c, RZ, 0xc0, !PT ;  /* 0x0000001c1a1a7812 */ /* 0x000fc600078ec0ff */
[----:B------:R-:W-:Y:S01]  /*37090*/  STS.U16 [R0+0x1fb00], R14 ;  /* 0x01fb000e00007388 */ /* 0x000fe20000000400 */
[----:B-1----:R-:W-:-:S03]  /*370a0*/  LOP3.LUT R12, R25, 0x7c, RZ, 0xc0, !PT ;  /* 0x0000007c190c7812 */ /* 0x002fc600078ec0ff */
[----:B------:R0:W-:Y:S01]  /*370b0*/  STS.U16 [R0+0x1ff00], R23 ;  /* 0x01ff001700007388 */ /* 0x0001e20000000400 */
[----:B------:R-:W-:Y:S01]  /*370c0*/  SHF.R.U32.HI R27, RZ, 0x1, R27 ;  /* 0x00000001ff1b7819 */ /* 0x000fe2000001161b */
[----:B------:R-:W-:Y:S01]  /*370d0*/  IMAD R12, R26, 0x20, R12 ;  /* 0x000000201a0c7824 */ /* 0x000fe200078e020c */
[----:B0-----:R-:W-:-:S04]  /*370e0*/  LOP3.LUT R0, R25, 0x7c, RZ, 0xc0, !PT ;  /* 0x0000007c19007812 */ /* 0x001fc800078ec0ff */
[----:B------:R-:W-:Y:S02]  /*370f0*/  LEA R0, R26, R0, 0x5 ;  /* 0x000000001a007211 */ /* 0x000fe400078e28ff */
[----:B------:R-:W0:Y:S01]  /*37100*/  S2R R26, SR_TID.X ;  /* 0x00000000001a7919 */ /* 0x000e220000002100 */
[-C--:B------:R-:W-:Y:S02]  /*37110*/  LOP3.LUT R12, R12, R27.reuse, RZ, 0x3c, !PT ;  /* 0x0000001b0c0c7212 */ /* 0x080fe400078e3cff */
[----:B------:R-:W-:Y:S02]  /*37120*/  LOP3.LUT R0, R0, R27, RZ, 0x3c, !PT ;  /* 0x0000001b00007212 */ /* 0x000fe400078e3cff */
[----:B------:R-:W1:Y:S04]  /*37130*/  S2R R27, SR_TID.X ;  /* 0x00000000001b7919 */ /* 0x000e680000002100 */
[----:B------:R-:W-:Y:S01]  /*37140*/  STS [R12+0x20000], R21 ;  /* 0x020000150c007388 */ /* 0x000fe20000000800 */
[----:B------:R-:W-:-:S03]  /*37150*/  LOP3.LUT R0, R0, 0x40, RZ, 0x3c, !PT ;  /* 0x0000004000007812 */ /* 0x000fc600078e3cff */
[----:B------:R-:W-:Y:S04]  /*37160*/  STS [R12+0x20400], R20 ;  /* 0x020400140c007388 */ /* 0x000fe80000000800 */
[----:B------:R-:W-:Y:S04]  /*37170*/  STS [R12+0x20800], R17 ;  /* 0x020800110c007388 */ /* 0x000fe80000000800 */
[----:B------:R-:W-:Y:S04]  /*37180*/  STS [R12+0x20c00], R16 ;  /* 0x020c00100c007388 */ /* 0x000fe80000000800 */
[----:B------:R-:W-:Y:S01]  /*37190*/  STS [R12+0x21000], R9 ;  /* 0x021000090c007388 */ /* 0x000fe20000000800 */
[----:B0-----:R-:W-:-:S03]  /*371a0*/  LOP3.LUT R22, R26, 0x7, RZ, 0xc0, !PT ;  /* 0x000000071a167812 */ /* 0x001fc600078ec0ff */
[----:B------:R-:W-:Y:S04]  /*371b0*/  STS [R12+0x21400], R8 ;  /* 0x021400080c007388 */ /* 0x000fe80000000800 */
[----:B------:R-:W-:Y:S04]  /*371c0*/  STS [R12+0x21800], R5 ;  /* 0x021800050c007388 */ /* 0x000fe80000000800 */
[----:B------:R-:W-:Y:S01]  /*371d0*/  STS [R12+0x21c00], R4 ;  /* 0x021c00040c007388 */ /* 0x000fe20000000800 */
[----:B-1----:R-:W-:-:S03]  /*371e0*/  IMAD.SHL.U32 R25, R27, 0x80, RZ ;  /* 0x000000801b197824 */ /* 0x002fc600078e00ff */
[----:B------:R-:W-:Y:S01]  /*371f0*/  STS [R0+0x20000], R19 ;  /* 0x0200001300007388 */ /* 0x000fe20000000800 */
[----:B------:R-:W-:-:S03]  /*37200*/  SHF.L.U32 R22, R22, 0x4, RZ ;  /* 0x0000000416167819 */ /* 0x000fc600000006ff */
[----:B------:R-:W-:Y:S04]  /*37210*/  STS [R0+0x20400], R18 ;  /* 0x0204001200007388 */ /* 0x000fe80000000800 */
[----:B------:R-:W-:Y:S04]  /*37220*/  STS [R0+0x20800], R11 ;  /* 0x0208000b00007388 */ /* 0x000fe80000000800 */
[----:B------:R-:W-:Y:S04]  /*37230*/  STS [R0+0x20c00], R10 ;  /* 0x020c000a00007388 */ /* 0x000fe80000000800 */
[----:B------:R-:W-:Y:S01]  /*37240*/  STS [R0+0x21000], R7 ;  /* 0x0210000700007388 */ /* 0x000fe20000000800 */
[----:B------:R-:W-:-:S03]  /*37250*/  LOP3.LUT R22, R22, 0x780, R25, 0xf8, !PT ;  /* 0x0000078016167812 */ /* 0x000fc600078ef819 */
[----:B------:R-:W-:Y:S01]  /*37260*/  STS [R0+0x21400], R6 ;  /* 0x0214000600007388 */ /* 0x000fe20000000800 */
[----:B------:R-:W-:-:S03]  /*37270*/  LOP3.LUT R25, R26, 0x7, RZ, 0xc0, !PT ;  /* 0x000000071a197812 */ /* 0x000fc600078ec0ff */
[----:B------:R-:W-:Y:S04]  /*37280*/  STS [R0+0x21800], R3 ;  /* 0x0218000300007388 */ /* 0x000fe80000000800 */
[----:B----4-:R-:W-:Y:S01]  /*37290*/  STS [R0+0x21c00], R2 ;  /* 0x021c000200007388 */ /* 0x010fe20000000800 */
[----:B------:R-:W-:Y:S01]  /*372a0*/  IMAD.SHL.U32 R24, R27, 0x2, RZ ;  /* 0x000000021b187824 */ /* 0x000fe200078e00ff */
[----:B------:R-:W-:Y:S02]  /*372b0*/  SHF.L.U32 R25, R25, 0x4, RZ ;  /* 0x0000000419197819 */ /* 0x000fe400000006ff */
[----:B------:R-:W-:Y:S02]  /*372c0*/  LOP3.LUT R27, R26, 0x60, RZ, 0xc0, !PT ;  /* 0x000000601a1b7812 */ /* 0x000fe400078ec0ff */
[----:B------:R-:W-:-:S02]  /*372d0*/  LOP3.LUT R25, R25, 0x30, R24, 0x78, !PT ;  /* 0x0000003019197812 */ /* 0x000fc400078e7818 */
[----:B------:R-:W-:-:S05]  /*372e0*/  LOP3.LUT R24, R26, 0x7, RZ, 0xc0, !PT ;  /* 0x000000071a187812 */ /* 0x000fca00078ec0ff */
[----:B------:R-:W-:Y:S01]  /*372f0*/  IMAD R24, R24, 0x4, R27 ;  /* 0x0000000418187824 */ /* 0x000fe200078e021b */
[----:B------:R-:W-:Y:S01]  /*37300*/  LOP3.LUT R22, R22, 0x10, R26, 0x78, !PT ;  /* 0x0000001016167812 */ /* 0x000fe200078e781a */
[----:B------:R-:W-:Y:S03]  /*37310*/  BAR.SYNC.DEFER_BLOCKING 0x0 ;  /* 0x0000000000007b1d */ /* 0x000fe60000010000 */
[----:B------:R-:W-:-:S03]  /*37320*/  LEA R24, R24, R25, 0x5 ;  /* 0x0000001918187211 */ /* 0x000fc600078e28ff */
[----:B------:R-:W-:Y:S04]  /*37330*/  STL [R1+0x2d50], R22 ;  /* 0x002d501601007387 */ /* 0x000fe80000100800 */
[----:B------:R-:W-:Y:S04]  /*37340*/  LDSM.16.M88.4 R16, [R22+0x20000] ;  /* 0x020000001610783b */ /* 0x000fe80000000200 */
[----:B------:R-:W0:Y:S04]  /*37350*/  LDSM.16.M88.4 R20, [R24+0x11000] ;  /* 0x011000001814783b */ /* 0x000e280000000200 */
[----:B------:R-:W1:Y:S04]  /*37360*/  LDSM.16.M88.4 R4, [R24+0x13000] ;  /* 0x013000001804783b */ /* 0x000e680000000200 */
[----:B------:R-:W2:Y:S04]  /*37370*/  LDSM.16.M88.4 R8, [R24+0x12000] ;  /* 0x012000001808783b */ /* 0x000ea80000000200 */
[----:B------:R-:W3:Y:S04]  /*37380*/  LDSM.16.M88.4 R12, [R24+0x10000] ;  /* 0x01000000180c783b */ /* 0x000ee80000000200 */
[----:B0-----:R-:W-:Y:S04]  /*37390*/  STL.64 [R1+0xd0], R20 ;  /* 0x0000d01401007387 */ /* 0x001fe80000100a00 */
[----:B------:R-:W-:Y:S04]  /*373a0*/  STL.64 [R1+0xd8], R22 ;  /* 0x0000d81601007387 */ /* 0x000fe80000100a00 */
[----:B-1----:R-:W-:Y:S04]  /*373b0*/  STL.64 [R1+0x70], R4 ;  /* 0x0000700401007387 */ /* 0x002fe80000100a00 */
[----:B--2---:R-:W-:Y:S01]  /*373c0*/  STL.64 [R1+0xa0], R8 ;  /* 0x0000a00801007387 */ /* 0x004fe20000100a00 */
[----:B------:R-:W-:-:S03]  /*373d0*/  IMAD.MOV.U32 R29, RZ, RZ, R5 ;  /* 0x000000ffff1d7224 */ /* 0x000fc600078e0005 */
[----:B------:R-:W-:Y:S04]  /*373e0*/  STL.64 [R1+0xa8], R10 ;  /* 0x0000a80a01007387 */ /* 0x000fe80000100a00 */
[----:B------:R-:W0:Y:S04]  /*373f0*/  LDSM.16.M88.4 R8, [R24+0x14000] ;  /* 0x014000001808783b */ /* 0x000e280000000200 */
[----:B------:R-:W-:Y:S04]  /*37400*/  STL.64 [R1+0x78], R6 ;  /* 0x0000780601007387 */ /* 0x000fe80000100a00 */
[----:B------:R-:W1:Y:S04]  /*37410*/  LDSM.16.M88.4 R4, [R24+0x15000] ;  /* 0x015000001804783b */ /* 0x000e680000000200 */
[----:B------:R-:W2:Y:S04]  /*37420*/  LDSM.16.M88.4 R20, [R24+0x16000] ;  /* 0x016000001814783b */ /* 0x000ea80000000200 */
[----:B---3--:R-:W-:Y:S04]  /*37430*/  STL.64 [R1+0xe0], R12 ;  /* 0x0000e00c01007387 */ /* 0x008fe80000100a00 */
[----:B------:R-:W-:Y:S04]  /*37440*/  STL.64 [R1+0xe8], R14 ;  /* 0x0000e80e01007387 */ /* 0x000fe80000100a00 */
[----:B0-----:R-:W-:Y:S04]  /*37450*/  STL.64 [R1+0x2d10], R10 ;  /* 0x002d100a01007387 */ /* 0x001fe80000100a00 */
[----:B------:R0:W-:Y:S04]  /*37460*/  STL.64 [R1+0x2d08], R8 ;  /* 0x002d080801007387 */ /* 0x0001e80000100a00 */
[----:B0-----:R-:W3:Y:S04]  /*37470*/  LDL.64 R8, [R1+0xd0] ;  /* 0x0000d00001087983 */ /* 0x001ee80000100a00 */
[----:B-1----:R-:W-:Y:S04]  /*37480*/  STL [R1+0x2a34], R6 ;  /* 0x002a340601007387 */ /* 0x002fe80000100800 */
[----:B------:R-:W-:Y:S04]  /*37490*/  STL [R1+0x2a30], R7 ;  /* 0x002a300701007387 */ /* 0x000fe80000100800 */
[----:B--2---:R-:W-:Y:S04]  /*374a0*/  STL.64 [R1+0xf0], R20 ;  /* 0x0000f01401007387 */ /* 0x004fe80000100a00 */
[----:B------:R-:W-:Y:S04]  /*374b0*/  STL.64 [R1+0xf8], R22 ;  /* 0x0000f81601007387 */ /* 0x000fe80000100a00 */
[----:B------:R-:W0:Y:S04]  /*374c0*/  LDSM.16.M88.4 R20, [R24+0x17000] ;  /* 0x017000001814783b */ /* 0x000e280000000200 */
[----:B0-----:R-:W-:Y:S04]  /*374d0*/  STL.64 [R1+0x180], R20 ;  /* 0x0001801401007387 */ /* 0x001fe80000100a00 */
[----:B------:R-:W-:Y:S04]  /*374e0*/  STL.64 [R1+0x188], R22 ;  /* 0x0001881601007387 */ /* 0x000fe80000100a00 */
[----:B------:R-:W0:Y:S04]  /*374f0*/  LDSM.16.M88.4 R20, [R24+0x18000] ;  /* 0x018000001814783b */ /* 0x000e280000000200 */
[----:B0-----:R-:W-:Y:S01]  /*37500*/  STL.64 [R1+0x170], R20 ;  /* 0x0001701401007387 */ /* 0x001fe20000100a00 */
[----:B------:R-:W-:Y:S01]  /*37510*/  MOV R3, R20 ;  /* 0x0000001400037202 */ /* 0x000fe20000000f00 */
[----:B------:R-:W-:-:S02]  /*37520*/  IMAD.MOV.U32 R0, RZ, RZ, R21 ;  /* 0x000000ffff007224 */ /* 0x000fc400078e0015 */
[----:B------:R-:W-:Y:S04]  /*37530*/  STL.64 [R1+0x178], R22 ;  /* 0x0001781601007387 */ /* 0x000fe80000100a00 */
[----:B------:R-:W0:Y:S04]  /*37540*/  LDSM.16.M88.4 R20, [R24+0x19000] ;  /* 0x019000001814783b */ /* 0x000e280000000200 */
[----:B0-----:R-:W-:Y:S04]  /*37550*/  STL.64 [R1+0x160], R20 ;  /* 0x0001601401007387 */ /* 0x001fe80000100a00 */
        /* <DEDUP_REMOVED lines=16> */
[----:B------:R-:W1:Y:S04]  /*37660*/  LDSM.16.M88.4 R24, [R24+0x1f000] ;  /* 0x01f000001818783b */ /* 0x000e680000000200 */
[----:B0-----:R-:W-:Y:S04]  /*37670*/  STL.64 [R1+0x110], R20 ;  /* 0x0001101401007387 */ /* 0x001fe80000100a00 */
[----:B------:R0:W-:Y:S04]  /*37680*/  STL.64 [R1+0x118], R22 ;  /* 0x0001181601007387 */ /* 0x0001e80000100a00 */
[----:B0-----:R-:W2:Y:S04]  /*37690*/  LDL.LU R22, [R1+0x2d50] ;  /* 0x002d500001167983 */ /* 0x001ea80000300800 */
[----:B-1----:R-:W-:Y:S04]  /*376a0*/  STL.64 [R1+0x100], R24 ;  /* 0x0001001801007387 */ /* 0x002fe80000100a00 */
[----:B------:R0:W-:Y:S04]  /*376b0*/  STL.64 [R1+0x108], R26 ;  /* 0x0001081a01007387 */ /* 0x0001e80000100a00 */
[----:B0-----:R-:W4:Y:S04]  /*376c0*/  LDL.LU.64 R26, [R1+0x2d48] ;  /* 0x002d4800011a7983 */ /* 0x001f280000300a00 */
[----:B------:R-:W4:Y:S04]  /*376d0*/  LDL.LU.64 R24, [R1+0x2d40] ;  /* 0x002d400001187983 */ /* 0x000f280000300a00 */
[----:B--2---:R-:W0:Y:S01]  /*376e0*/  LDSM.16.M88.4 R20, [R22+0x20800] ;  /* 0x020800001614783b */ /* 0x004e220000000200 */
[----:B----4-:R-:W-:Y:S03]  /*376f0*/  HMMA.16816.F32 R24, R16, R12, R24 ;  /* 0x0000000c1018723c */ /* 0x010fe60000001818 */
[----:B0-----:R-:W-:Y:S04]  /*37700*/  STL.64 [R1+0x2c58], R22 ;  /* 0x002c581601007387 */ /* 0x001fe80000100a00 */
[----:B------:R0:W-:Y:S04]  /*37710*/  STL.64 [R1+0x2c50], R20 ;  /* 0x002c501401007387 */ /* 0x0001e80000100a00 */
[----:B0-----:R-:W2:Y:S04]  /*37720*/  LDL.LU R20, [R1+0x1f0] ;  /* 0x0001f00001147983 */ /* 0x001ea80000300800 */
[----:B------:R-:W2:Y:S04]  /*37730*/  LDL.LU R21, [R1+0x1f4] ;  /* 0x0001f40001157983 */ /* 0x000ea80000300800 */
[----:B------:R-:W2:Y:S04]  /*37740*/  LDL.LU R22, [R1+0x1f8] ;  /* 0x0001f80001167983 */ /* 0x000ea80000300800 */
[----:B------:R-:W2:Y:S04]  /*37750*/  LDL.LU R23, [R1+0x1fc] ;  /* 0x0001fc0001177983 */ /* 0x000ea80000300800 */
[----:B------:R-:W4:Y:S04]  /*37760*/  LDL.LU.64 R14, [R1+0x2d38] ;  /* 0x002d3800010e7983 */ /* 0x000f280000300a00 */
[----:B------:R-:W4:Y:S01]  /*37770*/  LDL.LU.64 R12, [R1+0x2d30] ;  /* 0x002d3000010c7983 */ /* 0x000f220000300a00 */
[----:B---3--:R-:W-:-:S03]  /*37780*/  MOV R7, R8 ;  /* 0x0000000800077202 */ /* 0x008fc60000000f00 */
[----:B------:R-:W-:Y:S04]  /*37790*/  STL.64 [R1+0x1e0], R24 ;  /* 0x0001e01801007387 */ /* 0x000fe80000100a00 */
[----:B------:R-:W-:Y:S01]  /*377a0*/  STL.64 [R1+0x1e8], R26 ;  /* 0x0001e81a01007387 */ /* 0x000fe20000100a00 */
[----:B----4-:R-:W-:Y:S11]  /*377b0*/  HMMA.16816.F32 R12, R16, R8, R12 ;  /* 0x00000008100c723c */ /* 0x010ff6000000180c */
[----:B------:R-:W-:Y:S11]  /*377c0*/  @!UPT UIADD3 URZ, URZ, URZ, URZ ;  /* 0x0000003f3f3ff290 */ /* 0x000ff6000fffe03f */
[----:B------:R-:W-:Y:S01]  /*377d0*/  @!UPT UIADD3 URZ, URZ, URZ, URZ ;  /* 0x0000003f3f3ff290 */ /* 0x000fe2000fffe03f */
[----:B------:R-:W-:Y:S04]  /*377e0*/  STL.64 [R1+0x370], R12 ;  /* 0x0003700c01007387 */ /* 0x000fe80000100a00 */
[----:B------:R-:W-:Y:S04]  /*377f0*/  STL.64 [R1+0x378], R14 ;  /* 0x0003780e01007387 */ /* 0x000fe80000100a00 */
[----:B------:R-:W3:Y:S01]  /*37800*/  LDL R8, [R1+0x70] ;  /* 0x0000700001087983 */ /* 0x000ee20000100800 */
[----:B------:R-:W-:Y:S01]  /*37810*/  IMAD.MOV.U32 R6, RZ, RZ, R9 ;  /* 0x000000ffff067224 */ /* 0x000fe200078e0009 */
[----:B------:R-:W-:-:S05]  /*37820*/  MOV R9, R29 ;  /* 0x0000001d00097202 */ /* 0x000fca0000000f00 */
[----:B---3--:R0:W-:Y:S04]  /*37830*/  STL.64 [R1+0x2d28], R8 ;  /* 0x002d280801007387 */ /* 0x0081e80000100a00 */
[----:B0-----:R-:W2:Y:S04]  /*37840*/  LDL.64 R8, [R1+0xa0] ;  /* 0x0000a00001087983 */ /* 0x001ea80000100a00 */
[----:B------:R-:W-:Y:S04]  /*37850*/  STL.64 [R1+0x2d00], R6 ;  /* 0x002d000601007387 */ /* 0x000fe80000100a00 */
[----:B------:R0:W-:Y:S04]  /*37860*/  STL.64 [R1+0x2cf8], R4 ;  /* 0x002cf80401007387 */ /* 0x0001e80000100a00 */
        /* <DEDUP_REMOVED lines=16> */
[----:B------:R0:W-:Y:S04]  /*37970*/  STL.64 [R1+0x2cd8], R12 ;  /* 0x002cd80c01007387 */ /* 0x0001e80000100a00 */
[----:B0-----:R-:W3:Y:S01]  /*37980*/  LDL.64 R12, [R1+0x180] ;  /* 0x00018000010c7983 */ /* 0x001ee20000100a00 */
[----:B--2---:R-:W-:Y:S01]  /*37990*/  HMMA.16816.F32 R20, R16, R8, R20 ;  /* 0x000000081014723c */ /* 0x004fe20000001814 */
[----:B------:R-:W-:-:S02]  /*379a0*/  MOV R3, R9 ;  /* 0x0000000900037202 */ /* 0x000fc40000000f00 */
[----:B---3--:R0:W-:Y:S04]  /*379b0*/  STL.64 [R1+0x2cf0], R12 ;  /* 0x002cf00c01007387 */ /* 0x0081e80000100a00 */
[----:B0-----:R-:W2:Y:S11]  /*379c0*/  LDL.64 R12, [R1+0xf0] ;  /* 0x0000f000010c7983 */ /* 0x001eb60000100a00 */
[----:B------:R-:W-:Y:S05]  /*379d0*/  @!UPT UIADD3 URZ, URZ, URZ, URZ ;  /* 0x0000003f3f3ff290 */ /* 0x000fea000fffe03f */
[----:B------:R-:W-:Y:S04]  /*379e0*/  STL.64 [R1+0x390], R20 ;  /* 0x0003901401007387 */ /* 0x000fe80000100a00 */
[----:B------:R0:W-:Y:S02]  /*379f0*/  STL.64 [R1+0x398], R22 ;  /* 0x0003981601007387 */ /* 0x0001e40000100a00 */
[----:B0-----:R-:W-:Y:S02]  /*37a00*/  IMAD.MOV.U32 R22, RZ, RZ, R8 ;  /* 0x000000ffff167224 */ /* 0x001fe400078e0008 */
[----:B------:R-:W3:Y:S04]  /*37a10*/  LDL.LU.64 R8, [R1+0x2d28] ;  /* 0x002d280001087983 */ /* 0x000ee80000300a00 */
[----:B------:R0:W-:Y:S04]  /*37a20*/  STL [R1+0x2cd0], R22 ;  /* 0x002cd01601007387 */ /* 0x0001e80000100800 */
[----:B------:R-:W2:Y:S04]  /*37a30*/  LDL.LU R20, [R1+0x250] ;  /* 0x0002500001147983 */ /* 0x000ea80000300800 */
[----:B------:R-:W2:Y:S04]  /*37a40*/  LDL.LU R21, [R1+0x254] ;  /* 0x0002540001157983 */ /* 0x000ea80000300800 */
[----:B0-----:R-:W2:Y:S04]  /*37a50*/  LDL.LU R22, [R1+0x258] ;  /* 0x0002580001167983 */ /* 0x001ea80000300800 */
[----:B------:R-:W2:Y:S01]  /*37a60*/  LDL.LU R23, [R1+0x25c] ;  /* 0x00025c0001177983 */ /* 0x000ea20000300800 */
[C---:B---3--:R-:W-:Y:S03]  /*37a70*/  HMMA.16816.F32 R8, R16.reuse, R8, R4 ;  /* 0x000000081008723c */ /* 0x048fe60000001804 */
[----:B--2---:R-:W-:Y:S04]  /*37a80*/  STL.64 [R1+0x2ce8], R22 ;  /* 0x002ce81601007387 */ /* 0x004fe80000100a00 */
[----:B------:R0:W-:Y:S04]  /*37a90*/  STL.64 [R1+0x2ce0], R20 ;  /* 0x002ce01401007387 */ /* 0x0001e80000100a00 */
[----:B0-----:R-:W2:Y:S04]  /*37aa0*/  LDL.LU R20, [R1+0x240] ;  /* 0x0002400001147983 */ /* 0x001ea80000300800 */
[----:B------:R-:W2:Y:S04]  /*37ab0*/  LDL.LU R21, [R1+0x244] ;  /* 0x0002440001157983 */ /* 0x000ea80000300800 */
[----:B------:R-:W2:Y:S04]  /*37ac0*/  LDL.LU R22, [R1+0x248] ;  /* 0x0002480001167983 */ /* 0x000ea80000300800 */
[----:B------:R-:W2:Y:S04]  /*37ad0*/  LDL.LU R23, [R1+0x24c] ;  /* 0x00024c0001177983 */ /* 0x000ea80000300800 */
[----:B------:R-:W3:Y:S04]  /*37ae0*/  LDL.LU.64 R6, [R1+0x2d20] ;  /* 0x002d200001067983 */ /* 0x000ee80000300a00 */
[----:B------:R-:W3:Y:S04]  /*37af0*/  LDL.LU.64 R4, [R1+0x2d18] ;  /* 0x002d180001047983 */ /* 0x000ee80000300a00 */
[----:B------:R-:W-:Y:S04]  /*37b00*/  STL.64 [R1+0x3b0], R8 ;  /* 0x0003b00801007387 */ /* 0x000fe80000100a00 */
[----:B------:R0:W-:Y:S04]  /*37b10*/  STL.64 [R1+0x3b8], R10 ;  /* 0x0003b80a01007387 */ /* 0x0001e80000100a00 */
[----:B0-----:R-:W2:Y:S04]  /*37b20*/  LDL.LU.64 R10, [R1+0x2d10] ;  /* 0x002d1000010a7983 */ /* 0x001ea80000300a00 */
[----:B------:R-:W3:Y:S02]  /*37b30*/  LDL.LU.64 R8, [R1+0x2d08] ;  /* 0x002d080001087983 */ /* 0x000ee40000300a00 */
[C---:B---3--:R-:W-:Y:S11]  /*37b40*/  HMMA.16816.F32 R4, R16.reuse, R8, R4 ;  /* 0x000000081004723c */ /* 0x048ff60000001804 */
[----:B------:R-:W-:Y:S11]  /*37b50*/  @!UPT UIADD3 URZ, URZ, URZ, URZ ;  /* 0x0000003f3f3ff290 */ /* 0x000ff6000fffe03f */
[----:B------:R-:W-:Y:S01]  /*37b60*/  @!UPT UIADD3 URZ, URZ, URZ, URZ ;  /* 0x0000003f3f3ff290 */ /* 0x000fe2000fffe03f */
[----:B------:R-:W-:Y:S04]  /*37b70*/  STL.64 [R1+0x3d0], R4 ;  /* 0x0003d00401007387 */ /* 0x000fe80000100a00 */
[----:B------:R0:W-:Y:S04]  /*37b80*/  STL.64 [R1+0x3d8], R6 ;  /* 0x0003d80601007387 */ /* 0x0001e80000100a00 */
[----:B0-----:R-:W3:Y:S04]  /*37b90*/  LDL.LU.64 R6, [R1+0x2d00] ;  /* 0x002d000001067983 */ /* 0x001ee80000300a00 */
[----:B------:R-:W4:Y:S04]  /*37ba0*/  LDL.LU.64 R4, [R1+0x2cf8] ;  /* 0x002cf80001047983 */ /* 0x000f280000300a00 */
[----:B--2---:R-:W-:Y:S04]  /*37bb0*/  STL.64 [R1+0x2c00], R10 ;  /* 0x002c000a01007387 */ /* 0x004fe80000100a00 */
[----:B------:R0:W-:Y:S04]  /*37bc0*/  STL.64 [R1+0x2bf8], R8 ;  /* 0x002bf80801007387 */ /* 0x0001e80000100a00 */
[----:B0-----:R-:W2:Y:S04]  /*37bd0*/  LDL.LU R8, [R1+0x230] ;  /* 0x0002300001087983 */ /* 0x001ea80000300800 */
[----:B------:R-:W2:Y:S04]  /*37be0*/  LDL.LU R9, [R1+0x234] ;  /* 0x0002340001097983 */ /* 0x000ea80000300800 */
[----:B------:R-:W2:Y:S04]  /*37bf0*/  LDL.LU R10, [R1+0x238] ;  /* 0x00023800010a7983 */ /* 0x000ea80000300800 */
[----:B------:R-:W2:Y:S04]  /*37c00*/  LDL.LU R11, [R1+0x23c] ;  /* 0x00023c00010b7983 */ /* 0x000ea80000300800 */
[----:B------:R-:W0:Y:S04]  /*37c10*/  S2R R29, SR_TID.X ;  /* 0x00000000001d7919 */ /* 0x000e280000002100 */
[----:B------:R-:W1:Y:S02]  /*37c20*/  S2R R0, SR_TID.X ;  /* 0x0000000000007919 */ /* 0x000e640000002100 */
[----:B-1----:R-:W-:Y:S01]  /*37c30*/  IMAD.SHL.U32 R0, R0, 0x80, RZ ;  /* 0x0000008000007824 */ /* 0x002fe200078e00ff */
[C---:B----4-:R-:W-:Y:S01]  /*37c40*/  HMMA.16816.F32 R24, R16.reuse, R4, R24 ;  /* 0x000000041018723c */ /* 0x050fe20000001818 */
[----:B------:R-:W-:Y:S07]  /*37c50*/  STL.64 [R1+0x2c78], R4 ;  /* 0x002c780401007387 */ /* 0x000fee0000100a00 */
[----:B--2---:R-:W-:Y:S11]  /*37c60*/  HMMA.16816.F32 R8, R16, R12, R8 ;  /* 0x0000000c1008723c */ /* 0x004ff60000001808 */
[----:B------:R-:W-:Y:S04]  /*37c70*/  @!UPT UIADD3 URZ, URZ, URZ, URZ ;  /* 0x0000003f3f3ff290 */ /* 0x000fe8000fffe03f */
[----:B------:R-:W-:Y:S04]  /*37c80*/  STL.64 [R1+0x3f0], R24 ;  /* 0x0003f01801007387 */ /* 0x000fe80000100a00 */
[----:B------:R0:W-:Y:S02]  /*37c90*/  STL.64 [R1+0x3f8], R26 ;  /* 0x0003f81a01007387 */ /* 0x0001e40000100a00 */
[----:B0-----:R-:W-:-:S04]  /*37ca0*/  LOP3.LUT R26, R29, 0x7, RZ, 0xc0, !PT ;  /* 0x000000071d1a7812 */ /* 0x001fc800078ec0ff */
[----:B------:R-:W-:Y:S01]  /*37cb0*/  SHF.L.U32 R26, R26, 0x4, RZ ;  /* 0x000000041a1a7819 */ /* 0x000fe200000006ff */
[----:B------:R-:W-:Y:S03]  /*37cc0*/  STL.64 [R1+0x420], R8 ;  /* 0x0004200801007387 */ /* 0x000fe60000100a00 */
[----:B------:R-:W-:Y:S01]  /*37cd0*/  LOP3.LUT R26, R26, 0x780, R0, 0xf8, !PT ;  /* 0x000007801a1a7812 */ /* 0x000fe200078ef800 */
[----:B------:R0:W-:Y:S01]  /*37ce0*/  STL.64 [R1+0x428], R10 ;  /* 0x0004280a01007387 */ /* 0x0001e20000100a00 */
[----:B------:R-:W-:Y:S01]  /*37cf0*/  MOV R0, R13 ;  /* 0x0000000d00007202 */ /* 0x000fe20000000f00 */
[----:B0-----:R-:W-:Y:S02]  /*37d00*/  IMAD.MOV.U32 R10, RZ, RZ, R12 ;  /* 0x000000ffff0a7224 */ /* 0x001fe400078e000c */
[----:B------:R-:W2:Y:S02]  /*37d10*/  LDL.LU.64 R12, [R1+0x2cf0] ;  /* 0x002cf000010c7983 */ /* 0x000ea40000300a00 */
[C---:B--2---:R-:W-:Y:S01]  /*37d20*/  HMMA.16816.F32 R20, R16.reuse, R12, R20 ;  /* 0x0000000c1014723c */ /* 0x044fe20000001814 */
[----:B------:R-:W-:Y:S01]  /*37d30*/  IMAD.MOV.U32 R9, RZ, RZ, R12 ;  /* 0x000000ffff097224 */ /* 0x000fe200078e000c */
[----:B------:R-:W-:Y:S11]  /*37d40*/  MOV R8, R13 ;  /* 0x0000000d00087202 */ /* 0x000ff60000000f00 */
[----:B------:R-:W-:Y:S10]  /*37d50*/  @!UPT UIADD3 URZ, URZ, URZ, URZ ;  /* 0x0000003f3f3ff290 */ /* 0x000ff4000fffe03f */
[----:B------:R-:W-:Y:S04]  /*37d60*/  STL.64 [R1+0x4b0], R20 ;  /* 0x0004b01401007387 */ /* 0x000fe80000100a00 */
[----:B------:R0:W-:Y:S04]  /*37d70*/  STL.64 [R1+0x4b8], R22 ;  /* 0x0004b81601007387 */ /* 0x0001e80000100a00 */
[----:B0-----:R-:W2:Y:S04]  /*37d80*/  LDL.LU.64 R22, [R1+0x2ce8] ;  /* 0x002ce80001167983 */ /* 0x001ea80000300a00 */
[----:B------:R-:W2:Y:S04]  /*37d90*/  LDL.LU.64 R20, [R1+0x2ce0] ;  /* 0x002ce00001147983 */ /* 0x000ea80000300a00 */
[----:B------:R-:W2:Y:S01]  /*37da0*/  LDL.LU.64 R12, [R1+0x2cd8] ;  /* 0x002cd800010c7983 */ /* 0x000ea20000300a00 */
[----:B------:R-:W-:Y:S01]  /*37db0*/  LOP3.LUT R26, R26, 0x10, R29, 0x78, !PT ;  /* 0x000000101a1a7812 */ /* 0x000fe200078e781d */
[C---:B--2---:R-:W-:Y:S02]  /*37dc0*/  HMMA.16816.F32 R12, R16.reuse, R12, R20 ;  /* 0x0000000c100c723c */ /* 0x044fe40000001814 */
[----:B------:R-:W2:Y:S04]  /*37dd0*/  LDL.LU R22, [R1+0x2cd0] ;  /* 0x002cd00001167983 */ /* 0x000ea80000300800 */
[----:B------:R-:W4:Y:S04]  /*37de0*/  LDL R29, [R1+0x6a0] ;  /* 0x0006a000011d7983 */ /* 0x000f280000100800 */
[----:B----4-:R-:W-:Y:S11]  /*37df0*/  STL [R1+0x2b40], R29 ;  /* 0x002b401d01007387 */ /* 0x010ff60000100800 */
[----:B------:R-:W-:Y:S02]  /*37e00*/  @!UPT UIADD3 URZ, URZ, URZ, URZ ;  /* 0x0000003f3f3ff290 */ /* 0x000fe4000fffe03f */
[----:B------:R-:W-:Y:S04]  /*37e10*/  STL.64 [R1+0x4a0], R12 ;  /* 0x0004a00c01007387 */ /* 0x000fe80000100a00 */
[----:B------:R-:W-:Y:S04]  /*37e20*/  STL.64 [R1+0x4a8], R14 ;  /* 0x0004a80e01007387 */ /* 0x000fe80000100a00 */
[----:B------:R-:W0:Y:S04]  /*37e30*/  LDSM.16.M88.4 R12, [R26+0x21000] ;  /* 0x021000001a0c783b */ /* 0x000e280000000200 */
[----:B------:R-:W-:Y:S04]  /*37e40*/  STL [R1+0x2ca0], R26 ;  /* 0x002ca01a01007387 */ /* 0x000fe80000100800 */
[----:B------:R-:W4:Y:S04]  /*37e50*/  LDL.64 R24, [R1+0x160] ;  /* 0x0001600001187983 */ /* 0x000f280000100a00 */
[----:B0-----:R-:W-:Y:S04]  /*37e60*/  STL.64 [R1+0x2b20], R14 ;  /* 0x002b200e01007387 */ /* 0x001fe80000100a00 */
[----:B------:R0:W-:Y:S04]  /*37e70*/  STL.64 [R1+0x2b18], R12 ;  /* 0x002b180c01007387 */ /* 0x0001e80000100a00 */
[----:B0-----:R-:W2:Y:S04]  /*37e80*/  LDL.LU R12, [R1+0x260] ;  /* 0x00026000010c7983 */ /* 0x001ea80000300800 */
[----:B------:R-:W2:Y:S04]  /*37e90*/  LDL.LU R13, [R1+0x264] ;  /* 0x00026400010d7983 */ /* 0x000ea80000300800 */
[----:B------:R-:W2:Y:S04]  /*37ea0*/  LDL.LU R14, [R1+0x268] ;  /* 0x00026800010e7983 */ /* 0x000ea80000300800 */
[----:B------:R-:W2:Y:S01]  /*37eb0*/  LDL.LU R15, [R1+0x26c] ;  /* 0x00026c00010f7983 */ /* 0x000ea20000300800 */
[----:B----4-:R-:W-:Y:S01]  /*37ec0*/  MOV R11, R25 ;  /* 0x00000019000b7202 */ /* 0x010fe20000000f00 */
[----:B--2---:R-:W-:Y:S11]  /*37ed0*/  HMMA.16816.F32 R12, R16, R24, R12 ;  /* 0x00000018100c723c */ /* 0x004ff6000000180c */
[----:B------:R-:W-:Y:S11]  /*37ee0*/  @!UPT UIADD3 URZ, URZ, URZ, URZ ;  /* 0x0000003f3f3ff290 */ /* 0x000ff6000fffe03f */
[----:B------:R-:W-:Y:S01]  /*37ef0*/  @!UPT UIADD3 URZ, URZ, URZ, URZ ;  /* 0x0000003f3f3ff290 */ /* 0x000fe2000fffe03f */
[----:B------:R0:W-:Y:S04]  /*37f00*/  STL.64 [R1+0x490], R12 ;  /* 0x0004900c01007387 */ /* 0x0001e80000100a00 */
[----:B------:R-:W-:Y:S01]  /*37f10*/  STL.64 [R1+0x498], R14 ;  /* 0x0004980e01007387 */ /* 0x000fe20000100a00 */
[----:B0-----:R-:W-:-:S05]  /*37f20*/  IMAD.MOV.U32 R12, RZ, RZ, R24 ;  /* 0x000000ffff0c7224 */ /* 0x001fca00078e0018 */
[----:B------:R-:W-:Y:S04]  /*37f30*/  STL [R1+0x2cc8], R12 ;  /* 0x002cc80c01007387 */ /* 0x000fe80000100800 */
[----:B------:R-:W-:Y:S04]  /*37f40*/  STL.64 [R1+0x2c20], R10 ;  /* 0x002c200a01007387 */ /* 0x000fe80000100a00 */
[----:B------:R3:W-:Y:S04]  /*37f50*/  STL.64 [R1+0x2c18], R8 ;  /* 0x002c180801007387 */ /* 0x0007e80000100a00 */
[----:B------:R-:W2:Y:S04]  /*37f60*/  LDL.LU R4, [R1+0x2b0] ;  /* 0x0002b00001047983 */ /* 0x000ea80000300800 */
[----:B------:R-:W2:Y:S01]  /*37f70*/  LDL.LU R5, [R1+0x2b4] ;  /* 0x0002b40001057983 */ /* 0x000ea20000300800 */
[----:B---3--:R-:W-:Y:S01]  /*37f80*/  MOV R9, R6 ;  /* 0x0000000600097202 */ /* 0x008fe20000000f00 */
[----:B------:R-:W-:-:S02]  /*37f90*/  IMAD.MOV.U32 R8, RZ, RZ, R7 ;  /* 0x000000ffff087224 */ /* 0x000fc400078e0007 */
[----:B------:R-:W3:Y:S04]  /*37fa0*/  LDL.LU R6, [R1+0x2b8] ;  /* 0x0002b80001067983 */ /* 0x000ee80000300800 */
[----:B------:R-:W3:Y:S04]  /*37fb0*/  LDL.LU R7, [R1+0x2bc] ;  /* 0x0002bc0001077983 */ /* 0x000ee80000300800 */
[----:B---3--:R-:W-:Y:S04]  /*37fc0*/  STL.64 [R1+0x2c88], R6 ;  /* 0x002c880601007387 */ /* 0x008fe80000100a00 */
[----:B--2---:R0:W-:Y:S02]  /*37fd0*/  STL.64 [R1+0x2c80], R4 ;  /* 0x002c800401007387 */ /* 0x0041e40000100a00 */
[----:B0-----:R-:W-:-:S02]  /*37fe0*/  IMAD.MOV.U32 R4, RZ, RZ, R28 ;  /* 0x000000ffff047224 */ /* 0x001fc400078e001c */
[----:B------:R-:W2:Y:S04]  /*37ff0*/  LDL.LU R28, [R1+0x2ccc] ;  /* 0x002ccc00011c7983 */ /* 0x000ea80000300800 */
[----:B------:R-:W3:Y:S04]  /*38000*/  LDL.LU R12, [R1+0x270] ;  /* 0x00027000010c7983 */ /* 0x000ee80000300800 */
[----:B------:R-:W3:Y:S04]  /*38010*/  LDL.LU R13, [R1+0x274] ;  /* 0x00027400010d7983 */ /* 0x000ee80000300800 */
[----:B------:R-:W3:Y:S04]  /*38020*/  LDL.LU R14, [R1+0x278] ;  /* 0x00027800010e7983 */ /* 0x000ee80000300800 */
[----:B------:R-:W3:Y:S04]  /*38030*/  LDL.LU R15, [R1+0x27c] ;  /* 0x00027c00010f7983 */ /* 0x000ee80000300800 */
[----:B------:R-:W4:Y:S04]  /*38040*/  LDL.LU R24, [R1+0x290] ;  /* 0x0002900001187983 */ /* 0x000f280000300800 */
[----:B------:R-:W4:Y:S04]  /*38050*/  LDL.LU R25, [R1+0x294] ;  /* 0x0002940001197983 */ /* 0x000f280000300800 */
[----:B------:R-:W2:Y:S04]  /*38060*/  LDL.LU R26, [R1+0x298] ;  /* 0x00029800011a7983 */ /* 0x000ea80000300800 */
[----:B------:R-:W2:Y:S01]  /*38070*/  LDL.LU R27, [R1+0x29c] ;  /* 0x00029c00011b7983 */ /* 0x000ea20000300800 */
[----:B------:R-:W-:-:S03]  /*38080*/  MOV R5, R2 ;  /* 0x0000000200057202 */ /* 0x000fc60000000f00 */
[----:B--2---:R-:W-:Y:S04]  /*38090*/  STL.64 [R1+0x2cb0], R26 ;  /* 0x002cb01a01007387 */ /* 0x004fe80000100a00 */
[----:B----4-:R0:W-:Y:S04]  /*380a0*/  STL.64 [R1+0x2ca8], R24 ;  /* 0x002ca81801007387 */ /* 0x0101e80000100a00 */
[----:B0-----:R-:W2:Y:S04]  /*380b0*/  LDL.64 R24, [R1+0x140] ;  /* 0x0001400001187983 */ /* 0x001ea80000100a00 */
[----:B--2---:R0:W-:Y:S04]  /*380c0*/  STL.64 [R1+0x2cc0], R24 ;  /* 0x002cc01801007387 */ /* 0x0041e80000100a00 */
[----:B0-----:R-:W3:Y:S04]  /*380d0*/  LDL.64 R24, [R1+0x150] ;  /* 0x0001500001187983 */ /* 0x001ee80000100a00 */
[----:B------:R0:W-:Y:S04]  /*380e0*/  STL.64 [R1+0x2c98], R4 ;  /* 0x002c980401007387 */ /* 0x0001e80000100a00 */
[----:B0-----:R-:W2:Y:S04]  /*380f0*/  LDL.64 R4, [R1+0x130] ;  /* 0x0001300001047983 */ /* 0x001ea80000100a00 */
[----:B--2---:R0:W-:Y:S04]  /*38100*/  STL.64 [R1+0x2cb8], R4 ;  /* 0x002cb80401007387 */ /* 0x0041e80000100a00 */
[----:B0-----:R-:W2:Y:S04]  /*38110*/  LDL.LU R4, [R1+0x280] ;  /* 0x0002800001047983 */ /* 0x001ea80000300800 */
[----:B------:R-:W2:Y:S04]  /*38120*/  LDL.LU R5, [R1+0x284] ;  /* 0x0002840001057983 */ /* 0x000ea80000300800 */
[----:B------:R-:W2:Y:S04]  /*38130*/  LDL.LU R6, [R1+0x288] ;  /* 0x0002880001067983 */ /* 0x000ea80000300800 */
[----:B------:R-:W2:Y:S04]  /*38140*/  LDL.LU R7, [R1+0x28c] ;  /* 0x00028c0001077983 */ /* 0x000ea80000300800 */
[----:B------:R-:W4:Y:S04]  /*38150*/  LDL.64 R20, [R1+0x100] ;  /* 0x0001000001147983 */ /* 0x000f280000100a00 */
[----:B------:R-:W-:Y:S04]  /*38160*/  STL [R1+0x2c70], R22 ;  /* 0x002c701601007387 */ /* 0x000fe80000100800 */
[----:B----4-:R0:W-:Y:S04]  /*38170*/  STL.64 [R1+0x2c68], R20 ;  /* 0x002c681401007387 */ /* 0x0101e80000100a00 */
[----:B0-----:R-:W4:Y:S01]  /*38180*/  LDL.64 R20, [R1+0x110] ;  /* 0x0001100001147983 */ /* 0x001f220000100a00 */
[----:B---3--:R-:W-:Y:S03]  /*38190*/  HMMA.16816.F32 R12, R16, R24, R12 ;  /* 0x00000018100c723c */ /* 0x008fe6000000180c */
[----:B----4-:R0:W-:Y:S04]  /*381a0*/  STL.64 [R1+0x2c90], R20 ;  /* 0x002c901401007387 */ /* 0x0101e80000100a00 */
[----:B0-----:R-:W3:Y:S04]  /*381b0*/  LDL.LU R20, [R1+0x2a0] ;  /* 0x0002a00001147983 */ /* 0x001ee80000300800 */
[----:B------:R-:W3:Y:S04]  /*381c0*/  LDL.LU R21, [R1+0x2a4] ;  /* 0x0002a40001157983 */ /* 0x000ee80000300800 */
[----:B------:R-:W3:Y:S04]  /*381d0*/  LDL.LU R22, [R1+0x2a8] ;  /* 0x0002a80001167983 */ /* 0x000ee80000300800 */
[----:B------:R-:W3:Y:S04]  /*381e0*/  LDL.LU R23, [R1+0x2ac] ;  /* 0x0002ac0001177983 */ /* 0x000ee80000300800 */
[----:B------:R0:W-:Y:S04]  /*381f0*/  STL.64 [R1+0x2c38], R8 ;  /* 0x002c380801007387 */ /* 0x0001e80000100a00 */
[----:B0-----:R-:W4:Y:S04]  /*38200*/  LDL.64 R8, [R1+0xe0] ;  /* 0x0000e00001087983 */ /* 0x001f280000100a00 */
[----:B----4-:R0:W-:Y:S04]  /*38210*/  STL.64 [R1+0x2c60], R8 ;  /* 0x002c600801007387 */ /* 0x0101e80000100a00 */
[----:B0-----:R-:W4:Y:S04]  /*38220*/  LDL.LU R8, [R1+0x2c0] ;  /* 0x0002c00001087983 */ /* 0x001f280000300800 */
[----:B------:R-:W4:Y:S04]  /*38230*/  LDL.LU R9, [R1+0x2c4] ;  /* 0x0002c40001097983 */ /* 0x000f280000300800 */
[----:B------:R-:W4:Y:S04]  /*38240*/  LDL.LU R10, [R1+0x2c8] ;  /* 0x0002c800010a7983 */ /* 0x000f280000300800 */
[----:B------:R-:W4:Y:S04]  /*38250*/  LDL.LU R11, [R1+0x2cc] ;  /* 0x0002cc00010b7983 */ /* 0x000f280000300800 */
[----:B------:R0:W-:Y:S04]  /*38260*/  STL.64 [R1+0x480], R12 ;  /* 0x0004800c01007387 */ /* 0x0001e80000100a00 */
[----:B------:R1:W-:Y:S04]  /*38270*/  STL.64 [R1+0x488], R14 ;  /* 0x0004880e01007387 */ /* 0x0003e80000100a00 */
[----:B0-----:R-:W2:Y:S01]  /*38280*/  LDL.LU R12, [R1+0x2cc8] ;  /* 0x002cc800010c7983 */ /* 0x001ea20000300800 */
[----:B------:R-:W-:Y:S01]  /*38290*/  MOV R13, R25 ;  /* 0x00000019000d7202 */ /* 0x000fe20000000f00 */
[----:B-1----:R-:W-:-:S02]  /*382a0*/  IMAD.MOV.U32 R14, RZ, RZ, R24 ;  /* 0x000000ffff0e7224 */ /* 0x002fc400078e0018 */
[----:B------:R-:W2:Y:S02]  /*382b0*/  LDL.LU.64 R24, [R1+0x2cc0] ;  /* 0x002cc00001187983 */ /* 0x000ea40000300a00 */
[C---:B--2---:R-:W-:Y:S01]  /*382c0*/  HMMA.16816.F32 R4, R16.reuse, R24, R4 ;  /* 0x000000181004723c */ /* 0x044fe20000001804 */
[----:B------:R-:W-:Y:S01]  /*382d0*/  IMAD.MOV.U32 R29, RZ, RZ, R24 ;  /* 0x000000ffff1d7224 */ /* 0x000fe200078e0018 */
[----:B------:R-:W-:Y:S11]  /*382e0*/  MOV R15, R25 ;  /* 0x00000019000f7202 */ /* 0x000ff60000000f00 */
[----:B------:R-:W-:Y:S10]  /*382f0*/  @!UPT UIADD3 URZ, URZ, URZ, URZ ;  /* 0x0000003f3f3ff290 */ /* 0x000ff4000fffe03f */
[----:B------:R0:W-:Y:S04]  /*38300*/  STL.64 [R1+0x470], R4 ;  /* 0x0004700401007387 */ /* 0x0001e80000100a00 */
[----:B------:R-:W-:Y:S04]  /*38310*/  STL.64 [R1+0x478], R6 ;  /* 0x0004780601007387 */ /* 0x000fe80000100a00 */
[----:B0-----:R-:W2:Y:S04]  /*38320*/  LDL.LU.64 R4, [R1+0x2cb8] ;  /* 0x002cb80001047983 */ /* 0x001ea80000300a00 */
[----:B------:R-:W2:Y:S04]  /*38330*/  LDL.LU.64 R26, [R1+0x2cb0] ;  /* 0x002cb000011a7983 */ /* 0x000ea80000300a00 */
[----:B------:R-:W2:Y:S04]  /*38340*/  LDL.LU.64 R24, [R1+0x2ca8] ;  /* 0x002ca80001187983 */ /* 0x000ea80000300a00 */
[----:B------:R-:W-:Y:S04]  /*38350*/  STL.64 [R1+0x2c30], R14 ;  /* 0x002c300e01007387 */ /* 0x000fe80000100a00 */
[----:B------:R0:W-:Y:S04]  /*38360*/  STL.64 [R1+0x2c28], R12 ;  /* 0x002c280c01007387 */ /* 0x0001e80000100a00 */
[----:B0-----:R-:W3:Y:S04]  /*38370*/  LDL.LU R12, [R1+0x1c0] ;  /* 0x0001c000010c7983 */ /* 0x001ee80000300800 */
[----:B------:R-:W3:Y:S04]  /*38380*/  LDL.LU R13, [R1+0x1c4] ;  /* 0x0001c400010d7983 */ /* 0x000ee80000300800 */
[----:B------:R-:W3:Y:S04]  /*38390*/  LDL.LU R14, [R1+0x1c8] ;  /* 0x0001c800010e7983 */ /* 0x000ee80000300800 */
[----:B------:R-:W3:Y:S01]  /*383a0*/  LDL.LU R15, [R1+0x1cc] ;  /* 0x0001cc00010f7983 */ /* 0x000ee20000300800 */
[----:B--2---:R-:W-:Y:S01]  /*383b0*/  HMMA.16816.F32 R24, R16, R4, R24 ;  /* 0x000000041018723c */ /* 0x004fe20000001818 */
[----:B------:R-:W-:-:S02]  /*383c0*/  MOV R2, R5 ;  /* 0x0000000500027202 */ /* 0x000fc40000000f00 */
[----:B---3--:R-:W-:Y:S04]  /*383d0*/  STL.64 [R1+0x2c48], R14 ;  /* 0x002c480e01007387 */ /* 0x008fe80000100a00 */
[----:B------:R0:W-:Y:S04]  /*383e0*/  STL.64 [R1+0x2c40], R12 ;  /* 0x002c400c01007387 */ /* 0x0001e80000100a00 */
[----:B0-----:R-:W2:Y:S04]  /*383f0*/  LDL.LU R12, [R1+0x1d0] ;  /* 0x0001d000010c7983 */ /* 0x001ea80000300800 */
[----:B------:R-:W2:Y:S04]  /*38400*/  LDL.LU R13, [R1+0x1d4] ;  /* 0x0001d400010d7983 */ /* 0x000ea80000300800 */
[----:B------:R-:W2:Y:S04]  /*38410*/  LDL.LU R14, [R1+0x1d8] ;  /* 0x0001d800010e7983 */ /* 0x000ea80000300800 */
[----:B------:R-:W2:Y:S04]  /*38420*/  LDL.LU R15, [R1+0x1dc] ;  /* 0x0001dc00010f7983 */ /* 0x000ea80000300800 */
[----:B------:R-:W-:Y:S04]  /*38430*/  STL.64 [R1+0x460], R24 ;  /* 0x0004601801007387 */ /* 0x000fe80000100a00 */
[----:B------:R0:W-:Y:S04]  /*38440*/  STL.64 [R1+0x468], R26 ;  /* 0x0004681a01007387 */ /* 0x0001e80000100a00 */
[----:B0-----:R-:W3:Y:S01]  /*38450*/  LDL.LU R26, [R1+0x2ca0] ;  /* 0x002ca000011a7983 */ /* 0x001ee20000300800 */
[----:B------:R-:W-:-:S03]  /*38460*/  IMAD.MOV.U32 R27, RZ, RZ, R4 ;  /* 0x000000ffff1b7224 */ /* 0x000fc600078e0004 */
[----:B------:R-:W2:Y:S02]  /*38470*/  LDL.LU.64 R4, [R1+0x2c98] ;  /* 0x002c980001047983 */ /* 0x000ea40000300a00 */
[C---:B--2---:R-:W-:Y:S02]  /*38480*/  HMMA.16816.F32 R4, R16.reuse, R4, R20 ;  /* 0x000000041004723c */ /* 0x044fe40000001814 */
[----:B------:R-:W2:Y:S11]  /*38490*/  LDL.LU.64 R20, [R1+0x2c90] ;  /* 0x002c900001147983 */ /* 0x000eb60000300a00 */
[----:B------:R-:W-:Y:S10]  /*384a0*/  @!UPT UIADD3 URZ, URZ, URZ, URZ ;  /* 0x0000003f3f3ff290 */ /* 0x000ff4000fffe03f */
[----:B------:R-:W-:Y:S04]  /*384b0*/  STL.64 [R1+0x450], R4 ;  /* 0x0004500401007387 */ /* 0x000fe80000100a00 */
[----:B------:R0:W-:Y:S04]  /*384c0*/  STL.64 [R1+0x458], R6 ;  /* 0x0004580601007387 */ /* 0x0001e80000100a00 */
[----:B0-----:R-:W2:Y:S04]  /*384d0*/  LDL.LU.64 R6, [R1+0x2c88] ;  /* 0x002c880001067983 */ /* 0x001ea80000300a00 */
[----:B------:R-:W2:Y:S02]  /*384e0*/  LDL.LU.64 R4, [R1+0x2c80] ;  /* 0x002c800001047983 */ /* 0x000ea40000300a00 */
[----:B--2---:R-:W-:Y:S11]  /*384f0*/  HMMA.16816.F32 R4, R16, R20, R4 ;  /* 0x000000141004723c */ /* 0x004ff60000001804 */
[----:B------:R-:W-:Y:S11]  /*38500*/  @!UPT UIADD3 URZ, URZ, URZ, URZ ;  /* 0x0000003f3f3ff290 */ /* 0x000ff6000fffe03f */
[----:B------:R-:W-:Y:S01]  /*38510*/  @!UPT UIADD3 URZ, URZ, URZ, URZ ;  /* 0x0000003f3f3ff290 */ /* 0x000fe2000fffe03f */
[----:B------:R0:W-:Y:S04]  /*38520*/  STL.64 [R1+0x430], R4 ;  /* 0x0004300401007387 */ /* 0x0001e80000100a00 */
[----:B------:R1:W-:Y:S04]  /*38530*/  STL.64 [R1+0x438], R6 ;  /* 0x0004380601007387 */ /* 0x0003e80000100a00 */
[----:B0-----:R-:W2:Y:S01]  /*38540*/  LDL.LU.64 R4, [R1+0x2c78] ;  /* 0x002c780001047983 */ /* 0x001ea20000300a00 */
[----:B-1----:R-:W-:Y:S01]  /*38550*/  IMAD.MOV.U32 R7, RZ, RZ, R20 ;  /* 0x000000ffff077224 */ /* 0x002fe200078e0014 */
[----:B------:R-:W-:-:S02]  /*38560*/  MOV R6, R21 ;  /* 0x0000001500067202 */ /* 0x000fc40000000f00 */
[----:B------:R-:W2:Y:S04]  /*38570*/  LDL.LU R22, [R1+0x2c70] ;  /* 0x002c700001167983 */ /* 0x000ea80000300800 */
[----:B------:R-:W4:Y:S04]  /*38580*/  LDL.LU.64 R20, [R1+0x2c68] ;  /* 0x002c680001147983 */ /* 0x000f280000300a00 */
[----:B------:R-:W-:Y:S01]  /*38590*/  STL.64 [R1+0x2c10], R6 ;  /* 0x002c100601007387 */ /* 0x000fe20000100a00 */
[----:B----4-:R-:W-:Y:S03]  /*385a0*/  HMMA.16816.F32 R16, R16, R20, R8 ;  /* 0x000000141010723c */ /* 0x010fe60000001808 */
[----:B--2---:R0:W-:Y:S01]  /*385b0*/  STL.64 [R1+0x2c08], R4 ;  /* 0x002c080401007387 */ /* 0x0041e20000100a00 */
[----:B------:R-:W-:-:S03]  /*385c0*/  IMAD.MOV.U32 R24, RZ, RZ, R20 ;  /* 0x000000ffff187224 */ /* 0x000fc600078e0014 */
[----:B------:R-:W2:Y:S01]  /*385d0*/  LDL.LU.64 R8, [R1+0x2c60] ;  /* 0x002c600001087983 */ /* 0x000ea20000300a00 */
[----:B0-----:R-:W-:Y:S01]  /*385e0*/  IMAD.MOV.U32 R4, RZ, RZ, R22 ;  /* 0x000000ffff047224 */ /* 0x001fe200078e0016 */
[----:B------:R-:W-:Y:S02]  /*385f0*/  MOV R5, R3 ;  /* 0x0000000300057202 */ /* 0x000fe40000000f00 */
[----:B------:R-:W-:Y:S11]  /*38600*/  MOV R3, R21 ;  /* 0x0000001500037202 */ /* 0x000ff60000000f00 */
[----:B------:R-:W-:Y:S01]  /*38610*/  @!UPT UIADD3 URZ, URZ, URZ, URZ ;  /* 0x0000003f3f3ff290 */ /* 0x000fe2000fffe03f */
[----:B------:R0:W-:Y:S04]  /*38620*/  STL.64 [R1+0x410], R16 ;  /* 0x0004101001007387 */ /* 0x0001e80000100a00 */
[----:B------:R1:W-:Y:S04]  /*38630*/  STL.64 [R1+0x418], R18 ;  /* 0x0004181201007387 */ /* 0x0003e80000100a00 */
[----:B------:R-:W4:Y:S04]  /*38640*/  LDL.LU.64 R22, [R1+0x2c58] ;  /* 0x002c580001167983 */ /* 0x000f280000300a00 */
[----:B------:R-:W4:Y:S04]  /*38650*/  LDL.LU.64 R20, [R1+0x2c50] ;  /* 0x002c500001147983 */ /* 0x000f280000300a00 */
[----:B0-----:R-:W3:Y:S01]  /*38660*/  LDL.64 R16, [R1+0x120] ;  /* 0x0001200001107983 */ /* 0x001ee20000100a00 */
[----:B-1----:R-:W-:Y:S01]  /*38670*/  IMAD.MOV.U32 R19, RZ, RZ, R28 ;  /* 0x000000ffff137224 */ /* 0x002fe200078e001c */
[----:B--2---:R-:W-:Y:S01]  /*38680*/  MOV R28, R8 ;  /* 0x00000008001c7202 */ /* 0x004fe20000000f00 */
[----:B------:R-:W-:Y:S01]  /*38690*/  IMAD.MOV.U32 R25, RZ, RZ, R9 ;  /* 0x000000ffff197224 */ /* 0x000fe200078e0009 */
[C---:B----4-:R-:W-:Y:S01]  /*386a0*/  HMMA.16816.F32 R12, R20.reuse, R8, R12 ;  /* 0x00000008140c723c */ /* 0x050fe2000000180c */
[----:B---3--:R0:W-:Y:S04]  /*386b0*/  STL.64 [R1+0x2b48], R16 ;  /* 0x002b481001007387 */ /* 0x0081e80000100a00 */
[----:B0-----:R-:W2:Y:S04]  /*386c0*/  LDL.LU R16, [R1+0x1b0] ;  /* 0x0001b00001107983 */ /* 0x001ea80000300800 */
[----:B------:R-:W2:Y:S04]  /*386d0*/  LDL.LU R17, [R1+0x1b4] ;  /* 0x0001b40001117983 */ /* 0x000ea80000300800 */
[----:B------:R-:W2:Y:S10]  /*386e0*/  LDL.LU R18, [R1+0x1b8] ;  /* 0x0001b80001127983 */ /* 0x000eb40000300800 */
[----:B------:R-:W-:Y:S04]  /*386f0*/  STL.64 [R1+0x400], R12 ;  /* 0x0004000c01007387 */ /* 0x000fe80000100a00 */
[----:B------:R0:W-:Y:S04]  /*38700*/  STL.64 [R1+0x408], R14 ;  /* 0x0004080e01007387 */ /* 0x0001e80000100a00 */
[----:B0-----:R-:W3:Y:S04]  /*38710*/  LDL.LU.64 R14, [R1+0x2c48] ;  /* 0x002c4800010e7983 */ /* 0x001ee80000300a00 */
[----:B------:R-:W3:Y:S04]  /*38720*/  LDL.LU.64 R12, [R1+0x2c40] ;  /* 0x002c4000010c7983 */ /* 0x000ee80000300a00 */
[----:B------:R-:W3:Y:S04]  /*38730*/  LDL.LU.64 R8, [R1+0x2c38] ;  /* 0x002c380001087983 */ /* 0x000ee80000300a00 */
[----:B------:R-:W-:Y:S04]  /*38740*/  STL [R1+0x2b58], R26 ;  /* 0x002b581a01007387 */ /* 0x000fe80000100800 */
[----:B------:R-:W-:Y:S01]  /*38750*/  STL.64 [R1+0x2b50], R24 ;  /* 0x002b501801007387 */ /* 0x000fe20000100a00 */
[C---:B--2---:R-:W-:Y:S08]  /*38760*/  HMMA.16816.F32 R4, R20.reuse, R4, R16 ;  /* 0x000000041404723c */ /* 0x044ff00000001810 */
[----:B---3--:R-:W-:Y:S01]  /*38770*/  HMMA.16816.F32 R8, R20, R8, R12 ;  /* 0x000000081408723c */ /* 0x008fe2000000180c */
[----:B------:R-:W2:Y:S04]  /*38780*/  LDL.LU.64 R14, [R1+0x2c30] ;  /* 0x002c3000010e7983 */ /* 0x000ea80000300a00 */
[----:B------:R-:W3:Y:S11]  /*38790*/  LDL.LU.64 R12, [R1+0x2c28] ;  /* 0x002c2800010c7983 */ /* 0x000ef60000300a00 */
[----:B------:R-:W-:Y:S07]  /*387a0*/  @!UPT UIADD3 URZ, URZ, URZ, URZ ;  /* 0x0000003f3f3ff290 */ /* 0x000fee000fffe03f */
[----:B------:R-:W-:Y:S04]  /*387b0*/  STL.64 [R1+0x3e0], R8 ;  /* 0x0003e00801007387 */ /* 0x000fe80000100a00 */
[----:B------:R0:W-:Y:S04]  /*387c0*/  STL.64 [R1+0x3e8], R10 ;  /* 0x0003e80a01007387 */ /* 0x0001e80000100a00 */
[----:B0-----:R-:W4:Y:S04]  /*387d0*/  LDL.LU.64 R10, [R1+0x2c20] ;  /* 0x002c2000010a7983 */ /* 0x001f280000300a00 */
[----:B------:R-:W3:Y:S04]  /*387e0*/  LDL.LU.64 R8, [R1+0x2c18] ;  /* 0x002c180001087983 */ /* 0x000ee80000300a00 */
[----:B------:R-:W3:Y:S04]  /*387f0*/  LDL.LU R16, [R1+0x30] ;  /* 0x0000300001107983 */ /* 0x000ee80000300800 */
[----:B------:R-:W-:Y:S04]  /*38800*/  STL.64 [R1+0x3c0], R4 ;  /* 0x0003c00401007387 */ /* 0x000fe80000100a00 */
[----:B------:R-:W-:Y:S04]  /*38810*/  STL.64 [R1+0x3c8], R6 ;  /* 0x0003c80601007387 */ /* 0x000fe80000100a00 */
[----:B------:R-:W3:Y:S04]  /*38820*/  LDL.LU R17, [R1+0x34] ;  /* 0x0000340001117983 */ /* 0x000ee80000300800 */
[----:B------:R-:W3:Y:S04]  /*38830*/  LDL.LU R18, [R1+0x38] ;  /* 0x0000380001127983 */ /* 0x000ee80000300800 */
[----:B------:R-:W3:Y:S01]  /*38840*/  LDL.LU R19, [R1+0x3c] ;  /* 0x00003c0001137983 */ /* 0x000ee20000300800 */
[----:B------:R-:W-:Y:S01]  /*38850*/  MOV R24, R29 ;  /* 0x0000001d00187202 */ /* 0x000fe20000000f00 */
[----:B--2---:R-:W-:-:S02]  /*38860*/  IMAD.MOV.U32 R25, RZ, RZ, R15 ;  /* 0x000000ffff197224 */ /* 0x004fc400078e000f */
[----:B---3--:R-:W-:Y:S04]  /*38870*/  STL.64 [R1+0x2b68], R18 ;  /* 0x002b681201007387 */ /* 0x008fe80000100a00 */
[----:B------:R-:W-:Y:S04]  /*38880*/  STL.64 [R1+0x2b60], R16 ;  /* 0x002b601001007387 */ /* 0x000fe80000100a00 */
[----:B------:R0:W-:Y:S02]  /*38890*/  STL.64 [R1+0x2b70], R24 ;  /* 0x002b701801007387 */ /* 0x0001e40000100a00 */
[----:B0-----:R-:W-:Y:S01]  /*388a0*/  MOV R24, R14 ;  /* 0x0000000e00187202 */ /* 0x001fe20000000f00 */
[----:B------:R-:W-:-:S05]  /*388b0*/  IMAD.MOV.U32 R25, RZ, RZ, R13 ;  /* 0x000000ffff197224 */ /* 0x000fca00078e000d */
[----:B------:R0:W-:Y:S04]  /*388c0*/  STL.64 [R1+0x2b88], R24 ;  /* 0x002b881801007387 */ /* 0x0001e80000100a00 */
[----:B------:R-:W2:Y:S04]  /*388d0*/  LDL.LU R16, [R1+0x40] ;  /* 0x0000400001107983 */ /* 0x000ea80000300800 */
[----:B------:R-:W2:Y:S01]  /*388e0*/  LDL.LU R17, [R1+0x44] ;  /* 0x0000440001117983 */ /* 0x000ea20000300800 */
[----:B0-----:R-:W-:Y:S01]  /*388f0*/  MOV R24, R12 ;  /* 0x0000000c00187202 */ /* 0x001fe20000000f00 */
[----:B----4-:R-:W-:-:S02]  /*38900*/  IMAD.MOV.U32 R25, RZ, RZ, R11 ;  /* 0x000000ffff197224 */ /* 0x010fc400078e000b */
[----:B------:R-:W3:Y:S04]  /*38910*/  LDL.LU R18, [R1+0x48] ;  /* 0x0000480001127983 */ /* 0x000ee80000300800 */
[----:B------:R-:W3:Y:S04]  /*38920*/  LDL.LU R19, [R1+0x4c] ;  /* 0x00004c0001137983 */ /* 0x000ee80000300800 */
[----:B------:R-:W-:Y:S04]  /*38930*/  STL [R1+0x2ba8], R27 ;  /* 0x002ba81b01007387 */ /* 0x000fe80000100800 */
[----:B------:R0:W-:Y:S04]  /*38940*/  STL.64 [R1+0x2ba0], R24 ;  /* 0x002ba01801007387 */ /* 0x0001e80000100a00 */
[----:B0-----:R-:W4:Y:S04]  /*38950*/  LDL.64 R24, [R1+0x170] ;  /* 0x0001700001187983 */ /* 0x001f280000100a00 */
[----:B----4-:R-:W-:Y:S04]  /*38960*/  STL.64 [R1+0x2bc0], R24 ;  /* 0x002bc01801007387 */ /* 0x010fe80000100a00 */
[----:B---3--:R-:W-:Y:S04]  /*38970*/  STL.64 [R1+0x2b80], R18 ;  /* 0x002b801201007387 */ /* 0x008fe80000100a00 */
[----:B--2---:R0:W-:Y:S04]  /*38980*/  STL.64 [R1+0x2b78], R16 ;  /* 0x002b781001007387 */ /* 0x0041e80000100a00 */
[----:B0-----:R-:W2:Y:S04]  /*38990*/  LDL.LU R16, [R1+0x50] ;  /* 0x0000500001107983 */ /* 0x001ea80000300800 */
[----:B------:R-:W2:Y:S04]  /*389a0*/  LDL.LU R17, [R1+0x54] ;  /* 0x0000540001117983 */ /* 0x000ea80000300800 */
[----:B------:R-:W3:Y:S04]  /*389b0*/  LDL.LU R18, [R1+0x58] ;  /* 0x0000580001127983 */ /* 0x000ee80000300800 */
[----:B------:R-:W3:Y:S04]  /*389c0*/  LDL.LU R19, [R1+0x5c] ;  /* 0x00005c0001137983 */ /* 0x000ee80000300800 */
[----:B------:R-:W4:Y:S01]  /*389d0*/  LDL.LU R12, [R1+0x190] ;  /* 0x00019000010c7983 */ /* 0x000f220000300800 */
[----:B------:R-:W-:-:S03]  /*389e0*/  MOV R24, R9 ;  /* 0x0000000900187202 */ /* 0x000fc60000000f00 */
[----:B------:R-:W4:Y:S01]  /*389f0*/  LDL.LU R13, [R1+0x194] ;  /* 0x00019400010d7983 */ /* 0x000f220000300800 */
[----:B------:R-:W-:-:S03]  /*38a00*/  IMAD.MOV.U32 R25, RZ, RZ, R8 ;  /* 0x000000ffff197224 */ /* 0x000fc600078e0008 */
[----:B------:R-:W4:Y:S04]  /*38a10*/  LDL.LU R14, [R1+0x198] ;  /* 0x00019800010e7983 */ /* 0x000f280000300800 */
[----:B------:R-:W4:Y:S04]  /*38a20*/  LDL.LU R15, [R1+0x19c] ;  /* 0x00019c00010f7983 */ /* 0x000f280000300800 */
[----:B------:R-:W4:Y:S04]  /*38a30*/  LDL.LU R4, [R1+0x1a0] ;  /* 0x0001a00001047983 */ /* 0x000f280000300800 */
[----:B------:R-:W4:Y:S04]  /*38a40*/  LDL.LU R5, [R1+0x1a4] ;  /* 0x0001a40001057983 */ /* 0x000f280000300800 */
[----:B------:R-:W4:Y:S04]  /*38a50*/  LDL.LU R6, [R1+0x1a8] ;  /* 0x0001a80001067983 */ /* 0x000f280000300800 */
[----:B------:R-:W4:Y:S04]  /*38a60*/  LDL.LU R7, [R1+0x1ac] ;  /* 0x0001ac0001077983 */ /* 0x000f280000300800 */
[----:B------:R-:W4:Y:S04]  /*38a70*/  LDL.64 R8, [R1+0x70] ;  /* 0x0000700001087983 */ /* 0x000f280000100a00 */
[----:B------:R-:W-:Y:S04]  /*38a80*/  STL.64 [R1+0x2bd8], R24 ;  /* 0x002bd81801007387 */ /* 0x000fe80000100a00 */
[----:B---3--:R-:W-:Y:S04]  /*38a90*/  STL.64 [R1+0x2b98], R18 ;  /* 0x002b981201007387 */ /* 0x008fe80000100a00 */
[----:B--2---:R0:W-:Y:S04]  /*38aa0*/  STL.64 [R1+0x2b90], R16 ;  /* 0x002b901001007387 */ /* 0x0041e80000100a00 */
[----:B0-----:R-:W2:Y:S04]  /*38ab0*/  LDL.LU R16, [R1+0x60] ;  /* 0x0000600001107983 */ /* 0x001ea80000300800 */
[----:B------:R-:W2:Y:S04]  /*38ac0*/  LDL.LU R17, [R1+0x64] ;  /* 0x0000640001117983 */ /* 0x000ea80000300800 */
[----:B------:R-:W3:Y:S04]  /*38ad0*/  LDL.LU R18, [R1+0x68] ;  /* 0x0000680001127983 */ /* 0x000ee80000300800 */
[----:B------:R-:W3:Y:S01]  /*38ae0*/  LDL.LU R19, [R1+0x6c] ;  /* 0x00006c0001137983 */ /* 0x000ee20000300800 */
[----:B------:R-:W-:Y:S01]  /*38af0*/  MOV R24, R10 ;  /* 0x0000000a00187202 */ /* 0x000fe20000000f00 */
[----:B------:R-:W-:-:S05]  /*38b00*/  IMAD.MOV.U32 R25, RZ, RZ, R0 ;  /* 0x000000ffff197224 */ /* 0x000fca00078e0000 */
[----:B------:R-:W-:Y:S04]  /*38b10*/  STL.64 [R1+0x2bf0], R24 ;  /* 0x002bf01801007387 */ /* 0x000fe80000100a00 */
[----:B---3--:R-:W-:Y:S04]  /*38b20*/  STL.64 [R1+0x2bb8], R18 ;  /* 0x002bb81201007387 */ /* 0x008fe80000100a00 */
[----:B--2---:R0:W-:Y:S04]  /*38b30*/  STL.64 [R1+0x2bb0], R16 ;  /* 0x002bb01001007387 */ /* 0x0041e80000100a00 */
[----:B0-----:R-:W2:Y:S04]  /*38b40*/  LDL.LU R16, [R1+0x80] ;  /* 0x0000800001107983 */ /* 0x001ea80000300800 */
[----:B------:R-:W2:Y:S04]  /*38b50*/  LDL.LU R17, [R1+0x84] ;  /* 0x0000840001117983 */ /* 0x000ea80000300800 */
[----:B------:R-:W3:Y:S04]  /*38b60*/  LDL.LU R18, [R1+0x88] ;  /* 0x0000880001127983 */ /* 0x000ee80000300800 */
[----:B------:R-:W3:Y:S04]  /*38b70*/  LDL.LU R19, [R1+0x8c] ;  /* 0x00008c0001137983 */ /* 0x000ee80000300800 */
[----:B------:R-:W2:Y:S04]  /*38b80*/  LDL.LU R24, [R1+0xc0] ;  /* 0x0000c00001187983 */ /* 0x000ea80000300800 */
[----:B------:R-:W4:Y:S04]  /*38b90*/  LDL.LU R25, [R1+0xc4] ;  /* 0x0000c40001197983 */ /* 0x000f280000300800 */
[----:B------:R-:W4:Y:S04]  /*38ba0*/  LDL.LU R26, [R1+0xc8] ;  /* 0x0000c800011a7983 */ /* 0x000f280000300800 */
[----:B------:R-:W4:Y:S04]  /*38bb0*/  LDL.LU R27, [R1+0xcc] ;  /* 0x0000cc00011b7983 */ /* 0x000f280000300800 */
[----:B---3--:R-:W-:Y:S04]  /*38bc0*/  STL.64 [R1+0x2bd0], R18 ;  /* 0x002bd01201007387 */ /* 0x008fe80000100a00 */
[----:B--2---:R0:W-:Y:S04]  /*38bd0*/  STL.64 [R1+0x2bc8], R16 ;  /* 0x002bc81001007387 */ /* 0x0041e80000100a00 */
[----:B0-----:R-:W2:Y:S04]  /*38be0*/  LDL.LU R16, [R1+0x90] ;  /* 0x0000900001107983 */ /* 0x001ea80000300800 */
[----:B------:R-:W2:Y:S04]  /*38bf0*/  LDL.LU R17, [R1+0x94] ;  /* 0x0000940001117983 */ /* 0x000ea80000300800 */
[----:B------:R-:W3:Y:S04]  /*38c00*/  LDL.LU R18, [R1+0x98] ;  /* 0x0000980001127983 */ /* 0x000ee80000300800 */
[----:B------:R-:W3:Y:S01]  /*38c10*/  LDL.LU R19, [R1+0x9c] ;  /* 0x00009c0001137983 */ /* 0x000ee20000300800 */
[C---:B----4-:R-:W-:Y:S01]  /*38c20*/  HMMA.16816.F32 R4, R20.reuse, R8, R4 ;  /* 0x000000081404723c */ /* 0x050fe20000001804 */
[----:B------:R-:W-:Y:S01]  /*38c30*/  MOV R29, R8 ;  /* 0x00000008001d7202 */ /* 0x000fe20000000f00 */
[----:B------:R-:W-:Y:S01]  /*38c40*/  IMAD.MOV.U32 R0, RZ, RZ, R9 ;  /* 0x000000ffff007224 */ /* 0x000fe200078e0009 */
[----:B---3--:R-:W-:Y:S04]  /*38c50*/  STL.64 [R1+0x2be8], R18 ;  /* 0x002be81201007387 */ /* 0x008fe80000100a00 */
[----:B--2---:R0:W-:Y:S04]  /*38c60*/  STL.64 [R1+0x2be0], R16 ;  /* 0x002be01001007387 */ /* 0x0041e80000100a00 */
[----:B0-----:R-:W2:Y:S04]  /*38c70*/  LDL.LU R16, [R1+0xb0] ;  /* 0x0000b00001107983 */ /* 0x001ea80000300800 */
[----:B------:R-:W2:Y:S04]  /*38c80*/  LDL.LU R17, [R1+0xb4] ;  /* 0x0000b40001117983 */ /* 0x000ea80000300800 */
[----:B------:R-:W2:Y:S04]  /*38c90*/  LDL.LU R18, [R1+0xb8] ;  /* 0x0000b80001127983 */ /* 0x000ea80000300800 */
[----:B------:R-:W2:Y:S04]  /*38ca0*/  LDL.LU R19, [R1+0xbc] ;  /* 0x0000bc0001137983 */ /* 0x000ea80000300800 */
[----:B------:R-:W-:Y:S04]  /*38cb0*/  STL.64 [R1+0x3a0], R4 ;  /* 0x0003a00401007387 */ /* 0x000fe80000100a00 */
[----:B------:R0:W-:Y:S04]  /*38cc0*/  STL.64 [R1+0x3a8], R6 ;  /* 0x0003a80601007387 */ /* 0x0001e80000100a00 */
[----:B0-----:R-:W3:Y:S04]  /*38cd0*/  LDL.LU.64 R6, [R1+0x2c10] ;  /* 0x002c100001067983 */ /* 0x001ee80000300a00 */
[----:B------:R-:W4:Y:S04]  /*38ce0*/  LDL.LU.64 R4, [R1+0x2c08] ;  /* 0x002c080001047983 */ /* 0x000f280000300a00 */
[----:B------:R-:W2:Y:S04]  /*38cf0*/  LDL.LU.64 R10, [R1+0x2c00] ;  /* 0x002c0000010a7983 */ /* 0x000ea80000300a00 */
[----:B------:R-:W2:Y:S02]  /*38d00*/  LDL.LU.64 R8, [R1+0x2bf8] ;  /* 0x002bf80001087983 */ /* 0x000ea40000300a00 */
[C---:B--2---:R-:W-:Y:S11]  /*38d10*/  HMMA.16816.F32 R12, R20.reuse, R8, R12 ;  /* 0x00000008140c723c */ /* 0x044ff6000000180c */
[----:B------:R-:W-:Y:S11]  /*38d20*/  @!UPT UIADD3 URZ, URZ, URZ, URZ ;  /* 0x0000003f3f3ff290 */ /* 0x000ff6000fffe03f */
[----:B------:R-:W-:Y:S01]  /*38d30*/  @!UPT UIADD3 URZ, URZ, URZ, URZ ;  /* 0x0000003f3f3ff290 */ /* 0x000fe2000fffe03f */
[----:B------:R0:W-:Y:S04]  /*38d40*/  STL.64 [R1+0x380], R12 ;  /* 0x0003800c01007387 */ /* 0x0001e80000100a00 */
[----:B------:R1:W-:Y:S04]  /*38d50*/  STL.64 [R1+0x388], R14 ;  /* 0x0003880e01007387 */ /* 0x0003e80000100a00 */
[----:B0-----:R-:W2:Y:S04]  /*38d60*/  LDL.LU R12, [R1] ;  /* 0x00000000010c7983 */ /* 0x001ea80000300800 */
[----:B------:R-:W2:Y:S04]  /*38d70*/  LDL.LU R13, [R1+0x4] ;  /* 0x00000400010d7983 */ /* 0x000ea80000300800 */
[----:B-1----:R-:W2:Y:S04]  /*38d80*/  LDL.LU R14, [R1+0x8] ;  /* 0x00000800010e7983 */ /* 0x002ea80000300800 */
[----:B------:R-:W2:Y:S01]  /*38d90*/  LDL.LU R15, [R1+0xc] ;  /* 0x00000c00010f7983 */ /* 0x000ea20000300800 */
[C---:B----4-:R-:W-:Y:S03]  /*38da0*/  HMMA.16816.F32 R24, R20.reuse, R4, R24 ;  /* 0x000000041418723c */ /* 0x050fe60000001818 */
[----:B--2---:R-:W-:Y:S04]  /*38db0*/  STL.64 [R1+0x2b30], R14 ;  /* 0x002b300e01007387 */ /* 0x004fe80000100a00 */
[----:B------:R-:W-:Y:S04]  /*38dc0*/  STL.64 [R1+0x2b28], R12 ;  /* 0x002b280c01007387 */ /* 0x000fe80000100a00 */
[----:B------:R-:W-:Y:S04]  /*38dd0*/  STL.64 [R1+0x2ae8], R10 ;  /* 0x002ae80a01007387 */ /* 0x000fe80000100a00 */
[----:B------:R0:W-:Y:S04]  /*38de0*/  STL.64 [R1+0x2ae0], R8 ;  /* 0x002ae00801007387 */ /* 0x0001e80000100a00 */
[----:B0-----:R-:W2:Y:S04]  /*38df0*/  LDL.LU R8, [R1+0x20] ;  /* 0x0000200001087983 */ /* 0x001ea80000300800 */
[----:B------:R-:W2:Y:S04]  /*38e00*/  LDL.LU R9, [R1+0x24] ;  /* 0x0000240001097983 */ /* 0x000ea80000300800 */
[----:B------:R-:W2:Y:S04]  /*38e10*/  LDL.LU R10, [R1+0x28] ;  /* 0x00002800010a7983 */ /* 0x000ea80000300800 */
[----:B------:R-:W2:Y:S04]  /*38e20*/  LDL.LU R11, [R1+0x2c] ;  /* 0x00002c00010b7983 */ /* 0x000ea80000300800 */
[----:B------:R0:W-:Y:S04]  /*38e30*/  STL.64 [R1+0x360], R24 ;  /* 0x0003601801007387 */ /* 0x0001e80000100a00 */
[----:B------:R1:W-:Y:S04]  /*38e40*/  STL.64 [R1+0x368], R26 ;  /* 0x0003681a01007387 */ /* 0x0003e80000100a00 */
[----:B0-----:R-:W1:Y:S02]  /*38e50*/  LDL.LU.64 R24, [R1+0x2bf0] ;  /* 0x002bf00001187983 */ /* 0x001e640000300a00 */
[C---:B-1----:R-:W-:Y:S02]  /*38e60*/  HMMA.16816.F32 R24, R20.reuse, R24, R16 ;  /* 0x000000181418723c */ /* 0x042fe40000001810 */
[----:B------:R-:W4:Y:S04]  /*38e70*/  LDL.LU.64 R18, [R1+0x2be8] ;  /* 0x002be80001127983 */ /* 0x000f280000300a00 */
[----:B------:R-:W4:Y:S11]  /*38e80*/  LDL.LU.64 R16, [R1+0x2be0] ;  /* 0x002be00001107983 */ /* 0x000f360000300a00 */
[----:B------:R-:W-:Y:S06]  /*38e90*/  @!UPT UIADD3 URZ, URZ, URZ, URZ ;  /* 0x0000003f3f3ff290 */ /* 0x000fec000fffe03f */
[----:B------:R0:W-:Y:S04]  /*38ea0*/  STL.64 [R1+0x350], R24 ;  /* 0x0003501801007387 */ /* 0x0001e80000100a00 */
[----:B------:R4:W-:Y:S04]  /*38eb0*/  STL.64 [R1+0x358], R26 ;  /* 0x0003581a01007387 */ /* 0x0009e80000100a00 */
[----:B0-----:R-:W4:Y:S02]  /*38ec0*/  LDL.LU.64 R24, [R1+0x2bd8] ;  /* 0x002bd80001187983 */ /* 0x001f240000300a00 */
[C---:B----4-:R-:W-:Y:S02]  /*38ed0*/  HMMA.16816.F32 R24, R20.reuse, R24, R16 ;  /* 0x000000181418723c */ /* 0x050fe40000001810 */
[----:B------:R-:W4:Y:S04]  /*38ee0*/  LDL.LU.64 R18, [R1+0x2bd0] ;  /* 0x002bd00001127983 */ /* 0x000f280000300a00 */
[----:B------:R-:W4:Y:S11]  /*38ef0*/  LDL.LU.64 R16, [R1+0x2bc8] ;  /* 0x002bc80001107983 */ /* 0x000f360000300a00 */
[----:B------:R-:W-:Y:S06]  /*38f00*/  @!UPT UIADD3 URZ, URZ, URZ, URZ ;  /* 0x0000003f3f3ff290 */ /* 0x000fec000fffe03f */
[----:B------:R0:W-:Y:S04]  /*38f10*/  STL.64 [R1+0x340], R24 ;  /* 0x0003401801007387 */ /* 0x0001e80000100a00 */
[----:B------:R-:W-:Y:S04]  /*38f20*/  STL.64 [R1+0x348], R26 ;  /* 0x0003481a01007387 */ /* 0x000fe80000100a00 */
[----:B0-----:R-:W4:Y:S01]  /*38f30*/  LDL.LU.64 R24, [R1+0x2bc0] ;  /* 0x002bc00001187983 */ /* 0x001f220000300a00 */
[----:B---3--:R-:W-:Y:S01]  /*38f40*/  MOV R12, R7 ;  /* 0x00000007000c7202 */ /* 0x008fe20000000f00 */
[----:B------:R-:W-:Y:S01]  /*38f50*/  IMAD.MOV.U32 R13, RZ, RZ, R6 ;  /* 0x000000ffff0d7224 */ /* 0x000fe200078e0006 */
[----:B----4-:R-:W-:Y:S01]  /*38f60*/  HMMA.16816.F32 R16, R20, R24, R16 ;  /* 0x000000181410723c */ /* 0x010fe20000001810 */
[----:B------:R-:W-:Y:S01]  /*38f70*/  MOV R7, R24 ;  /* 0x0000001800077202 */ /* 0x000fe20000000f00 */
[----:B------:R-:W-:Y:S11]  /*38f80*/  IMAD.MOV.U32 R6, RZ, RZ, R25 ;  /* 0x000000ffff067224 */ /* 0x000ff600078e0019 */
[----:B------:R-:W-:Y:S10]  /*38f90*/  @!UPT UIADD3 URZ, URZ, URZ, URZ ;  /* 0x0000003f3f3ff290 */ /* 0x000ff4000fffe03f */
[----:B------:R-:W-:Y:S04]  /*38fa0*/  STL.64 [R1+0x330], R16 ;  /* 0x0003301001007387 */ /* 0x000fe80000100a00 */
[----:B------:R0:W-:Y:S04]  /*38fb0*/  STL.64 [R1+0x338], R18 ;  /* 0x0003381201007387 */ /* 0x0001e80000100a00 */
[----:B0-----:R-:W3:Y:S04]  /*38fc0*/  LDL.LU.64 R18, [R1+0x2bb8] ;  /* 0x002bb80001127983 */ /* 0x001ee80000300a00 */
[----:B------:R-:W3:Y:S04]  /*38fd0*/  LDL.LU.64 R16, [R1+0x2bb0] ;  /* 0x002bb00001107983 */ /* 0x000ee80000300a00 */
[----:B------:R-:W4:Y:S04]  /*38fe0*/  LDL.LU R27, [R1+0x2ba8] ;  /* 0x002ba800011b7983 */ /* 0x000f280000300800 */
[----:B------:R-:W3:Y:S04]  /*38ff0*/  LDL.LU.64 R24, [R1+0x2ba0] ;  /* 0x002ba00001187983 */ /* 0x000ee80000300a00 */
[----:B------:R-:W-:Y:S04]  /*39000*/  STL.64 [R1+0x2af8], R6 ;  /* 0x002af80601007387 */ /* 0x000fe80000100a00 */
[----:B------:R4:W-:Y:S02]  /*39010*/  STL.64 [R1+0x2af0], R4 ;  /* 0x002af00401007387 */ /* 0x0009e40000100a00 */
[----:B----4-:R-:W-:-:S02]  /*39020*/  MOV R4, R27 ;  /* 0x0000001b00047202 */ /* 0x010fc40000000f00 */
[C---:B---3--:R-:W-:Y:S01]  /*39030*/  HMMA.16816.F32 R24, R20.reuse, R24, R16 ;  /* 0x000000181418723c */ /* 0x048fe20000001810 */
[----:B------:R-:W3:Y:S04]  /*39040*/  LDL.LU.64 R18, [R1+0x2b98] ;  /* 0x002b980001127983 */ /* 0x000ee80000300a00 */
[----:B------:R-:W3:Y:S11]  /*39050*/  LDL.LU.64 R16, [R1+0x2b90] ;  /* 0x002b900001107983 */ /* 0x000ef60000300a00 */
[----:B------:R-:W-:Y:S07]  /*39060*/  @!UPT UIADD3 URZ, URZ, URZ, URZ ;  /* 0x0000003f3f3ff290 */ /* 0x000fee000fffe03f */
[----:B------:R0:W-:Y:S04]  /*39070*/  STL.64 [R1+0x320], R24 ;  /* 0x0003201801007387 */ /* 0x0001e80000100a00 */
[----:B------:R3:W-:Y:S04]  /*39080*/  STL.64 [R1+0x328], R26 ;  /* 0x0003281a01007387 */ /* 0x0007e80000100a00 */
[----:B0-----:R-:W3:Y:S02]  /*39090*/  LDL.LU.64 R24, [R1+0x2b88] ;  /* 0x002b880001187983 */ /* 0x001ee40000300a00 */
[C---:B---3--:R-:W-:Y:S02]  /*390a0*/  HMMA.16816.F32 R24, R20.reuse, R24, R16 ;  /* 0x000000181418723c */ /* 0x048fe40000001810 */
[----:B------:R-:W3:Y:S04]  /*390b0*/  LDL.LU.64 R18, [R1+0x2b80] ;  /* 0x002b800001127983 */ /* 0x000ee80000300a00 */
[----:B------:R-:W3:Y:S11]  /*390c0*/  LDL.LU.64 R16, [R1+0x2b78] ;  /* 0x002b780001107983 */ /* 0x000ef60000300a00 */
[----:B------:R-:W-:Y:S06]  /*390d0*/  @!UPT UIADD3 URZ, URZ, URZ, URZ ;  /* 0x0000003f3f3ff290 */ /* 0x000fec000fffe03f */
[----:B------:R0:W-:Y:S04]  /*390e0*/  STL.64 [R1+0x310], R24 ;  /* 0x0003101801007387 */ /* 0x0001e80000100a00 */
[----:B------:R3:W-:Y:S04]  /*390f0*/  STL.64 [R1+0x318], R26 ;  /* 0x0003181a01007387 */ /* 0x0007e80000100a00 */
[----:B0-----:R-:W3:Y:S01]  /*39100*/  LDL.LU.64 R24, [R1+0x2b70] ;  /* 0x002b700001187983 */ /* 0x001ee20000300a00 */
[----:B------:R-:W-:Y:S01]  /*39110*/  IMAD.MOV.U32 R5, RZ, RZ, R2 ;  /* 0x000000ffff057224 */ /* 0x000fe200078e0002 */
[C---:B---3--:R-:W-:Y:S02]  /*39120*/  HMMA.16816.F32 R24, R20.reuse, R24, R16 ;  /* 0x000000181418723c */ /* 0x048fe40000001810 */
[----:B------:R-:W3:Y:S04]  /*39130*/  LDL.LU.64 R18, [R1+0x2b68] ;  /* 0x002b680001127983 */ /* 0x000ee80000300a00 */
[----:B------:R-:W3:Y:S11]  /*39140*/  LDL.LU.64 R16, [R1+0x2b60] ;  /* 0x002b600001107983 */ /* 0x000ef60000300a00 */
[----:B------:R-:W-:Y:S06]  /*39150*/  @!UPT UIADD3 URZ, URZ, URZ, URZ ;  /* 0x0000003f3f3ff290 */ /* 0x000fec000fffe03f */
[----:B------:R-:W-:Y:S04]  /*39160*/  STL.64 [R1+0x300], R24 ;  /* 0x0003001801007387 */ /* 0x000fe80000100a00 */
[----:B------:R0:W-:Y:S04]  /*39170*/  STL.64 [R1+0x308], R26 ;  /* 0x0003081a01007387 */ /* 0x0001e80000100a00 */
[----:B0-----:R-:W4:Y:S04]  /*39180*/  LDL.LU R26, [R1+0x2b58] ;  /* 0x002b5800011a7983 */ /* 0x001f280000300800 */
[----:B------:R-:W2:Y:S01]  /*39190*/  LDL.LU.64 R24, [R1+0x2b50] ;  /* 0x002b500001187983 */ /* 0x000ea20000300a00 */
[C---:B---3--:R-:W-:Y:S03]  /*391a0*/  HMMA.16816.F32 R4, R20.reuse, R4, R16 ;  /* 0x000000041404723c */ /* 0x048fe60000001810 */
[----:B------:R-:W2:Y:S11]  /*391b0*/  LDL.LU.64 R16, [R1+0x2b48] ;  /* 0x002b480001107983 */ /* 0x000eb60000300a00 */
[----:B------:R-:W-:Y:S09]  /*391c0*/  @!UPT UIADD3 URZ, URZ, URZ, URZ ;  /* 0x0000003f3f3ff290 */ /* 0x000ff2000fffe03f */
[----:B------:R0:W-:Y:S04]  /*391d0*/  STL.64 [R1+0x2f0], R4 ;  /* 0x0002f00401007387 */ /* 0x0001e80000100a00 */
[----:B------:R-:W-:Y:S04]  /*391e0*/  STL.64 [R1+0x2f8], R6 ;  /* 0x0002f80601007387 */ /* 0x000fe80000100a00 */
[----:B0-----:R-:W3:Y:S01]  /*391f0*/  LDL.64 R4, [R1+0xa0] ;  /* 0x0000a00001047983 */ /* 0x001ee20000100a00 */
[----:B--2---:R-:W-:Y:S01]  /*39200*/  HMMA.16816.F32 R8, R20, R16, R8 ;  /* 0x000000101408723c */ /* 0x004fe20000001808 */
[----:B------:R-:W-:-:S02]  /*39210*/  MOV R27, R17 ;  /* 0x00000011001b7202 */ /* 0x000fc40000000f00 */
[----:B------:R-:W2:Y:S11]  /*39220*/  LDL.LU R17, [R1+0x630] ;  /* 0x0006300001117983 */ /* 0x000eb60000300800 */
[----:B------:R-:W-:Y:S09]  /*39230*/  @!UPT UIADD3 URZ, URZ, URZ, URZ ;  /* 0x0000003f3f3ff290 */ /* 0x000ff2000fffe03f */
[----:B------:R-:W-:Y:S04]  /*39240*/  STL.64 [R1+0x2e0], R8 ;  /* 0x0002e00801007387 */ /* 0x000fe80000100a00 */
[----:B------:R-:W-:Y:S04]  /*39250*/  STL.64 [R1+0x2e8], R10 ;  /* 0x0002e80a01007387 */ /* 0x000fe80000100a00 */
[----:B--2---:R0:W-:Y:S04]  /*39260*/  STL [R1+0x2b38], R17 ;  /* 0x002b381101007387 */ /* 0x0041e80000100800 */
[----:B------:R-:W2:Y:S04]  /*39270*/  LDL.LU R16, [R1+0x10] ;  /* 0x0000100001107983 */ /* 0x000ea80000300800 */
[----:B0-----:R-:W2:Y:S04]  /*39280*/  LDL.LU R17, [R1+0x14] ;  /* 0x0000140001117983 */ /* 0x001ea80000300800 */
[----:B------:R-:W2:Y:S04]  /*39290*/  LDL.LU R18, [R1+0x18] ;  /* 0x0000180001127983 */ /* 0x000ea80000300800 */
[----:B------:R-:W2:Y:S01]  /*392a0*/  LDL.LU R19, [R1+0x1c] ;  /* 0x00001c0001137983 */ /* 0x000ea20000300800 */
[----:B------:R-:W-:Y:S01]  /*392b0*/  IMAD.MOV.U32 R8, RZ, RZ, R29 ;  /* 0x000000ffff087224 */ /* 0x000fe200078e001d */
[----:B------:R-:W-:-:S02]  /*392c0*/  MOV R9, R0 ;  /* 0x0000000000097202 */ /* 0x000fc40000000f00 */
[----:B------:R-:W3:Y:S04]  /*392d0*/  LDL.LU R7, [R1+0x634] ;  /* 0x0006340001077983 */ /* 0x000ee80000300800 */
[----:B------:R-:W3:Y:S04]  /*392e0*/  LDL.LU R6, [R1+0x638] ;  /* 0x0006380001067983 */ /* 0x000ee80000300800 */
[----:B------:R-:W3:Y:S04]  /*392f0*/  LDL.LU R2, [R1+0x63c] ;  /* 0x00063c0001027983 */ /* 0x000ee80000300800 */
[----:B------:R-:W3:Y:S04]  /*39300*/  LDL.LU R29, [R1+0x2b40] ;  /* 0x002b4000011d7983 */ /* 0x000ee80000300800 */
[----:B------:R-:W3:Y:S04]  /*39310*/  LDL.LU R0, [R1+0x2b3c] ;  /* 0x002b3c0001007983 */ /* 0x000ee80000300800 */
[----:B------:R-:W-:Y:S04]  /*39320*/  STL.64 [R1+0x2b10], R8 ;  /* 0x002b100801007387 */ /* 0x000fe80000100a00 */
[----:B----4-:R-:W-:Y:S01]  /*39330*/  STL.64 [R1+0x2aa0], R26 ;  /* 0x002aa01a01007387 */ /* 0x010fe20000100a00 */
[----:B--2---:R-:W-:Y:S03]  /*39340*/  HMMA.16816.F32 R12, R20, R12, R16 ;  /* 0x0000000c140c723c */ /* 0x004fe60000001810 */
[----:B------:R-:W2:Y:S11]  /*39350*/  LDL.LU R17, [R1+0x2b38] ;  /* 0x002b380001117983 */ /* 0x000eb60000300800 */
[----:B------:R-:W-:Y:S09]  /*39360*/  @!UPT UIADD3 URZ, URZ, URZ, URZ ;  /* 0x0000003f3f3ff290 */ /* 0x000ff2000fffe03f */
[----:B------:R-:W-:Y:S04]  /*39370*/  STL.64 [R1+0x2d0], R12 ;  /* 0x0002d00c01007387 */ /* 0x000fe80000100a00 */
[----:B------:R0:W-:Y:S04]  /*39380*/  STL.64 [R1+0x2d8], R14 ;  /* 0x0002d80e01007387 */ /* 0x0001e80000100a00 */
[----:B0-----:R-:W4:Y:S04]  /*39390*/  LDL.LU.64 R14, [R1+0x2b30] ;  /* 0x002b3000010e7983 */ /* 0x001f280000300a00 */
[----:B------:R-:W4:Y:S01]  /*393a0*/  LDL.LU.64 R12, [R1+0x2b28] ;  /* 0x002b2800010c7983 */ /* 0x000f220000300a00 */
[----:B------:R-:W-:Y:S01]  /*393b0*/  MOV R9, R25 ;  /* 0x0000001900097202 */ /* 0x000fe20000000f00 */
[----:B------:R-:W-:-:S02]  /*393c0*/  IMAD.MOV.U32 R25, RZ, RZ, R3 ;  /* 0x000000ffff197224 */ /* 0x000fc400078e0003 */
[----:B------:R-:W-:-:S05]  /*393d0*/  IMAD.MOV.U32 R8, RZ, RZ, R28 ;  /* 0x000000ffff087224 */ /* 0x000fca00078e001c */
[----:B----4-:R-:W-:Y:S01]  /*393e0*/  HMMA.16816.F32 R20, R20, R24, R12 ;  /* 0x000000181414723c */ /* 0x010fe2000000180c */
[----:B------:R-:W4:Y:S04]  /*393f0*/  LDL.LU.64 R14, [R1+0x2b20] ;  /* 0x002b2000010e7983 */ /* 0x000f280000300a00 */
[----:B------:R-:W4:Y:S04]  /*39400*/  LDL.LU.64 R12, [R1+0x2b18] ;  /* 0x002b1800010c7983 */ /* 0x000f280000300a00 */
[----:B------:R-:W4:Y:S04]  /*39410*/  LDL.LU R16, [R1+0x640] ;  /* 0x0006400001107983 */ /* 0x000f280000300800 */
[----:B------:R-:W4:Y:S10]  /*39420*/  LDL.LU R11, [R1+0x644] ;  /* 0x00064400010b7983 */ /* 0x000f340000300800 */
[----:B------:R-:W-:Y:S04]  /*39430*/  STL.64 [R1+0x2c0], R20 ;  /* 0x0002c01401007387 */ /* 0x000fe80000100a00 */
[----:B------:R3:W-:Y:S04]  /*39440*/  STL.64 [R1+0x2c8], R22 ;  /* 0x0002c81601007387 */ /* 0x0007e80000100a00 */
[----:B------:R-:W4:Y:S04]  /*39450*/  LDL.LU R10, [R1+0x648] ;  /* 0x00064800010a7983 */ /* 0x000f280000300800 */
[----:B------:R-:W4:Y:S04]  /*39460*/  LDL.LU R3, [R1+0x64c] ;  /* 0x00064c0001037983 */ /* 0x000f280000300800 */
[----:B------:R-:W4:Y:S01]  /*39470*/  LDL.LU R28, [R1+0x650] ;  /* 0x00065000011c7983 */ /* 0x000f220000300800 */
[----:B---3--:R-:W-:-:S03]  /*39480*/  FMUL R23, R29, R2 ;  /* 0x000000021d177220 */ /* 0x008fc60000400000 */
[----:B------:R-:W3:Y:S01]  /*39490*/  LDL.LU R27, [R1+0x654] ;  /* 0x00065400011b7983 */ /* 0x000ee20000300800 */
[----:B------:R-:W-:-:S03]  /*394a0*/  FMUL R21, R0, R7 ;  /* 0x0000000700157220 */ /* 0x000fc60000400000 */
[----:B------:R-:W3:Y:S01]  /*394b0*/  LDL.LU R2, [R1+0x658] ;  /* 0x0006580001027983 */ /* 0x000ee20000300800 */
[----:B------:R-:W-:-:S03]  /*394c0*/  FMUL R22, R29, R6 ;  /* 0x000000061d167220 */ /* 0x000fc60000400000 */
[----:B------:R-:W3:Y:S04]  /*394d0*/  LDL.LU R26, [R1+0x65c] ;  /* 0x00065c00011a7983 */ /* 0x000ee80000300800 */
[----:B------:R-:W3:Y:S04]  /*394e0*/  LDL.LU R25, [R1+0x660] ;  /* 0x0006600001197983 */ /* 0x000ee80000300800 */
[----:B------:R-:W3:Y:S04]  /*394f0*/  LDL.LU R7, [R1+0x664] ;  /* 0x0006640001077983 */ /* 0x000ee80000300800 */
[----:B------:R-:W3:Y:S01]  /*39500*/  LDL.LU R6, [R1+0x668] ;  /* 0x0006680001067983 */ /* 0x000ee20000300800 */
[----:B--2---:R-:W-:-:S03]  /*39510*/  FMUL R20, R0, R17 ;  /* 0x0000001100147220 */ /* 0x004fc60000400000 */
[----:B---3--:R-:W-:Y:S04]  /*39520*/  STL.64 [R1+0x2b08], R6 ;  /* 0x002b080601007387 */ /* 0x008fe80000100a00 */
[----:B------:R0:W-:Y:S04]  /*39530*/  STL.64 [R1+0x2b00], R4 ;  /* 0x002b000401007387 */ /* 0x0001e80000100a00 */
[----:B0-----:R-:W2:Y:S01]  /*39540*/  LDL.64 R4, [R1+0xd0] ;  /* 0x0000d00001047983 */ /* 0x001ea20000100a00 */
[C---:B----4-:R-:W-:Y:S01]  /*39550*/  FMUL R16, R0.reuse, R16 ;  /* 0x0000001000107220 */ /* 0x050fe20000400000 */
[----:B------:R-:W-:Y:S01]  /*39560*/  HMMA.16816.F32 R20, R12, R8, R20 ;  /* 0x000000080c14723c */ /* 0x000fe20000001814 */
[----:B------:R-:W-:Y:S01]  /*39570*/  FMUL R17, R0, R11 ;  /* 0x0000000b00117220 */ /* 0x000fe20000400000 */
[----:B------:R-:W3:Y:S01]  /*39580*/  LDL.LU.64 R8, [R1+0x2b10] ;  /* 0x002b100001087983 */ /* 0x000ee20000300a00 */
[----:B------:R-:W-:-:S02]  /*39590*/  FMUL R18, R29, R10 ;  /* 0x0000000a1d127220 */ /* 0x000fc40000400000 */
[C---:B------:R-:W-:Y:S01]  /*395a0*/  FMUL R19, R29.reuse, R3 ;  /* 0x000000031d137220 */ /* 0x040fe20000400000 */
[----:B------:R-:W4:Y:S11]  /*395b0*/  LDL.LU R24, [R1+0x66c] ;  /* 0x00066c0001187983 */ /* 0x000f360000300800 */
[----:B------:R-:W-:Y:S06]  /*395c0*/  @!UPT UIADD3 URZ, URZ, URZ, URZ ;  /* 0x0000003f3f3ff290 */ /* 0x000fec000fffe03f */
[----:B------:R-:W-:Y:S04]  /*395d0*/  STL.64 [R1+0x2b0], R20 ;  /* 0x0002b01401007387 */ /* 0x000fe80000100a00 */
[----:B------:R0:W-:Y:S04]  /*395e0*/  STL.64 [R1+0x2b8], R22 ;  /* 0x0002b81601007387 */ /* 0x0001e80000100a00 */
[----:B------:R-:W3:Y:S04]  /*395f0*/  LDL.LU R11, [R1+0x670] ;  /* 0x00067000010b7983 */ /* 0x000ee80000300800 */
[----:B------:R-:W3:Y:S04]  /*39600*/  LDL.LU R10, [R1+0x674] ;  /* 0x00067400010a7983 */ /* 0x000ee80000300800 */
[----:B------:R-:W3:Y:S01]  /*39610*/  LDL.LU R3, [R1+0x678] ;  /* 0x0006780001037983 */ /* 0x000ee20000300800 */
[----:B0-----:R-:W-:-:S03]  /*39620*/  FMUL R22, R29, R2 ;  /* 0x000000021d167220 */ /* 0x001fc60000400000 */
[----:B------:R-:W3:Y:S01]  /*39630*/  LDL.LU.64 R6, [R1+0x2b08] ;  /* 0x002b080001067983 */ /* 0x000ee20000300a00 */
[----:B--2---:R-:W-:Y:S01]  /*39640*/  HMMA.16816.F32 R16, R12, R4, R16 ;  /* 0x000000040c10723c */ /* 0x004fe20000001810 */
[----:B------:R-:W-:Y:S11]  /*39650*/  MOV R2, R5 ;  /* 0x0000000500027202 */ /* 0x000ff60000000f00 */
[----:B------:R-:W-:Y:S11]  /*39660*/  @!UPT UIADD3 URZ, URZ, URZ, URZ ;  /* 0x0000003f3f3ff290 */ /* 0x000ff6000fffe03f */
[----:B------:R3:W-:Y:S04]  /*39670*/  STL.64 [R1+0x2a0], R16 ;  /* 0x0002a01001007387 */ /* 0x0007e80000100a00 */
[----:B------:R0:W-:Y:S04]  /*39680*/  STL.64 [R1+0x2a8], R18 ;  /* 0x0002a81201007387 */ /* 0x0001e80000100a00 */
[----:B------:R-:W2:Y:S01]  /*39690*/  LDL.LU.64 R4, [R1+0x2b00] ;  /* 0x002b000001047983 */ /* 0x000ea20000300a00 */
[C---:B------:R-:W-:Y:S02]  /*396a0*/  FMUL R20, R0.reuse, R28 ;  /* 0x0000001c00147220 */ /* 0x040fe40000400000 */
[----:B------:R-:W-:-:S02]  /*396b0*/  FMUL R21, R0, R27 ;  /* 0x0000001b00157220 */ /* 0x000fc40000400000 */
[C---:B------:R-:W-:Y:S01]  /*396c0*/  FMUL R23, R29.reuse, R26 ;  /* 0x0000001a1d177220 */ /* 0x040fe20000400000 */
[----:B------:R1:W-:Y:S04]  /*396d0*/  STL [R1+0x2a70], R2 ;  /* 0x002a700201007387 */ /* 0x0003e80000100800 */
[----:B------:R-:W2:Y:S01]  /*396e0*/  LDL.LU R27, [R1+0x688] ;  /* 0x00068800011b7983 */ /* 0x000ea20000300800 */
[C---:B---3--:R-:W-:Y:S02]  /*396f0*/  FMUL R17, R0.reuse, R7 ;  /* 0x0000000700117220 */ /* 0x048fe40000400000 */
[----:B0-----:R-:W-:Y:S02]  /*39700*/  FMUL R18, R29, R6 ;  /* 0x000000061d127220 */ /* 0x001fe40000400000 */
[----:B------:R-:W3:Y:S01]  /*39710*/  LDL.LU.64 R6, [R1+0x2af8] ;  /* 0x002af80001067983 */ /* 0x000ee20000300a00 */
[----:B------:R-:W-:-:S02]  /*39720*/  FMUL R16, R0, R25 ;  /* 0x0000001900107220 */ /* 0x000fc40000400000 */
[----:B----4-:R-:W-:-:S07]  /*39730*/  FMUL R19, R29, R24 ;  /* 0x000000181d137220 */ /* 0x010fce0000400000 */
[C---:B------:R-:W-:Y:S08]  /*39740*/  HMMA.16816.F32 R16, R12.reuse, R8, R16 ;  /* 0x000000080c10723c */ /* 0x040ff00000001810 */
[----:B--2---:R-:W-:Y:S01]  /*39750*/  HMMA.16816.F32 R20, R12, R4, R20 ;  /* 0x000000040c14723c */ /* 0x004fe20000001814 */
[----:B-1----:R-:W-:Y:S11]  /*39760*/  IMAD.MOV.U32 R2, RZ, RZ, R5 ;  /* 0x000000ffff027224 */ /* 0x002ff600078e0005 */
[----:B------:R-:W-:Y:S11]  /*39770*/  @!UPT UIADD3 URZ, URZ, URZ, URZ ;  /* 0x0000003f3f3ff290 */ /* 0x000ff6000fffe03f */
[----:B------:R-:W-:Y:S04]  /*39780*/  STL.64 [R1+0x290], R20 ;  /* 0x0002901401007387 */ /* 0x000fe80000100a00 */
[----:B------:R0:W-:Y:S04]  /*39790*/  STL.64 [R1+0x298], R22 ;  /* 0x0002981601007387 */ /* 0x0001e80000100a00 */
[----:B------:R-:W2:Y:S04]  /*397a0*/  LDL.LU.64 R4, [R1+0x2af0] ;  /* 0x002af00001047983 */ /* 0x000ea80000300a00 */
[----:B0-----:R-:W4:Y:S01]  /*397b0*/  LDL.LU R23, [R1+0x67c] ;  /* 0x00067c0001177983 */ /* 0x001f220000300800 */
[----:B------:R-:W-:-:S02]  /*397c0*/  FMUL R20, R0, R11 ;  /* 0x0000000b00147220 */ /* 0x000fc40000400000 */
[----:B------:R-:W-:Y:S01]  /*397d0*/  FMUL R21, R0, R10 ;  /* 0x0000000a00157220 */ /* 0x000fe20000400000 */
[----:B------:R-:W2:Y:S04]  /*397e0*/  LDL.LU R26, [R1+0x68c] ;  /* 0x00068c00011a7983 */ /* 0x000ea80000300800 */
[----:B------:R-:W2:Y:S04]  /*397f0*/  LDL.LU.64 R10, [R1+0x2ae8] ;  /* 0x002ae800010a7983 */ /* 0x000ea80000300a00 */
[----:B------:R-:W2:Y:S04]  /*39800*/  LDL.LU.64 R8, [R1+0x2ae0] ;  /* 0x002ae00001087983 */ /* 0x000ea80000300a00 */
[----:B------:R-:W-:Y:S04]  /*39810*/  STL.64 [R1+0x280], R16 ;  /* 0x0002801001007387 */ /* 0x000fe80000100a00 */
[----:B------:R0:W-:Y:S04]  /*39820*/  STL.64 [R1+0x288], R18 ;  /* 0x0002881201007387 */ /* 0x0001e80000100a00 */
[----:B0-----:R-:W3:Y:S01]  /*39830*/  LDL.LU R18, [R1+0x680] ;  /* 0x0006800001127983 */ /* 0x001ee20000300800 */
[----:B------:R-:W-:-:S03]  /*39840*/  FMUL R22, R29, R3 ;  /* 0x000000031d167220 */ /* 0x000fc60000400000 */
[----:B------:R-:W3:Y:S04]  /*39850*/  LDL.LU R19, [R1+0x684] ;  /* 0x0006840001137983 */ /* 0x000ee80000300800 */
[----:B------:R-:W3:Y:S04]  /*39860*/  LDL.LU R28, [R1+0x694] ;  /* 0x00069400011c7983 */ /* 0x000ee80000300800 */
[----:B------:R-:W3:Y:S04]  /*39870*/  LDL.LU R3, [R1+0x698] ;  /* 0x0006980001037983 */ /* 0x000ee80000300800 */
[----:B------:R-:W3:Y:S01]  /*39880*/  LDL.64 R24, [R1+0xf0] ;  /* 0x0000f00001187983 */ /* 0x000ee20000100a00 */
[----:B----4-:R-:W-:-:S07]  /*39890*/  FMUL R23, R29, R23 ;  /* 0x000000171d177220 */ /* 0x010fce0000400000 */
[----:B--2---:R-:W-:Y:S11]  /*398a0*/  HMMA.16816.F32 R20, R12, R8, R20 ;  /* 0x000000080c14723c */ /* 0x004ff60000001814 */
[----:B------:R-:W-:Y:S11]  /*398b0*/  @!UPT UIADD3 URZ, URZ, URZ, URZ ;  /* 0x0000003f3f3ff290 */ /* 0x000ff6000fffe03f */
[----:B------:R-:W-:Y:S01]  /*398c0*/  @!UPT UIADD3 URZ, URZ, URZ, URZ ;  /* 0x0000003f3f3ff290 */ /* 0x000fe2000fffe03f */
[----:B------:R-:W-:Y:S04]  /*398d0*/  STL.64 [R1+0x270], R20 ;  /* 0x0002701401007387 */ /* 0x000fe80000100a00 */
[----:B------:R0:W-:Y:S04]  /*398e0*/  STL.64 [R1+0x278], R22 ;  /* 0x0002781601007387 */ /* 0x0001e80000100a00 */
[----:B0-----:R-:W2:Y:S04]  /*398f0*/  LDL.LU R23, [R1+0x690] ;  /* 0x0006900001177983 */ /* 0x001ea80000300800 */
[----:B------:R0:W-:Y:S04]  /*39900*/  STL.64 [R1+0x2a48], R10 ;  /* 0x002a480a01007387 */ /* 0x0001e80000100a00 */
[----:B0-----:R-:W4:Y:S04]  /*39910*/  LDL R11, [R1+0x6a0] ;  /* 0x0006a000010b7983 */ /* 0x001f280000100800 */
[----:B------:R0:W-:Y:S01]  /*39920*/  STL.64 [R1+0x2a40], R8 ;  /* 0x002a400801007387 */ /* 0x0001e20000100a00 */
[----:B---3--:R-:W-:-:S02]  /*39930*/  FMUL R16, R0, R18 ;  /* 0x0000001200107220 */ /* 0x008fc40000400000 */
[----:B------:R-:W-:Y:S01]  /*39940*/  FMUL R18, R29, R27 ;  /* 0x0000001b1d127220 */ /* 0x000fe20000400000 */
[----:B0-----:R-:W3:Y:S04]  /*39950*/  LDL.LU R8, [R1+0x69c] ;  /* 0x00069c0001087983 */ /* 0x001ee80000300800 */
[----:B------:R-:W2:Y:S01]  /*39960*/  LDL.LU R29, [R1+0x6f0] ;  /* 0x0006f000011d7983 */ /* 0x000ea20000300800 */
[----:B------:R-:W-:-:S03]  /*39970*/  FMUL R17, R0, R19 ;  /* 0x0000001300117220 */ /* 0x000fc60000400000 */
[----:B------:R-:W2:Y:S01]  /*39980*/  LDL.LU R27, [R1+0x6f4] ;  /* 0x0006f400011b7983 */ /* 0x000ea20000300800 */
[C---:B------:R-:W-:Y:S02]  /*39990*/  FMUL R21, R0.reuse, R28 ;  /* 0x0000001c00157220 */ /* 0x040fe40000400000 */
[C---:B----4-:R-:W-:Y:S02]  /*399a0*/  FMUL R19, R11.reuse, R26 ;  /* 0x0000001a0b137220 */ /* 0x050fe40000400000 */
[----:B------:R-:W4:Y:S05]  /*399b0*/  LDL.LU R26, [R1+0x6f8] ;  /* 0x0006f800011a7983 */ /* 0x000f2a0000300800 */
[----:B------:R-:W-:Y:S11]  /*399c0*/  HMMA.16816.F32 R16, R12, R4, R16 ;  /* 0x000000040c10723c */ /* 0x000ff60000001810 */
[----:B------:R-:W-:Y:S11]  /*399d0*/  @!UPT UIADD3 URZ, URZ, URZ, URZ ;  /* 0x0000003f3f3ff290 */ /* 0x000ff6000fffe03f */
[----:B------:R-:W-:Y:S01]  /*399e0*/  @!UPT UIADD3 URZ, URZ, URZ, URZ ;  /* 0x0000003f3f3ff290 */ /* 0x000fe2000fffe03f */
[----:B------:R-:W-:Y:S04]  /*399f0*/  STL.64 [R1+0x260], R16 ;  /* 0x0002601001007387 */ /* 0x000fe80000100a00 */
[----:B------:R-:W-:Y:S04]  /*39a00*/  STL.64 [R1+0x2ad8], R6 ;  /* 0x002ad80601007387 */ /* 0x000fe80000100a00 */
[----:B------:R0:W-:Y:S04]  /*39a10*/  STL.64 [R1+0x2ad0], R4 ;  /* 0x002ad00401007387 */ /* 0x0001e80000100a00 */
[----:B0-----:R-:W4:Y:S04]  /*39a20*/  LDL R4, [R1+0x180] ;  /* 0x0001800001047983 */ /* 0x001f280000100800 */
[----:B------:R-:W4:Y:S04]  /*39a30*/  LDL R5, [R1+0x184] ;  /* 0x0001840001057983 */ /* 0x000f280000100800 */
[----:B------:R-:W4:Y:S01]  /*39a40*/  LDL.LU R10, [R1+0x6fc] ;  /* 0x0006fc00010a7983 */ /* 0x000f220000300800 */
[----:B--2---:R-:W-:Y:S01]  /*39a50*/  FMUL R20, R0, R23 ;  /* 0x0000001700147220 */ /* 0x004fe20000400000 */
[----:B------:R-:W-:Y:S01]  /*39a60*/  MOV R28, R18 ;  /* 0x00000012001c7202 */ /* 0x000fe20000000f00 */
[C---:B------:R-:W-:Y:S01]  /*39a70*/  FMUL R22, R11.reuse, R3 ;  /* 0x000000030b167220 */ /* 0x040fe20000400000 */
[----:B------:R-:W2:Y:S01]  /*39a80*/  LDL.LU R9, [R1+0x700] ;  /* 0x0007000001097983 */ /* 0x000ea20000300800 */
[----:B---3--:R-:W-:-:S02]  /*39a90*/  FMUL R23, R11, R8 ;  /* 0x000000080b177220 */ /* 0x008fc40000400000 */
[----:B------:R-:W-:Y:S01]  /*39aa0*/  IMAD.MOV.U32 R3, RZ, RZ, R19 ;  /* 0x000000ffff037224 */ /* 0x000fe200078e0013 */
[----:B------:R-:W3:Y:S01]  /*39ab0*/  LDL.LU R7, [R1+0x704] ;  /* 0x0007040001077983 */ /* 0x000ee20000300800 */
[----:B------:R-:W-:-:S03]  /*39ac0*/  FMUL R16, R0, R29 ;  /* 0x0000001d00107220 */ /* 0x000fc60000400000 */
[----:B------:R-:W2:Y:S01]  /*39ad0*/  LDL.LU R6, [R1+0x708] ;  /* 0x0007080001067983 */ /* 0x000ea20000300800 */
[----:B------:R-:W-:Y:S01]  /*39ae0*/  HMMA.16816.F32 R20, R12, R24, R20 ;  /* 0x000000180c14723c */ /* 0x000fe20000001814 */
[----:B------:R-:W-:Y:S02]  /*39af0*/  MOV R29, R25 ;  /* 0x00000019001d7202 */ /* 0x000fe40000000f00 */
[----:B------:R-:W-:Y:S04]  /*39b00*/  STL [R1+0x272c], R28 ;  /* 0x00272c1c01007387 */ /* 0x000fe80000100800 */
[----:B------:R-:W-:Y:S04]  /*39b10*/  STL [R1+0x2728], R3 ;  /* 0x0027280301007387 */ /* 0x000fe80000100800 */
[----:B------:R-:W2:Y:S04]  /*39b20*/  LDL.LU R8, [R1+0x70c] ;  /* 0x00070c0001087983 */ /* 0x000ea80000300800 */
[----:B------:R-:W2:Y:S01]  /*39b30*/  LDL.LU.64 R24, [R1+0x140] ;  /* 0x0001400001187983 */ /* 0x000ea20000300a00 */
[----:B------:R-:W-:-:S07]  /*39b40*/  FMUL R17, R0, R27 ;  /* 0x0000001b00117220 */ /* 0x000fce0000400000 */
[----:B------:R3:W-:Y:S04]  /*39b50*/  STL.64 [R1+0x250], R20 ;  /* 0x0002501401007387 */ /* 0x0007e80000100a00 */
[----:B------:R2:W-:Y:S01]  /*39b60*/  STL.64 [R1+0x258], R22 ;  /* 0x0002581601007387 */ /* 0x0005e20000100a00 */
[C---:B----4-:R-:W-:Y:S02]  /*39b70*/  FMUL R18, R11.reuse, R26 ;  /* 0x0000001a0b127220 */ /* 0x050fe40000400000 */
[----:B------:R-:W-:-:S07]  /*39b80*/  FMUL R19, R11, R10 ;  /* 0x0000000a0b137220 */ /* 0x000fce0000400000 */
[----:B------:R-:W-:Y:S01]  /*39b90*/  HMMA.16816.F32 R16, R12, R4, R16 ;  /* 0x000000040c10723c */ /* 0x000fe20000001810 */
[----:B---3--:R-:W-:Y:S02]  /*39ba0*/  FMUL R21, R0, R7 ;  /* 0x0000000700157220 */ /* 0x008fe40000400000 */
[C---:B--2---:R-:W-:Y:S01]  /*39bb0*/  FMUL R22, R11.reuse, R6 ;  /* 0x000000060b167220 */ /* 0x044fe20000400000 */
[----:B------:R0:W-:Y:S11]  /*39bc0*/  STL.64 [R1+0x2aa8], R24 ;  /* 0x002aa81801007387 */ /* 0x0001f60000100a00 */
[----:B------:R-:W-:Y:S09]  /*39bd0*/  @!UPT UIADD3 URZ, URZ, URZ, URZ ;  /* 0x0000003f3f3ff290 */ /* 0x000ff2000fffe03f */
[----:B------:R-:W-:Y:S01]  /*39be0*/  MOV R3, R19 ;  /* 0x0000001300037202 */ /* 0x000fe20000000f00 */
[----:B------:R-:W-:Y:S01]  /*39bf0*/  IMAD.MOV.U32 R28, RZ, RZ, R18 ;  /* 0x000000ffff1c7224 */ /* 0x000fe200078e0012 */
[----:B0-----:R-:W2:Y:S04]  /*39c00*/  LDL R24, [R1+0x150] ;  /* 0x0001500001187983 */ /* 0x001ea80000100800 */
[----:B------:R-:W2:Y:S04]  /*39c10*/  LDL R25, [R1+0x154] ;  /* 0x0001540001197983 */ /* 0x000ea80000100800 */
[----:B------:R-:W3:Y:S04]  /*39c20*/  LDL.LU.64 R6, [R1+0x2ad8] ;  /* 0x002ad80001067983 */ /* 0x000ee80000300a00 */
[----:B------:R-:W4:Y:S04]  /*39c30*/  LDL.LU.64 R4, [R1+0x2ad0] ;  /* 0x002ad00001047983 */ /* 0x000f280000300a00 */
[----:B------:R0:W-:Y:S04]  /*39c40*/  STL.64 [R1+0x240], R16 ;  /* 0x0002401001007387 */ /* 0x0001e80000100a00 */
[----:B------:R1:W-:Y:S01]  /*39c50*/  STL [R1+0x2884], R3 ;  /* 0x0028840301007387 */ /* 0x0003e20000100800 */
[----:B------:R-:W-:-:S03]  /*39c60*/  FMUL R23, R11, R8 ;  /* 0x000000080b177220 */ /* 0x000fc60000400000 */
[----:B------:R1:W-:Y:S04]  /*39c70*/  STL [R1+0x2880], R28 ;  /* 0x0028801c01007387 */ /* 0x0003e80000100800 */
[----:B0-----:R-:W2:Y:S04]  /*39c80*/  LDL.LU R16, [R1+0x710] ;  /* 0x0007100001107983 */ /* 0x001ea80000300800 */
[----:B------:R-:W2:Y:S04]  /*39c90*/  LDL.LU R17, [R1+0x714] ;  /* 0x0007140001117983 */ /* 0x000ea80000300800 */
[----:B------:R-:W2:Y:S04]  /*39ca0*/  LDL.LU R18, [R1+0x718] ;  /* 0x0007180001127983 */ /* 0x000ea80000300800 */
[----:B------:R-:W2:Y:S04]  /*39cb0*/  LDL.LU R8, [R1+0x71c] ;  /* 0x00071c0001087983 */ /* 0x000ea80000300800 */
[----:B-1----:R-:W2:Y:S04]  /*39cc0*/  LDL.LU R3, [R1+0x728] ;  /* 0x0007280001037983 */ /* 0x002ea80000300800 */
[----:B------:R-:W2:Y:S04]  /*39cd0*/  LDL.LU R28, [R1+0x730] ;  /* 0x00073000011c7983 */ /* 0x000ea80000300800 */
[----:B------:R-:W2:Y:S04]  /*39ce0*/  LDL.LU R27, [R1+0x734] ;  /* 0x00073400011b7983 */ /* 0x000ea80000300800 */
[----:B------:R-:W2:Y:S04]  /*39cf0*/  LDL.LU R26, [R1+0x738] ;  /* 0x00073800011a7983 */ /* 0x000ea80000300800 */
[----:B--2---:R0:W-:Y:S04]  /*39d00*/  STL.64 [R1+0x2ab8], R26 ;  /* 0x002ab81a01007387 */ /* 0x0041e80000100a00 */
[----:B0-----:R-:W2:Y:S04]  /*39d10*/  LDL.LU R26, [R1+0x720] ;  /* 0x00072000011a7983 */ /* 0x001ea80000300800 */
[----:B------:R-:W2:Y:S04]  /*39d20*/  LDL.LU R27, [R1+0x724] ;  /* 0x00072400011b7983 */ /* 0x000ea80000300800 */
[----:B------:R0:W-:Y:S04]  /*39d30*/  STL.64 [R1+0x2ab0], R24 ;  /* 0x002ab01801007387 */ /* 0x0001e80000100a00 */
[----:B0-----:R-:W3:Y:S04]  /*39d40*/  LDL R24, [R1+0x160] ;  /* 0x0001600001187983 */ /* 0x001ee80000100800 */
[----:B------:R-:W3:Y:S01]  /*39d50*/  LDL R25, [R1+0x164] ;  /* 0x0001640001197983 */ /* 0x000ee20000100800 */
[----:B------:R-:W-:-:S03]  /*39d60*/  FMUL R20, R0, R9 ;  /* 0x0000000900147220 */ /* 0x000fc60000400000 */
[----:B--2---:R-:W-:Y:S04]  /*39d70*/  STL.64 [R1+0x2ac8], R26 ;  /* 0x002ac81a01007387 */ /* 0x004fe80000100a00 */
[----:B---3--:R0:W-:Y:S04]  /*39d80*/  STL.64 [R1+0x2ac0], R24 ;  /* 0x002ac01801007387 */ /* 0x0081e80000100a00 */
[----:B------:R-:W2:Y:S04]  /*39d90*/  LDL.LU R10, [R1+0x73c] ;  /* 0x00073c00010a7983 */ /* 0x000ea80000300800 */
[----:B------:R-:W3:Y:S01]  /*39da0*/  LDL.LU R9, [R1+0x740] ;  /* 0x0007400001097983 */ /* 0x000ee20000300800 */
[----:B0-----:R-:W-:Y:S01]  /*39db0*/  IMAD.MOV.U32 R24, RZ, RZ, R7 ;  /* 0x000000ffff187224 */ /* 0x001fe200078e0007 */
[----:B------:R-:W-:-:S02]  /*39dc0*/  MOV R25, R6 ;  /* 0x0000000600197202 */ /* 0x000fc40000000f00 */
[----:B------:R-:W2:Y:S04]  /*39dd0*/  LDL.LU R7, [R1+0x744] ;  /* 0x0007440001077983 */ /* 0x000ea80000300800 */
[----:B------:R-:W2:Y:S01]  /*39de0*/  LDL.LU R6, [R1+0x748] ;  /* 0x0007480001067983 */ /* 0x000ea20000300800 */
[----:B------:R-:W-:Y:S03]  /*39df0*/  HMMA.16816.F32 R20, R12, R24, R20 ;  /* 0x000000180c14723c */ /* 0x000fe60000001814 */
[----:B------:R-:W2:Y:S04]  /*39e00*/  LDL.LU.64 R26, [R1+0x2ac8] ;  /* 0x002ac800011a7983 */ /* 0x000ea80000300a00 */
[----:B------:R-:W3:Y:S01]  /*39e10*/  LDL.LU.64 R24, [R1+0x2ac0] ;  /* 0x002ac00001187983 */ /* 0x000ee20000300a00 */
[----:B------:R-:W-:-:S02]  /*39e20*/  FMUL R16, R0, R16 ;  /* 0x0000001000107220 */ /* 0x000fc40000400000 */
[----:B------:R-:W-:Y:S02]  /*39e30*/  FMUL R17, R0, R17 ;  /* 0x0000001100117220 */ /* 0x000fe40000400000 */
[C---:B------:R-:W-:Y:S02]  /*39e40*/  FMUL R18, R11.reuse, R18 ;  /* 0x000000120b127220 */ /* 0x040fe40000400000 */
[----:B------:R-:W-:-:S09]  /*39e50*/  FMUL R19, R11, R8 ;  /* 0x000000080b137220 */ /* 0x000fd20000400000 */
[----:B------:R-:W-:Y:S04]  /*39e60*/  STL.64 [R1+0x230], R20 ;  /* 0x0002301401007387 */ /* 0x000fe80000100a00 */
[----:B------:R0:W-:Y:S04]  /*39e70*/  STL.64 [R1+0x238], R22 ;  /* 0x0002381601007387 */ /* 0x0001e80000100a00 */
[----:B0-----:R-:W4:Y:S04]  /*39e80*/  LDL.LU R23, [R1+0x72c] ;  /* 0x00072c0001177983 */ /* 0x001f280000300800 */
[----:B------:R-:W4:Y:S01]  /*39e90*/  LDL.LU R8, [R1+0x74c] ;  /* 0x00074c0001087983 */ /* 0x000f220000300800 */
[----:B--2---:R-:W-:-:S02]  /*39ea0*/  FMUL R20, R0, R26 ;  /* 0x0000001a00147220 */ /* 0x004fc40000400000 */
[----:B------:R-:W-:Y:S01]  /*39eb0*/  FMUL R21, R0, R27 ;  /* 0x0000001b00157220 */ /* 0x000fe20000400000 */
[----:B---3--:R-:W-:Y:S01]  /*39ec0*/  HMMA.16816.F32 R16, R12, R24, R16 ;  /* 0x000000180c10723c */ /* 0x008fe20000001810 */
[----:B------:R-:W2:Y:S04]  /*39ed0*/  LDL.LU.64 R26, [R1+0x2ab8] ;  /* 0x002ab800011a7983 */ /* 0x000ea80000300a00 */
[----:B------:R-:W3:Y:S01]  /*39ee0*/  LDL.LU.64 R24, [R1+0x2ab0] ;  /* 0x002ab00001187983 */ /* 0x000ee20000300a00 */
[----:B------:R-:W-:-:S03]  /*39ef0*/  FMUL R22, R11, R3 ;  /* 0x000000030b167220 */ /* 0x000fc60000400000 */
[----:B------:R-:W2:Y:S11]  /*39f00*/  LDL R3, [R1+0x448] ;  /* 0x0004480001037983 */ /* 0x000eb60000100800 */
[----:B------:R-:W-:Y:S03]  /*39f10*/  @!UPT UIADD3 URZ, URZ, URZ, URZ ;  /* 0x0000003f3f3ff290 */ /* 0x000fe6000fffe03f */
[----:B------:R0:W-:Y:S01]  /*39f20*/  STL.64 [R1+0x220], R16 ;  /* 0x0002201001007387 */ /* 0x0001e20000100a00 */
[----:B----4-:R-:W-:-:S03]  /*39f30*/  FMUL R23, R11, R23 ;  /* 0x000000170b177220 */ /* 0x010fc60000400000 */
[----:B------:R1:W-:Y:S04]  /*39f40*/  STL.64 [R1+0x228], R18 ;  /* 0x0002281201007387 */ /* 0x0003e80000100a00 */
[----:B---3--:R-:W-:Y:S01]  /*39f50*/  HMMA.16816.F32 R20, R12, R24, R20 ;  /* 0x000000180c14723c */ /* 0x008fe20000001814 */
[----:B------:R-:W3:Y:S01]  /*39f60*/  LDL.LU.64 R24, [R1+0x2aa8] ;  /* 0x002aa80001187983 */ /* 0x000ee20000300a00 */
[C---:B0-----:R-:W-:Y:S02]  /*39f70*/  FMUL R16, R0.reuse, R28 ;  /* 0x0000001c00107220 */ /* 0x041fe40000400000 */
[----:B--2---:R-:W-:Y:S02]  /*39f80*/  FMUL R17, R0, R27 ;  /* 0x0000001b00117220 */ /* 0x004fe40000400000 */
[----:B-1----:R-:W-:-:S02]  /*39f90*/  FMUL R18, R11, R26 ;  /* 0x0000001a0b127220 */ /* 0x002fc40000400000 */
[C---:B------:R-:W-:Y:S11]  /*39fa0*/  FMUL R19, R11.reuse, R10 ;  /* 0x0000000a0b137220 */ /* 0x040ff60000400000 */
[----:B------:R-:W-:Y:S04]  /*39fb0*/  @!UPT UIADD3 URZ, URZ, URZ, URZ ;  /* 0x0000003f3f3ff290 */ /* 0x000fe8000fffe03f */
[----:B------:R0:W-:Y:S04]  /*39fc0*/  STL.64 [R1+0x210], R20 ;  /* 0x0002101401007387 */ /* 0x0001e80000100a00 */
[----:B------:R1:W-:Y:S01]  /*39fd0*/  STL.64 [R1+0x218], R22 ;  /* 0x0002181601007387 */ /* 0x0003e20000100a00 */
[----:B---3--:R-:W-:Y:S11]  /*39fe0*/  HMMA.16816.F32 R16, R12, R24, R16 ;  /* 0x000000180c10723c */ /* 0x008ff60000001810 */
[----:B------:R-:W-:Y:S11]  /*39ff0*/  @!UPT UIADD3 URZ, URZ, URZ, URZ ;  /* 0x0000003f3f3ff290 */ /* 0x000ff6000fffe03f */
[----:B------:R-:W-:Y:S01]  /*3a000*/  @!UPT UIADD3 URZ, URZ, URZ, URZ ;  /* 0x0000003f3f3ff290 */ /* 0x000fe2000fffe03f */
[----:B------:R-:W-:Y:S04]  /*3a010*/  STL.64 [R1+0x200], R16 ;  /* 0x0002001001007387 */ /* 0x000fe80000100a00 */
[----:B------:R-:W-:Y:S04]  /*3a020*/  STL.64 [R1+0x208], R18 ;  /* 0x0002081201007387 */ /* 0x000fe80000100a00 */
[----:B------:R-:W2:Y:S01]  /*3a030*/  LDL.LU.64 R26, [R1+0x2aa0] ;  /* 0x002aa000011a7983 */ /* 0x000ea20000300a00 */
[----:B0-----:R-:W-:Y:S01]  /*3a040*/  FMUL R21, R0, R7 ;  /* 0x0000000700157220 */ /* 0x001fe20000400000 */
[----:B------:R-:W-:Y:S01]  /*3a050*/  MOV R7, R25 ;  /* 0x0000001900077202 */ /* 0x000fe20000000f00 */
[----:B-1----:R-:W-:-:S02]  /*3a060*/  FMUL R22, R11, R6 ;  /* 0x000000060b167220 */ /* 0x002fc40000400000 */
[----:B------:R-:W-:-:S05]  /*3a070*/  IMAD.MOV.U32 R6, RZ, RZ, R24 ;  /* 0x000000ffff067224 */ /* 0x000fca00078e0018 */
[----:B------:R-:W-:Y:S04]  /*3a080*/  STL.64 [R1+0x2a58], R6 ;  /* 0x002a580601007387 */ /* 0x000fe80000100a00 */
[----:B------:R-:W-:Y:S01]  /*3a090*/  STL.64 [R1+0x2a50], R4 ;  /* 0x002a500401007387 */ /* 0x000fe20000100a00 */
[----:B------:R-:W-:-:S03]  /*3a0a0*/  FMUL R20, R0, R9 ;  /* 0x0000000900147220 */ /* 0x000fc60000400000 */
[----:B------:R-:W3:Y:S01]  /*3a0b0*/  LDL.LU R24, [R1+0x750] ;  /* 0x0007500001187983 */ /* 0x000ee20000300800 */
[----:B------:R-:W-:-:S03]  /*3a0c0*/  FMUL R23, R11, R8 ;  /* 0x000000080b177220 */ /* 0x000fc60000400000 */
[----:B------:R-:W4:Y:S04]  /*3a0d0*/  LDL.LU R25, [R1+0x754] ;  /* 0x0007540001197983 */ /* 0x000f280000300800 */
[----:B--2---:R0:W1:Y:S04]  /*3a0e0*/  LDSM.16.M88.4 R16, [R26+0x21800] ;  /* 0x021800001a10783b */ /* 0x0040680000000200 */
[----:B0-----:R-:W2:Y:S04]  /*3a0f0*/  LDL.LU R26, [R1+0x758] ;  /* 0x00075800011a7983 */ /* 0x001ea80000300800 */
[----:B------:R-:W2:Y:S04]  /*3a100*/  LDL.LU R4, [R1+0x75c] ;  /* 0x00075c0001047983 */ /* 0x000ea80000300800 */
[----:B------:R-:W2:Y:S04]  /*3a110*/  LDL.LU R9, [R1+0x840] ;  /* 0x0008400001097983 */ /* 0x000ea80000300800 */
[----:B------:R-:W2:Y:S04]  /*3a120*/  LDL.LU R8, [R1+0x844] ;  /* 0x0008440001087983 */ /* 0x000ea80000300800 */
[----:B------:R-:W2:Y:S04]  /*3a130*/  LDL.LU R7, [R1+0x848] ;  /* 0x0008480001077983 */ /* 0x000ea80000300800 */
[----:B------:R-:W2:Y:S04]  /*3a140*/  LDL.LU R6, [R1+0x84c] ;  /* 0x00084c0001067983 */ /* 0x000ea80000300800 */
[----:B------:R-:W3:Y:S04]  /*3a150*/  LDL.LU R28, [R1+0x830] ;  /* 0x00083000011c7983 */ /* 0x000ee80000300800 */
[----:B------:R-:W3:Y:S04]  /*3a160*/  LDL.LU R10, [R1+0x834] ;  /* 0x00083400010a7983 */ /* 0x000ee80000300800 */
[----:B------:R-:W3:Y:S04]  /*3a170*/  LDL.LU R5, [R1+0x838] ;  /* 0x0008380001057983 */ /* 0x000ee80000300800 */
[----:B--2---:R-:W-:Y:S04]  /*3a180*/  STL.64 [R1+0x2a98], R6 ;  /* 0x002a980601007387 */ /* 0x004fe80000100a00 */
[----:B---3--:R0:W-:Y:S04]  /*3a190*/  STL.64 [R1+0x2a90], R4 ;  /* 0x002a900401007387 */ /* 0x0081e80000100a00 */
[----:B0-----:R-:W2:Y:S04]  /*3a1a0*/  LDL R4, [R1+0x130] ;  /* 0x0001300001047983 */ /* 0x001ea80000100800 */
[----:B------:R-:W2:Y:S04]  /*3a1b0*/  LDL R5, [R1+0x134] ;  /* 0x0001340001057983 */ /* 0x000ea80000100800 */
[----:B-1----:R-:W-:Y:S04]  /*3a1c0*/  STL.64 [R1+0x2a80], R18 ;  /* 0x002a801201007387 */ /* 0x002fe80000100a00 */
[----:B------:R0:W-:Y:S04]  /*3a1d0*/  STL.64 [R1+0x2a78], R16 ;  /* 0x002a781001007387 */ /* 0x0001e80000100a00 */
[----:B0-----:R-:W3:Y:S01]  /*3a1e0*/  LDL.64 R16, [R1+0x110] ;  /* 0x0001100001107983 */ /* 0x001ee20000100a00 */
[----:B--2---:R-:W-:Y:S03]  /*3a1f0*/  HMMA.16816.F32 R20, R12, R4, R20 ;  /* 0x000000040c14723c */ /* 0x004fe60000001814 */
[----:B---3--:R0:W-:Y:S04]  /*3a200*/  STL.64 [R1+0x2a88], R16 ;  /* 0x002a881001007387 */ /* 0x0081e80000100a00 */
[----:B0-----:R-:W2:Y:S04]  /*3a210*/  LDL R16, [R1+0x120] ;  /* 0x0001200001107983 */ /* 0x001ea80000100800 */
[----:B------:R-:W3:Y:S04]  /*3a220*/  LDL.LU.64 R6, [R1+0x2a98] ;  /* 0x002a980001067983 */ /* 0x000ee80000300a00 */
[----:B------:R-:W2:Y:S01]  /*3a230*/  LDL.LU.64 R4, [R1+0x2a90] ;  /* 0x002a900001047983 */ /* 0x000ea20000300a00 */
[----:B------:R-:W-:-:S02]  /*3a240*/  IMAD.MOV.U32 R17, RZ, RZ, R27 ;  /* 0x000000ffff117224 */ /* 0x000fc400078e001b */
[C---:B------:R-:W-:Y:S02]  /*3a250*/  FMUL R24, R0.reuse, R24 ;  /* 0x0000001800187220 */ /* 0x040fe40000400000 */
[C---:B----4-:R-:W-:Y:S02]  /*3a260*/  FMUL R25, R0.reuse, R25 ;  /* 0x0000001900197220 */ /* 0x050fe40000400000 */
[C---:B------:R-:W-:Y:S02]  /*3a270*/  FMUL R26, R11.reuse, R26 ;  /* 0x0000001a0b1a7220 */ /* 0x040fe40000400000 */
[----:B--2---:R-:W-:Y:S02]  /*3a280*/  FMUL R27, R11, R4 ;  /* 0x000000040b1b7220 */ /* 0x004fe40000400000 */
[----:B------:R-:W2:Y:S04]  /*3a290*/  LDL.LU R4, [R1+0x83c] ;  /* 0x00083c0001047983 */ /* 0x000ea80000300800 */
[----:B------:R0:W-:Y:S01]  /*3a2a0*/  STL.64 [R1+0xc0], R20 ;  /* 0x0000c01401007387 */ /* 0x0001e20000100a00 */
[----:B------:R-:W-:Y:S03]  /*3a2b0*/  HMMA.16816.F32 R24, R12, R16, R24 ;  /* 0x000000100c18723c */ /* 0x000fe60000001818 */
[----:B------:R3:W-:Y:S04]  /*3a2c0*/  STL.64 [R1+0xc8], R22 ;  /* 0x0000c81601007387 */ /* 0x0007e80000100a00 */
[----:B------:R-:W4:Y:S01]  /*3a2d0*/  LDL.LU.64 R16, [R1+0x2a88] ;  /* 0x002a880001107983 */ /* 0x000f220000300a00 */
[----:B0-----:R-:W-:-:S02]  /*3a2e0*/  FMUL R20, R0, R9 ;  /* 0x0000000900147220 */ /* 0x001fc40000400000 */
[----:B------:R-:W-:Y:S01]  /*3a2f0*/  FMUL R21, R0, R8 ;  /* 0x0000000800157220 */ /* 0x000fe20000400000 */
[----:B------:R-:W2:Y:S01]  /*3a300*/  LDL.LU R9, [R1+0x820] ;  /* 0x0008200001097983 */ /* 0x000ea20000300800 */
[C---:B---3--:R-:W-:Y:S02]  /*3a310*/  FMUL R22, R11.reuse, R7 ;  /* 0x000000070b167220 */ /* 0x048fe40000400000 */
[----:B------:R-:W-:-:S09]  /*3a320*/  FMUL R23, R11, R6 ;  /* 0x000000060b177220 */ /* 0x000fd20000400000 */
[----:B------:R-:W-:Y:S04]  /*3a330*/  STL.64 [R1+0xb0], R24 ;  /* 0x0000b01801007387 */ /* 0x000fe80000100a00 */
[----:B------:R-:W-:Y:S04]  /*3a340*/  STL.64 [R1+0xb8], R26 ;  /* 0x0000b81a01007387 */ /* 0x000fe80000100a00 */
[----:B------:R-:W3:Y:S04]  /*3a350*/  LDL.LU R8, [R1+0x824] ;  /* 0x0008240001087983 */ /* 0x000ee80000300800 */
[----:B------:R-:W2:Y:S04]  /*3a360*/  LDL.LU R7, [R1+0x828] ;  /* 0x0008280001077983 */ /* 0x000ea80000300800 */
[----:B------:R-:W2:Y:S01]  /*3a370*/  LDL.LU R6, [R1+0x82c] ;  /* 0x00082c0001067983 */ /* 0x000ea20000300800 */
[----:B----4-:R-:W-:Y:S11]  /*3a380*/  HMMA.16816.F32 R20, R12, R16, R20 ;  /* 0x000000100c14723c */ /* 0x010ff60000001814 */
[----:B------:R-:W-:Y:S11]  /*3a390*/  @!UPT UIADD3 URZ, URZ, URZ, URZ ;  /* 0x0000003f3f3ff290 */ /* 0x000ff6000fffe03f */
[----:B------:R-:W-:Y:S01]  /*3a3a0*/  @!UPT UIADD3 URZ, URZ, URZ, URZ ;  /* 0x0000003f3f3ff290 */ /* 0x000fe2000fffe03f */
[----:B------:R-:W-:Y:S04]  /*3a3b0*/  STL.64 [R1+0x90], R20 ;  /* 0x0000901401007387 */ /* 0x000fe80000100a00 */
[----:B------:R0:W-:Y:S04]  /*3a3c0*/  STL.64 [R1+0x98], R22 ;  /* 0x0000981601007387 */ /* 0x0001e80000100a00 */
[----:B------:R-:W4:Y:S01]  /*3a3d0*/  LDL.LU.64 R18, [R1+0x2a80] ;  /* 0x002a800001127983 */ /* 0x000f220000300a00 */
[----:B0-----:R-:W-:-:S03]  /*3a3e0*/  MOV R23, R17 ;  /* 0x0000001100177202 */ /* 0x001fc60000000f00 */
[----:B------:R-:W4:Y:S04]  /*3a3f0*/  LDL.LU.64 R16, [R1+0x2a78] ;  /* 0x002a780001107983 */ /* 0x000f280000300a00 */
[----:B------:R-:W-:Y:S04]  /*3a400*/  STL [R1+0x2a38], R23 ;  /* 0x002a381701007387 */ /* 0x000fe80000100800 */
[----:B------:R-:W3:Y:S01]  /*3a410*/  LDL.LU.64 R20, [R1+0x100] ;  /* 0x0001000001147983 */ /* 0x000ee20000300a00 */
[C---:B------:R-:W-:Y:S02]  /*3a420*/  FMUL R24, R0.reuse, R28 ;  /* 0x0000001c00187220 */ /* 0x040fe40000400000 */
[----:B------:R-:W-:-:S02]  /*3a430*/  FMUL R25, R0, R10 ;  /* 0x0000000a00197220 */ /* 0x000fc40000400000 */
[C---:B------:R-:W-:Y:S02]  /*3a440*/  FMUL R26, R11.reuse, R5 ;  /* 0x000000050b1a7220 */ /* 0x040fe40000400000 */
[----:B--2---:R-:W-:-:S07]  /*3a450*/  FMUL R27, R11, R4 ;  /* 0x000000040b1b7220 */ /* 0x004fce0000400000 */
[----:B---3--:R-:W-:Y:S11]  /*3a460*/  HMMA.16816.F32 R12, R12, R20, R24 ;  /* 0x000000140c0c723c */ /* 0x008ff60000001818 */
[----:B------:R-:W-:Y:S11]  /*3a470*/  @!UPT UIADD3 URZ, URZ, URZ, URZ ;  /* 0x0000003f3f3ff290 */ /* 0x000ff6000fffe03f */
[----:B------:R-:W-:Y:S01]  /*3a480*/  @!UPT UIADD3 URZ, URZ, URZ, URZ ;  /* 0x0000003f3f3ff290 */ /* 0x000fe2000fffe03f */
[----:B------:R-:W-:Y:S04]  /*3a490*/  STL.64 [R1+0x80], R12 ;  /* 0x0000800c01007387 */ /* 0x000fe80000100a00 */
[----:B------:R-:W-:Y:S04]  /*3a4a0*/  STL.64 [R1+0x88], R14 ;  /* 0x0000880e01007387 */ /* 0x000fe80000100a00 */
[----:B------:R-:W2:Y:S01]  /*3a4b0*/  LDL.LU R4, [R1+0xa0] ;  /* 0x0000a00001047983 */ /* 0x000ea20000300800 */
[----:B------:R-:W-:-:S03]  /*3a4c0*/  IMAD.MOV.U32 R5, RZ, RZ, R2 ;  /* 0x000000ffff057224 */ /* 0x000fc600078e0002 */
[----:B------:R-:W3:Y:S04]  /*3a4d0*/  LDL.LU R2, [R1+0x2a70] ;  /* 0x002a700001027983 */ /* 0x000ee80000300800 */
[----:B--2---:R0:W-:Y:S04]  /*3a4e0*/  STL.64 [R1+0x2a68], R4 ;  /* 0x002a680401007387 */ /* 0x0041e80000100a00 */
[----:B0-----:R-:W4:Y:S04]  /*3a4f0*/  LDL.LU R4, [R1+0xe0] ;  /* 0x0000e00001047983 */ /* 0x001f280000300800 */
[----:B------:R-:W4:Y:S04]  /*3a500*/  LDL.LU R5, [R1+0xe4] ;  /* 0x0000e40001057983 */ /* 0x000f280000300800 */
[----:B------:R-:W2:Y:S04]  /*3a510*/  LDL R26, [R1+0x44c] ;  /* 0x00044c00011a7983 */ /* 0x000ea80000100800 */
[----:B------:R-:W3:Y:S04]  /*3a520*/  LDL.LU R23, [R1+0x810] ;  /* 0x0008100001177983 */ /* 0x000ee80000300800 */
[----:B------:R-:W3:Y:S04]  /*3a530*/  LDL.LU R22, [R1+0x814] ;  /* 0x0008140001167983 */ /* 0x000ee80000300800 */
[----:B------:R-:W3:Y:S04]  /*3a540*/  LDL.LU R11, [R1+0x818] ;  /* 0x00081800010b7983 */ /* 0x000ee80000300800 */
[----:B------:R-:W3:Y:S01]  /*3a550*/  LDL.LU R10, [R1+0x81c] ;  /* 0x00081c00010a7983 */ /* 0x000ee20000300800 */
[----:B--2---:R-:W-:-:S02]  /*3a560*/  FMUL R13, R26, R8 ;  /* 0x000000081a0d7220 */ /* 0x004fc40000400000 */
[----:B------:R-:W-:Y:S01]  /*3a570*/  FMUL R12, R26, R9 ;  /* 0x000000091a0c7220 */ /* 0x000fe20000400000 */
[----:B------:R-:W2:Y:S04]  /*3a580*/  LDL.LU R8, [R1+0x70] ;  /* 0x0000700001087983 */ /* 0x000ea80000300800 */
[----:B------:R-:W2:Y:S01]  /*3a590*/  LDL.LU R9, [R1+0x74] ;  /* 0x0000740001097983 */ /* 0x000ea20000300800 */
[C---:B------:R-:W-:Y:S02]  /*3a5a0*/  FMUL R14, R3.reuse, R7 ;  /* 0x00000007030e7220 */ /* 0x040fe40000400000 */
[----:B------:R-:W-:-:S07]  /*3a5b0*/  FMUL R15, R3, R6 ;  /* 0x00000006030f7220 */ /* 0x000fce0000400000 */
[----:B----4-:R-:W-:Y:S01]  /*3a5c0*/  HMMA.16816.F32 R12, R16, R4, R12 ;  /* 0x00000004100c723c */ /* 0x010fe2000000180c */
[----:B--2---:R0:W-:Y:S04]  /*3a5d0*/  STL.64 [R1+0x2a60], R8 ;  /* 0x002a600801007387 */ /* 0x0041e80000100a00 */
[----:B0-----:R-:W2:Y:S01]  /*3a5e0*/  LDL.LU R8, [R1+0xd0] ;  /* 0x0000d00001087983 */ /* 0x001ea20000300800 */
[----:B------:R-:W-:Y:S01]  /*3a5f0*/  MOV R27, R21 ;  /* 0x00000015001b7202 */ /* 0x000fe20000000f00 */
[----:B------:R-:W-:Y:S01]  /*3a600*/  IMAD.MOV.U32 R28, RZ, RZ, R20 ;  /* 0x000000ffff1c7224 */ /* 0x000fe200078e0014 */
[----:B---3--:R-:W-:Y:S01]  /*3a610*/  MOV R9, R2 ;  /* 0x0000000200097202 */ /* 0x008fe20000000f00 */
[----:B------:R-:W3:Y:S11]  /*3a620*/  LDL.LU.64 R4, [R1+0x2a68] ;  /* 0x002a680001047983 */ /* 0x000ef60000300a00 */
[----:B------:R-:W-:Y:S04]  /*3a630*/  @!UPT UIADD3 URZ, URZ, URZ, URZ ;  /* 0x0000003f3f3ff290 */ /* 0x000fe8000fffe03f */
[----:B------:R-:W-:Y:S01]  /*3a640*/  IMAD.MOV.U32 R2, RZ, RZ, R14 ;  /* 0x000000ffff027224 */ /* 0x000fe200078e000e */
[----:B------:R-:W-:Y:S01]  /*3a650*/  MOV R0, R15 ;  /* 0x0000000f00007202 */ /* 0x000fe20000000f00 */
[----:B------:R0:W-:Y:S01]  /*3a660*/  STL.64 [R1+0x50], R12 ;  /* 0x0000500c01007387 */ /* 0x0001e20000100a00 */
[C---:B------:R-:W-:Y:S02]  /*3a670*/  FMUL R14, R3.reuse, R11 ;  /* 0x0000000b030e7220 */ /* 0x040fe40000400000 */
[----:B------:R-:W-:Y:S01]  /*3a680*/  FMUL R15, R3, R10 ;  /* 0x0000000a030f7220 */ /* 0x000fe20000400000 */
[----:B------:R-:W4:Y:S04]  /*3a690*/  LDL.LU R21, [R1+0x800] ;  /* 0x0008000001157983 */ /* 0x000f280000300800 */
[----:B------:R-:W3:Y:S01]  /*3a6a0*/  LDL.LU R20, [R1+0x804] ;  /* 0x0008040001147983 */ /* 0x000ee20000300800 */
[----:B0-----:R-:W-:-:S03]  /*3a6b0*/  FMUL R12, R26, R23 ;  /* 0x000000171a0c7220 */ /* 0x001fc60000400000 */
[----:B------:R-:W3:Y:S01]  /*3a6c0*/  LDL.LU R7, [R1+0x808] ;  /* 0x0008080001077983 */ /* 0x000ee20000300800 */
[----:B------:R-:W-:-:S03]  /*3a6d0*/  FMUL R13, R26, R22 ;  /* 0x000000161a0d7220 */ /* 0x000fc60000400000 */
[----:B------:R-:W3:Y:S04]  /*3a6e0*/  LDL.LU R6, [R1+0x80c] ;  /* 0x00080c0001067983 */ /* 0x000ee80000300800 */
[----:B------:R0:W-:Y:S04]  /*3a6f0*/  STL [R1+0x26b4], R0 ;  /* 0x0026b40001007387 */ /* 0x0001e80000100800 */
[----:B------:R1:W-:Y:S01]  /*3a700*/  STL [R1+0x26b0], R2 ;  /* 0x0026b00201007387 */ /* 0x0003e20000100800 */
[----:B--2---:R-:W-:Y:S03]  /*3a710*/  HMMA.16816.F32 R12, R16, R8, R12 ;  /* 0x00000008100c723c */ /* 0x004fe6000000180c */
[----:B------:R-:W2:Y:S11]  /*3a720*/  LDL.LU.64 R8, [R1+0x2a60] ;  /* 0x002a600001087983 */ /* 0x000eb60000300a00 */
[----:B------:R-:W-:Y:S09]  /*3a730*/  @!UPT UIADD3 URZ, URZ, URZ, URZ ;  /* 0x0000003f3f3ff290 */ /* 0x000ff2000fffe03f */
[----:B------:R0:W-:Y:S04]  /*3a740*/  STL.64 [R1+0x48], R14 ;  /* 0x0000480e01007387 */ /* 0x0001e80000100a00 */
[----:B------:R-:W2:Y:S04]  /*3a750*/  LDL.LU R23, [R1+0x7f0] ;  /* 0x0007f00001177983 */ /* 0x000ea80000300800 */
[----:B------:R-:W2:Y:S04]  /*3a760*/  LDL.LU R22, [R1+0x7f4] ;  /* 0x0007f40001167983 */ /* 0x000ea80000300800 */
[----:B------:R-:W2:Y:S04]  /*3a770*/  LDL.LU R11, [R1+0x7f8] ;  /* 0x0007f800010b7983 */ /* 0x000ea80000300800 */
[----:B------:R-:W2:Y:S01]  /*3a780*/  LDL.LU R10, [R1+0x7fc] ;  /* 0x0007fc00010a7983 */ /* 0x000ea20000300800 */
[----:B0-----:R-:W-:Y:S01]  /*3a790*/  IMAD.MOV.U32 R0, RZ, RZ, R12 ;  /* 0x000000ffff007224 */ /* 0x001fe200078e000c */
[----:B-1----:R-:W-:Y:S01]  /*3a7a0*/  MOV R2, R13 ;  /* 0x0000000d00027202 */ /* 0x002fe20000000f00 */
[----:B----4-:R-:W-:-:S02]  /*3a7b0*/  FMUL R12, R26, R21 ;  /* 0x000000151a0c7220 */ /* 0x010fc40000400000 */
[----:B---3--:R-:W-:Y:S02]  /*3a7c0*/  FMUL R13, R26, R20 ;  /* 0x000000141a0d7220 */ /* 0x008fe40000400000 */
[C---:B------:R-:W-:Y:S02]  /*3a7d0*/  FMUL R14, R3.reuse, R7 ;  /* 0x00000007030e7220 */ /* 0x040fe40000400000 */
[----:B------:R-:W-:-:S07]  /*3a7e0*/  FMUL R15, R3, R6 ;  /* 0x00000006030f7220 */ /* 0x000fce0000400000 */
[----:B------:R-:W-:Y:S01]  /*3a7f0*/  HMMA.16816.F32 R12, R16, R4, R12 ;  /* 0x00000004100c723c */ /* 0x000fe2000000180c */
[----:B------:R0:W-:Y:S04]  /*3a800*/  STL [R1+0x26bc], R2 ;  /* 0x0026bc0201007387 */ /* 0x0001e80000100800 */
[----:B------:R1:W-:Y:S04]  /*3a810*/  STL [R1+0x26b8], R0 ;  /* 0x0026b80001007387 */ /* 0x0003e80000100800 */
[----:B------:R-:W3:Y:S04]  /*3a820*/  LDL.LU R20, [R1+0xf0] ;  /* 0x0000f00001147983 */ /* 0x000ee80000300800 */
[----:B------:R-:W4:Y:S04]  /*3a830*/  LDL.LU.64 R6, [R1+0x2a58] ;  /* 0x002a580001067983 */ /* 0x000f280000300a00 */
[----:B------:R-:W3:Y:S06]  /*3a840*/  LDL.LU.64 R4, [R1+0x2a50] ;  /* 0x002a500001047983 */ /* 0x000eec0000300a00 */
[----:B------:R2:W-:Y:S01]  /*3a850*/  STL.64 [R1+0x30], R12 ;  /* 0x0000300c01007387 */ /* 0x0005e20000100a00 */
[----:B0-----:R-:W-:Y:S01]  /*3a860*/  MOV R2, R14 ;  /* 0x0000000e00027202 */ /* 0x001fe20000000f00 */
[----:B-1----:R-:W-:-:S02]  /*3a870*/  IMAD.MOV.U32 R0, RZ, RZ, R15 ;  /* 0x000000ffff007224 */ /* 0x002fc400078e000f */
[----:B------:R-:W-:Y:S02]  /*3a880*/  IMAD.MOV.U32 R21, RZ, RZ, R29 ;  /* 0x000000ffff157224 */ /* 0x000fe400078e001d */
[----:B------:R-:W3:Y:S04]  /*3a890*/  LDL.LU R29, [R1+0x7ec] ;  /* 0x0007ec00011d7983 */ /* 0x000ee80000300800 */
[----:B------:R0:W-:Y:S04]  /*3a8a0*/  STL [R1+0x26c4], R0 ;  /* 0x0026c40001007387 */ /* 0x0001e80000100800 */
[----:B------:R1:W-:Y:S01]  /*3a8b0*/  STL [R1+0x26c0], R2 ;  /* 0x0026c00201007387 */ /* 0x0003e20000100800 */
[----:B--2---:R-:W-:-:S02]  /*3a8c0*/  FMUL R12, R26, R23 ;  /* 0x000000171a0c7220 */ /* 0x004fc40000400000 */
[C---:B------:R-:W-:Y:S02]  /*3a8d0*/  FMUL R13, R26.reuse, R22 ;  /* 0x000000161a0d7220 */ /* 0x040fe40000400000 */
[C---:B------:R-:W-:Y:S02]  /*3a8e0*/  FMUL R14, R3.reuse, R11 ;  /* 0x0000000b030e7220 */ /* 0x040fe40000400000 */
[----:B------:R-:W-:Y:S02]  /*3a8f0*/  FMUL R15, R3, R10 ;  /* 0x0000000a030f7220 */ /* 0x000fe40000400000 */
[----:B------:R-:W2:Y:S05]  /*3a900*/  LDL.LU.64 R10, [R1+0x2a48] ;  /* 0x002a4800010a7983 */ /* 0x000eaa0000300a00 */
[----:B------:R-:W-:Y:S01]  /*3a910*/  HMMA.16816.F32 R12, R16, R8, R12 ;  /* 0x00000008100c723c */ /* 0x000fe2000000180c */
[----:B------:R-:W2:Y:S11]  /*3a920*/  LDL.LU.64 R8, [R1+0x2a40] ;  /* 0x002a400001087983 */ /* 0x000eb60000300a00 */
[----:B------:R-:W-:Y:S11]  /*3a930*/  @!UPT UIADD3 URZ, URZ, URZ, URZ ;  /* 0x0000003f3f3ff290 */ /* 0x000ff6000fffe03f */
[----:B------:R4:W-:Y:S01]  /*3a940*/  STL.64 [R1+0x20], R12 ;  /* 0x0000200c01007387 */ /* 0x0009e20000100a00 */
[----:B0-----:R-:W-:Y:S01]  /*3a950*/  MOV R0, R14 ;  /* 0x0000000e00007202 */ /* 0x001fe20000000f00 */
[----:B-1----:R-:W-:Y:S02]  /*3a960*/  IMAD.MOV.U32 R2, RZ, RZ, R15 ;  /* 0x000000ffff027224 */ /* 0x002fe400078e000f */
[----:B----4-:R-:W4:Y:S04]  /*3a970*/  LDL.LU R13, [R1+0x7e0] ;  /* 0x0007e000010d7983 */ /* 0x010f280000300800 */
[----:B------:R-:W2:Y:S04]  /*3a980*/  LDL.LU R14, [R1+0x7e4] ;  /* 0x0007e400010e7983 */ /* 0x000ea80000300800 */
[----:B------:R-:W3:Y:S04]  /*3a990*/  LDL.LU R15, [R1+0x7e8] ;  /* 0x0007e800010f7983 */ /* 0x000ee80000300800 */
[----:B------:R-:W3:Y:S04]  /*3a9a0*/  LDL.LU R25, [R1+0x7c0] ;  /* 0x0007c00001197983 */ /* 0x000ee80000300800 */
[----:B------:R-:W3:Y:S04]  /*3a9b0*/  LDL.LU R24, [R1+0x7c4] ;  /* 0x0007c40001187983 */ /* 0x000ee80000300800 */
[----:B------:R-:W3:Y:S04]  /*3a9c0*/  LDL.LU R23, [R1+0x7c8] ;  /* 0x0007c80001177983 */ /* 0x000ee80000300800 */
[----:B------:R-:W3:Y:S04]  /*3a9d0*/  LDL.LU R22, [R1+0x7cc] ;  /* 0x0007cc0001167983 */ /* 0x000ee80000300800 */
[----:B------:R0:W-:Y:S04]  /*3a9e0*/  STL [R1+0x288c], R2 ;  /* 0x00288c0201007387 */ /* 0x0001e80000100800 */
[----:B0-----:R-:W3:Y:S04]  /*3a9f0*/  LDL.LU R2, [R1+0x7dc] ;  /* 0x0007dc0001027983 */ /* 0x001ee80000300800 */
[----:B------:R0:W-:Y:S04]  /*3aa00*/  STL [R1+0x2888], R0 ;  /* 0x0028880001007387 */ /* 0x0001e80000100800 */
[----:B0-----:R-:W3:Y:S01]  /*3aa10*/  LDL.LU R0, [R1+0x7d8] ;  /* 0x0007d80001007983 */ /* 0x001ee20000300800 */
[----:B----4-:R-:W-:-:S02]  /*3aa20*/  FMUL R12, R26, R13 ;  /* 0x0000000d1a0c7220 */ /* 0x010fc40000400000 */
[----:B--2---:R-:W-:Y:S02]  /*3aa30*/  FMUL R13, R26, R14 ;  /* 0x0000000e1a0d7220 */ /* 0x004fe40000400000 */
[C---:B---3--:R-:W-:Y:S02]  /*3aa40*/  FMUL R14, R3.reuse, R15 ;  /* 0x0000000f030e7220 */ /* 0x048fe40000400000 */
[----:B------:R-:W-:-:S07]  /*3aa50*/  FMUL R15, R3, R29 ;  /* 0x0000001d030f7220 */ /* 0x000fce0000400000 */
[----:B------:R-:W-:Y:S11]  /*3aa60*/  HMMA.16816.F32 R12, R16, R8, R12 ;  /* 0x00000008100c723c */ /* 0x000ff6000000180c */
[----:B------:R-:W-:Y:S11]  /*3aa70*/  @!UPT UIADD3 URZ, URZ, URZ, URZ ;  /* 0x0000003f3f3ff290 */ /* 0x000ff6000fffe03f */
[----:B------:R-:W-:Y:S01]  /*3aa80*/  @!UPT UIADD3 URZ, URZ, URZ, URZ ;  /* 0x0000003f3f3ff290 */ /* 0x000fe2000fffe03f */
[----:B------:R-:W-:Y:S01]  /*3aa90*/  STL.64 [R1+0x10], R12 ;  /* 0x0000100c01007387 */ /* 0x000fe20000100a00 */
[----:B------:R-:W-:-:S03]  /*3aaa0*/  MOV R29, R15 ;  /* 0x0000000f001d7202 */ /* 0x000fc60000000f00 */
[----:B------:R0:W-:Y:S04]  /*3aab0*/  STL [R1+0x18], R14 ;  /* 0x0000180e01007387 */ /* 0x0001e80000100800 */
[----:B0-----:R-:W2:Y:S04]  /*3aac0*/  LDL.LU R14, [R1+0x7d0] ;  /* 0x0007d000010e7983 */ /* 0x001ea80000300800 */
[----:B------:R-:W3:Y:S04]  /*3aad0*/  LDL.LU R15, [R1+0x7d4] ;  /* 0x0007d400010f7983 */ /* 0x000ee80000300800 */
[----:B------:R0:W-:Y:S01]  /*3aae0*/  STL [R1+0x2668], R29 ;  /* 0x0026681d01007387 */ /* 0x0001e20000100800 */
[----:B--2---:R-:W-:-:S02]  /*3aaf0*/  FMUL R12, R26, R14 ;  /* 0x0000000e1a0c7220 */ /* 0x004fc40000400000 */
[C---:B------:R-:W-:Y:S02]  /*3ab00*/  FMUL R14, R3.reuse, R0 ;  /* 0x00000000030e7220 */ /* 0x040fe40000400000 */
[----:B---3--:R-:W-:Y:S02]  /*3ab10*/  FMUL R13, R26, R15 ;  /* 0x0000000f1a0d7220 */ /* 0x008fe40000400000 */
[----:B------:R-:W-:-:S07]  /*3ab20*/  FMUL R15, R3, R2 ;  /* 0x00000002030f7220 */ /* 0x000fce0000400000 */
[----:B------:R-:W-:Y:S11]  /*3ab30*/  HMMA.16816.F32 R12, R16, R4, R12 ;  /* 0x00000004100c723c */ /* 0x000ff6000000180c */
[----:B------:R-:W-:Y:S11]  /*3ab40*/  @!UPT UIADD3 URZ, URZ, URZ, URZ ;  /* 0x0000003f3f3ff290 */ /* 0x000ff6000fffe03f */
[----:B------:R-:W-:Y:S01]  /*3ab50*/  @!UPT UIADD3 URZ, URZ, URZ, URZ ;  /* 0x0000003f3f3ff290 */ /* 0x000fe2000fffe03f */
[----:B------:R1:W-:Y:S01]  /*3ab60*/  STL.64 [R1], R12 ;  /* 0x0000000c01007387 */ /* 0x0003e20000100a00 */
[----:B0-----:R-:W-:Y:S02]  /*3ab70*/  IMAD.MOV.U32 R29, RZ, RZ, R14 ;  /* 0x000000ffff1d7224 */ /* 0x001fe400078e000e */
[C---:B------:R-:W-:Y:S01]  /*3ab80*/  FMUL R14, R3.reuse, R23 ;  /* 0x00000017030e7220 */ /* 0x040fe20000400000 */
[----:B------:R0:W-:Y:S01]  /*3ab90*/  STL [R1+0xc], R15 ;  /* 0x00000c0f01007387 */ /* 0x0001e20000100800 */
[C---:B-1----:R-:W-:Y:S02]  /*3aba0*/  FMUL R12, R26.reuse, R25 ;  /* 0x000000191a0c7220 */ /* 0x042fe40000400000 */
[----:B------:R-:W-:Y:S02]  /*3abb0*/  FMUL R13, R26, R24 ;  /* 0x000000181a0d7220 */ /* 0x000fe40000400000 */
[----:B0-----:R-:W-:-:S07]  /*3abc0*/  FMUL R15, R3, R22 ;  /* 0x00000016030f7220 */ /* 0x001fce0000400000 */
[----:B------:R-:W-:Y:S01]  /*3abd0*/  HMMA.16816.F32 R12, R16, R20, R12 ;  /* 0x00000014100c723c */ /* 0x000fe2000000180c */
[----:B------:R-:W-:Y:S04]  /*3abe0*/  STL [R1+0x26c8], R29 ;  /* 0x0026c81d01007387 */ /* 0x000fe80000100800 */
[----:B------:R-:W2:Y:S02]  /*3abf0*/  LDL.LU R23, [R1+0x2a38] ;  /* 0x002a380001177983 */ /* 0x000ea40000300800 */
[----:B------:R-:W-:Y:S01]  /*3ac00*/  MOV R20, R6 ;  /* 0x0000000600147202 */ /* 0x000fe20000000f00 */
[----:B------:R-:W-:Y:S11]  /*3ac10*/  IMAD.MOV.U32 R21, RZ, RZ, R7 ;  /* 0x000000ffff157224 */ /* 0x000ff600078e0007 */
[----:B------:R-:W-:Y:S05]  /*3ac20*/  @!UPT UIADD3 URZ, URZ, URZ, URZ ;  /* 0x0000003f3f3ff290 */ /* 0x000fea000fffe03f */
[----:B------:R-:W-:Y:S01]  /*3ac30*/  MOV R4, R12 ;  /* 0x0000000c00047202 */ /* 0x000fe20000000f00 */
[----:B------:R-:W-:Y:S01]  /*3ac40*/  IMAD.MOV.U32 R5, RZ, RZ, R13 ;  /* 0x000000ffff057224 */ /* 0x000fe200078e000d */
[----:B------:R-:W3:Y:S01]  /*3ac50*/  LDL.LU R12, [R1+0x7b0] ;  /* 0x0007b000010c7983 */ /* 0x000ee20000300800 */
[----:B------:R-:W-:Y:S01]  /*3ac60*/  MOV R9, R14 ;  /* 0x0000000e00097202 */ /* 0x000fe20000000f00 */
[----:B------:R-:W-:Y:S02]  /*3ac70*/  IMAD.MOV.U32 R8, RZ, RZ, R15 ;  /* 0x000000ffff087224 */ /* 0x000fe400078e000f */
        /* <DEDUP_REMOVED lines=9> */
[----:B------:R0:W-:Y:S04]  /*3ad10*/  STL.64 [R1+0x2a10], R20 ;  /* 0x002a101401007387 */ /* 0x0001e80000100a00 */
[----:B0-----:R-:W2:Y:S04]  /*3ad20*/  LDL.LU R20, [R1+0x150] ;  /* 0x0001500001147983 */ /* 0x001ea80000300800 */
[----:B------:R-:W2:Y:S04]  /*3ad30*/  LDL.LU R21, [R1+0x154] ;  /* 0x0001540001157983 */ /* 0x000ea80000300800 */
[----:B------:R-:W-:Y:S04]  /*3ad40*/  STL.64 [R1+0x29a0], R10 ;  /* 0x0029a00a01007387 */ /* 0x000fe80000100a00 */
[----:B------:R0:W-:Y:S04]  /*3ad50*/  STL.64 [R1+0x2998], R8 ;  /* 0x0029980801007387 */ /* 0x0001e80000100a00 */
[----:B0-----:R-:W2:Y:S04]  /*3ad60*/  LDL.LU R8, [R1+0x180] ;  /* 0x0001800001087983 */ /* 0x001ea80000300800 */
[----:B------:R-:W2:Y:S01]  /*3ad70*/  LDL.LU R9, [R1+0x184] ;  /* 0x0001840001097983 */ /* 0x000ea20000300800 */
[----:B---3--:R-:W-:-:S02]  /*3ad80*/  FMUL R12, R26, R12 ;  /* 0x0000000c1a0c7220 */ /* 0x008fc40000400000 */
[C---:B----4-:R-:W-:Y:S02]  /*3ad90*/  FMUL R13, R26.reuse, R13 ;  /* 0x0000000d1a0d7220 */ /* 0x050fe40000400000 */
[C---:B--2---:R-:W-:Y:S02]  /*3ada0*/  FMUL R14, R3.reuse, R14 ;  /* 0x0000000e030e7220 */ /* 0x044fe40000400000 */
[C---:B------:R-:W-:Y:S01]  /*3adb0*/  FMUL R15, R3.reuse, R15 ;  /* 0x0000000f030f7220 */ /* 0x040fe20000400000 */
[----:B------:R-:W-:Y:S04]  /*3adc0*/  STL.64 [R1+0x2990], R6 ;  /* 0x0029900601007387 */ /* 0x000fe80000100a00 */
[----:B------:R0:W-:Y:S02]  /*3add0*/  STL.64 [R1+0x2988], R4 ;  /* 0x0029880401007387 */ /* 0x0001e40000100a00 */
[----:B0-----:R-:W-:Y:S07]  /*3ade0*/  HMMA.16816.F32 R4, R16, R8, R12 ;  /* 0x000000081004723c */ /* 0x001fee000000180c */
[----:B------:R-:W-:Y:S11]  /*3adf0*/  FMUL R12, R26, R24 ;  /* 0x000000181a0c7220 */ /* 0x000ff60000400000 */
[----:B------:R-:W-:Y:S05]  /*3ae00*/  @!UPT UIADD3 URZ, URZ, URZ, URZ ;  /* 0x0000003f3f3ff290 */ /* 0x000fea000fffe03f */
[----:B------:R-:W-:Y:S04]  /*3ae10*/  STL.64 [R1+0x530], R4 ;  /* 0x0005300401007387 */ /* 0x000fe80000100a00 */
[----:B------:R-:W-:Y:S04]  /*3ae20*/  STL.64 [R1+0x538], R6 ;  /* 0x0005380601007387 */ /* 0x000fe80000100a00 */
[----:B------:R-:W2:Y:S04]  /*3ae30*/  LDL.LU R24, [R1+0x790] ;  /* 0x0007900001187983 */ /* 0x000ea80000300800 */
[----:B------:R-:W-:Y:S01]  /*3ae40*/  STL.64 [R1+0x2a28], R26 ;  /* 0x002a281a01007387 */ /* 0x000fe20000100a00 */
[----:B------:R-:W-:-:S02]  /*3ae50*/  FMUL R15, R3, R0 ;  /* 0x00000000030f7220 */ /* 0x000fc40000400000 */
[----:B------:R-:W-:Y:S01]  /*3ae60*/  FMUL R13, R26, R22 ;  /* 0x000000161a0d7220 */ /* 0x000fe20000400000 */
[----:B--2---:R0:W-:Y:S04]  /*3ae70*/  STL [R1+0x2a24], R24 ;  /* 0x002a241801007387 */ /* 0x0041e80000100800 */
[----:B0-----:R-:W2:Y:S04]  /*3ae80*/  LDL.LU R24, [R1+0x170] ;  /* 0x0001700001187983 */ /* 0x001ea80000300800 */
[----:B------:R-:W2:Y:S04]  /*3ae90*/  LDL.LU R25, [R1+0x174] ;  /* 0x0001740001197983 */ /* 0x000ea80000300800 */
[----:B------:R-:W3:Y:S04]  /*3aea0*/  LDL.LU R9, [R1+0x794] ;  /* 0x0007940001097983 */ /* 0x000ee80000300800 */
[----:B------:R-:W4:Y:S04]  /*3aeb0*/  LDL.LU R8, [R1+0x798] ;  /* 0x0007980001087983 */ /* 0x000f280000300800 */
[----:B------:R-:W3:Y:S04]  /*3aec0*/  LDL.LU R0, [R1+0x79c] ;  /* 0x00079c0001007983 */ /* 0x000ee80000300800 */
[----:B------:R-:W3:Y:S01]  /*3aed0*/  LDL.LU R22, [R1+0x780] ;  /* 0x0007800001167983 */ /* 0x000ee20000300800 */
[----:B------:R-:W-:-:S07]  /*3aee0*/  FMUL R14, R3, R2 ;  /* 0x00000002030e7220 */ /* 0x000fce0000400000 */
[----:B--2---:R-:W-:Y:S01]  /*3aef0*/  HMMA.16816.F32 R12, R16, R24, R12 ;  /* 0x00000018100c723c */ /* 0x004fe2000000180c */
[----:B---3--:R-:W-:Y:S04]  /*3af00*/  STL [R1+0x2a20], R22 ;  /* 0x002a201601007387 */ /* 0x008fe80000100800 */
[----:B------:R0:W-:Y:S04]  /*3af10*/  STL.64 [R1+0x2a18], R20 ;  /* 0x002a181401007387 */ /* 0x0001e80000100a00 */
[----:B0-----:R-:W2:Y:S04]  /*3af20*/  LDL.LU R20, [R1+0x160] ;  /* 0x0001600001147983 */ /* 0x001ea80000300800 */
[----:B------:R-:W2:Y:S04]  /*3af30*/  LDL.LU R21, [R1+0x164] ;  /* 0x0001640001157983 */ /* 0x000ea80000300800 */
[----:B------:R-:W3:Y:S04]  /*3af40*/  LDL.LU R11, [R1+0x784] ;  /* 0x00078400010b7983 */ /* 0x000ee80000300800 */
[----:B------:R-:W2:Y:S04]  /*3af50*/  LDL.LU R10, [R1+0x788] ;  /* 0x00078800010a7983 */ /* 0x000ea80000300800 */
[----:B------:R-:W2:Y:S04]  /*3af60*/  LDL.LU R7, [R1+0x78c] ;  /* 0x00078c0001077983 */ /* 0x000ea80000300800 */
[----:B------:R-:W2:Y:S04]  /*3af70*/  LDL.LU.64 R26, [R1+0x2a28] ;  /* 0x002a2800011a7983 */ /* 0x000ea80000300a00 */
[----:B------:R-:W3:Y:S04]  /*3af80*/  LDL.LU R24, [R1+0x2a24] ;  /* 0x002a240001187983 */ /* 0x000ee80000300800 */
[----:B------:R-:W3:Y:S04]  /*3af90*/  LDL.LU R6, [R1+0x770] ;  /* 0x0007700001067983 */ /* 0x000ee80000300800 */
[----:B------:R-:W3:Y:S04]  /*3afa0*/  LDL.LU R5, [R1+0x774] ;  /* 0x0007740001057983 */ /* 0x000ee80000300800 */
[----:B------:R-:W-:Y:S04]  /*3afb0*/  STL.64 [R1+0x520], R12 ;  /* 0x0005200c01007387 */ /* 0x000fe80000100a00 */
[----:B------:R4:W-:Y:S04]  /*3afc0*/  STL.64 [R1+0x528], R14 ;  /* 0x0005280e01007387 */ /* 0x0009e80000100a00 */
[----:B------:R-:W3:Y:S04]  /*3afd0*/  LDL.LU R4, [R1+0x778] ;  /* 0x0007780001047983 */ /* 0x000ee80000300800 */
[----:B------:R-:W3:Y:S01]  /*3afe0*/  LDL.LU R2, [R1+0x77c] ;  /* 0x00077c0001027983 */ /* 0x000ee20000300800 */
[----:B----4-:R-:W-:-:S02]  /*3aff0*/  FMUL R14, R3, R8 ;  /* 0x00000008030e7220 */ /* 0x010fc40000400000 */
[----:B------:R-:W-:Y:S01]  /*3b000*/  FMUL R15, R3, R0 ;  /* 0x00000000030f7220 */ /* 0x000fe20000400000 */
[----:B------:R-:W4:Y:S04]  /*3b010*/  LDL.LU R8, [R1+0x110] ;  /* 0x0001100001087983 */ /* 0x000f280000300800 */
[----:B------:R-:W4:Y:S04]  /*3b020*/  LDL R0, [R1+0x1b48] ;  /* 0x001b480001007983 */ /* 0x000f280000100800 */
[----:B------:R-:W4:Y:S01]  /*3b030*/  LDL.LU R22, [R1+0x2a20] ;  /* 0x002a200001167983 */ /* 0x000f220000300800 */
[----:B--2---:R-:W-:-:S02]  /*3b040*/  FMUL R13, R26, R9 ;  /* 0x000000091a0d7220 */ /* 0x004fc40000400000 */
[----:B---3--:R-:W-:-:S07]  /*3b050*/  FMUL R12, R26, R24 ;  /* 0x000000181a0c7220 */ /* 0x008fce0000400000 */
[----:B------:R-:W-:Y:S01]  /*3b060*/  HMMA.16816.F32 R12, R16, R20, R12 ;  /* 0x00000014100c723c */ /* 0x000fe2000000180c */
[----:B------:R-:W2:Y:S11]  /*3b070*/  LDL.LU.64 R20, [R1+0x2a18] ;  /* 0x002a180001147983 */ /* 0x000eb60000300a00 */
[----:B------:R-:W-:Y:S11]  /*3b080*/  @!UPT UIADD3 URZ, URZ, URZ, URZ ;  /* 0x0000003f3f3ff290 */ /* 0x000ff6000fffe03f */
[----:B------:R4:W-:Y:S04]  /*3b090*/  STL.64 [R1+0x510], R12 ;  /* 0x0005100c01007387 */ /* 0x0009e80000100a00 */
[----:B------:R0:W-:Y:S01]  /*3b0a0*/  STL.64 [R1+0x518], R14 ;  /* 0x0005180e01007387 */ /* 0x0001e20000100a00 */
[C---:B----4-:R-:W-:Y:S02]  /*3b0b0*/  FMUL R12, R26.reuse, R22 ;  /* 0x000000161a0c7220 */ /* 0x050fe40000400000 */
[----:B------:R-:W-:Y:S02]  /*3b0c0*/  FMUL R13, R26, R11 ;  /* 0x0000000b1a0d7220 */ /* 0x000fe40000400000 */
[C---:B0-----:R-:W-:Y:S02]  /*3b0d0*/  FMUL R14, R3.reuse, R10 ;  /* 0x0000000a030e7220 */ /* 0x041fe40000400000 */
[----:B------:R-:W-:-:S07]  /*3b0e0*/  FMUL R15, R3, R7 ;  /* 0x00000007030f7220 */ /* 0x000fce0000400000 */
[----:B--2---:R-:W-:Y:S01]  /*3b0f0*/  HMMA.16816.F32 R12, R16, R20, R12 ;  /* 0x00000014100c723c */ /* 0x004fe2000000180c */
[----:B------:R-:W2:Y:S11]  /*3b100*/  LDL.LU.64 R20, [R1+0x2a10] ;  /* 0x002a100001147983 */ /* 0x000eb60000300a00 */
[----:B------:R-:W-:Y:S11]  /*3b110*/  @!UPT UIADD3 URZ, URZ, URZ, URZ ;  /* 0x0000003f3f3ff290 */ /* 0x000ff6000fffe03f */
[----:B------:R0:W-:Y:S04]  /*3b120*/  STL.64 [R1+0x500], R12 ;  /* 0x0005000c01007387 */ /* 0x0001e80000100a00 */
[----:B------:R1:W-:Y:S01]  /*3b130*/  STL.64 [R1+0x508], R14 ;  /* 0x0005080e01007387 */ /* 0x0003e20000100a00 */
[C---:B0-----:R-:W-:Y:S02]  /*3b140*/  FMUL R12, R26.reuse, R6 ;  /* 0x000000061a0c7220 */ /* 0x041fe40000400000 */
[----:B------:R-:W-:Y:S02]  /*3b150*/  FMUL R13, R26, R5 ;  /* 0x000000051a0d7220 */ /* 0x000fe40000400000 */
[C---:B-1----:R-:W-:Y:S02]  /*3b160*/  FMUL R14, R3.reuse, R4 ;  /* 0x00000004030e7220 */ /* 0x042fe40000400000 */
[----:B------:R-:W-:Y:S01]  /*3b170*/  FMUL R15, R3, R2 ;  /* 0x00000002030f7220 */ /* 0x000fe20000400000 */
[----:B------:R-:W-:-:S02]  /*3b180*/  MOV R9, R23 ;  /* 0x0000001700097202 */ /* 0x000fc40000000f00 */
[----:B------:R-:W3:Y:S04]  /*3b190*/  LDL.LU R23, [R1+0x760] ;  /* 0x0007600001177983 */ /* 0x000ee80000300800 */
[----:B------:R-:W4:Y:S01]  /*3b1a0*/  LDL.LU R22, [R1+0x764] ;  /* 0x0007640001167983 */ /* 0x000f220000300800 */
[----:B--2---:R-:W-:Y:S11]  /*3b1b0*/  HMMA.16816.F32 R4, R16, R20, R12 ;  /* 0x000000141004723c */ /* 0x004ff6000000180c */
[----:B------:R-:W-:Y:S11]  /*3b1c0*/  @!UPT UIADD3 URZ, URZ, URZ, URZ ;  /* 0x0000003f3f3ff290 */ /* 0x000ff6000fffe03f */
[----:B------:R-:W-:Y:S01]  /*3b1d0*/  @!UPT UIADD3 URZ, URZ, URZ, URZ ;  /* 0x0000003f3f3ff290 */ /* 0x000fe2000fffe03f */
[----:B------:R-:W-:Y:S04]  /*3b1e0*/  STL.64 [R1+0x4f0], R4 ;  /* 0x0004f00401007387 */ /* 0x000fe80000100a00 */
[----:B------:R-:W-:Y:S04]  /*3b1f0*/  STL.64 [R1+0x4f8], R6 ;  /* 0x0004f80601007387 */ /* 0x000fe80000100a00 */
[----:B------:R-:W2:Y:S04]  /*3b200*/  LDL.LU R21, [R1+0x768] ;  /* 0x0007680001157983 */ /* 0x000ea80000300800 */
[----:B------:R-:W2:Y:S04]  /*3b210*/  LDL.LU R20, [R1+0x76c] ;  /* 0x00076c0001147983 */ /* 0x000ea80000300800 */
[----:B------:R-:W2:Y:S04]  /*3b220*/  LDL.LU R29, [R1+0x874] ;  /* 0x00087400011d7983 */ /* 0x000ea80000300800 */
[----:B------:R-:W2:Y:S04]  /*3b230*/  LDL.LU R25, [R1+0x878] ;  /* 0x0008780001197983 */ /* 0x000ea80000300800 */
[----:B------:R-:W2:Y:S04]  /*3b240*/  LDL.LU R24, [R1+0x87c] ;  /* 0x00087c0001187983 */ /* 0x000ea80000300800 */
[----:B------:R-:W2:Y:S04]  /*3b250*/  LDL.LU R11, [R1+0x860] ;  /* 0x00086000010b7983 */ /* 0x000ea80000300800 */
[----:B------:R-:W2:Y:S04]  /*3b260*/  LDL.LU R10, [R1+0x864] ;  /* 0x00086400010a7983 */ /* 0x000ea80000300800 */
[----:B--2---:R0:W-:Y:S04]  /*3b270*/  STL.64 [R1+0x29f8], R10 ;  /* 0x0029f80a01007387 */ /* 0x0041e80000100a00 */
[----:B0-----:R-:W2:Y:S04]  /*3b280*/  LDL.LU R11, [R1+0x870] ;  /* 0x00087000010b7983 */ /* 0x001ea80000300800 */
[----:B------:R0:W-:Y:S04]  /*3b290*/  STL.64 [R1+0x29f0], R8 ;  /* 0x0029f00801007387 */ /* 0x0001e80000100a00 */
[----:B0-----:R-:W3:Y:S04]  /*3b2a0*/  LDL.LU R8, [R1+0x120] ;  /* 0x0001200001087983 */ /* 0x001ee80000300800 */
[----:B------:R-:W3:Y:S04]  /*3b2b0*/  LDL.LU R9, [R1+0x124] ;  /* 0x0001240001097983 */ /* 0x000ee80000300800 */
[----:B--2---:R-:W-:Y:S04]  /*3b2c0*/  STL [R1+0x2a08], R11 ;  /* 0x002a080b01007387 */ /* 0x004fe80000100800 */
[----:B---3--:R0:W-:Y:S04]  /*3b2d0*/  STL.64 [R1+0x2a00], R8 ;  /* 0x002a000801007387 */ /* 0x0081e80000100a00 */
[----:B0-----:R-:W2:Y:S04]  /*3b2e0*/  LDL.LU R8, [R1+0x130] ;  /* 0x0001300001087983 */ /* 0x001ea80000300800 */
[----:B------:R-:W2:Y:S04]  /*3b2f0*/  LDL.LU R9, [R1+0x134] ;  /* 0x0001340001097983 */ /* 0x000ea80000300800 */
[----:B------:R-:W3:Y:S01]  /*3b300*/  LDL.LU R7, [R1+0x868] ;  /* 0x0008680001077983 */ /* 0x000ee20000300800 */
[----:B------:R-:W-:-:S03]  /*3b310*/  FMUL R12, R26, R23 ;  /* 0x000000171a0c7220 */ /* 0x000fc60000400000 */
[----:B------:R-:W3:Y:S01]  /*3b320*/  LDL.LU R6, [R1+0x86c] ;  /* 0x00086c0001067983 */ /* 0x000ee20000300800 */
[----:B----4-:R-:W-:-:S03]  /*3b330*/  FMUL R13, R26, R22 ;  /* 0x000000161a0d7220 */ /* 0x010fc60000400000 */
[----:B------:R-:W4:Y:S01]  /*3b340*/  LDL.LU R5, [R1+0x850] ;  /* 0x0008500001057983 */ /* 0x000f220000300800 */
[C---:B------:R-:W-:Y:S02]  /*3b350*/  FMUL R14, R3.reuse, R21 ;  /* 0x00000015030e7220 */ /* 0x040fe40000400000 */
[C---:B------:R-:W-:Y:S01]  /*3b360*/  FMUL R15, R3.reuse, R20 ;  /* 0x00000014030f7220 */ /* 0x040fe20000400000 */
[----:B------:R-:W3:Y:S04]  /*3b370*/  LDL.LU R4, [R1+0x854] ;  /* 0x0008540001047983 */ /* 0x000ee80000300800 */
[----:B------:R-:W3:Y:S04]  /*3b380*/  LDL.LU R2, [R1+0x858] ;  /* 0x0008580001027983 */ /* 0x000ee80000300800 */
[----:B------:R-:W3:Y:S04]  /*3b390*/  LDL.LU R11, [R1+0x2a08] ;  /* 0x002a0800010b7983 */ /* 0x000ee80000300800 */
[----:B------:R-:W-:Y:S01]  /*3b3a0*/  LDSM.16.M88.4 R20, [R0+0x20000] ;  /* 0x020000000014783b */ /* 0x000fe20000000200 */
[----:B--2---:R-:W-:Y:S03]  /*3b3b0*/  HMMA.16816.F32 R12, R16, R8, R12 ;  /* 0x00000008100c723c */ /* 0x004fe6000000180c */
[----:B------:R-:W2:Y:S11]  /*3b3c0*/  LDL.LU.64 R8, [R1+0x2a00] ;  /* 0x002a000001087983 */ /* 0x000eb60000300a00 */
[----:B------:R-:W-:Y:S09]  /*3b3d0*/  @!UPT UIADD3 URZ, URZ, URZ, URZ ;  /* 0x0000003f3f3ff290 */ /* 0x000ff2000fffe03f */
[----:B------:R3:W-:Y:S04]  /*3b3e0*/  STL.64 [R1+0x4e0], R12 ;  /* 0x0004e00c01007387 */ /* 0x0007e80000100a00 */
[----:B------:R0:W-:Y:S01]  /*3b3f0*/  STL.64 [R1+0x4e8], R14 ;  /* 0x0004e80e01007387 */ /* 0x0001e20000100a00 */
[C---:B---3--:R-:W-:Y:S02]  /*3b400*/  FMUL R12, R26.reuse, R11 ;  /* 0x0000000b1a0c7220 */ /* 0x048fe40000400000 */
[----:B------:R-:W-:Y:S01]  /*3b410*/  FMUL R13, R26, R29 ;  /* 0x0000001d1a0d7220 */ /* 0x000fe20000400000 */
[----:B------:R-:W3:Y:S01]  /*3b420*/  LDL.LU.64 R10, [R1+0x29f8] ;  /* 0x0029f800010a7983 */ /* 0x000ee20000300a00 */
[C---:B0-----:R-:W-:Y:S02]  /*3b430*/  FMUL R14, R3.reuse, R25 ;  /* 0x00000019030e7220 */ /* 0x041fe40000400000 */
[----:B------:R-:W-:-:S07]  /*3b440*/  FMUL R15, R3, R24 ;  /* 0x00000018030f7220 */ /* 0x000fce0000400000 */
[----:B--2---:R-:W-:Y:S01]  /*3b450*/  HMMA.16816.F32 R12, R16, R8, R12 ;  /* 0x00000008100c723c */ /* 0x004fe2000000180c */
[----:B------:R-:W2:Y:S11]  /*3b460*/  LDL.LU.64 R8, [R1+0x29f0] ;  /* 0x0029f00001087983 */ /* 0x000eb60000300a00 */
[----:B------:R-:W-:Y:S11]  /*3b470*/  @!UPT UIADD3 URZ, URZ, URZ, URZ ;  /* 0x0000003f3f3ff290 */ /* 0x000ff6000fffe03f */
[----:B------:R3:W-:Y:S04]  /*3b480*/  STL.64 [R1+0x4d0], R12 ;  /* 0x0004d00c01007387 */ /* 0x0007e80000100a00 */
[----:B------:R0:W-:Y:S01]  /*3b490*/  STL.64 [R1+0x4d8], R14 ;  /* 0x0004d80e01007387 */ /* 0x0001e20000100a00 */
[C---:B---3--:R-:W-:Y:S02]  /*3b4a0*/  FMUL R12, R26.reuse, R11 ;  /* 0x0000000b1a0c7220 */ /* 0x048fe40000400000 */
[----:B------:R-:W-:Y:S02]  /*3b4b0*/  FMUL R13, R26, R10 ;  /* 0x0000000a1a0d7220 */ /* 0x000fe40000400000 */
[C---:B0-----:R-:W-:Y:S02]  /*3b4c0*/  FMUL R14, R3.reuse, R7 ;  /* 0x00000007030e7220 */ /* 0x041fe40000400000 */
[----:B------:R-:W-:-:S07]  /*3b4d0*/  FMUL R15, R3, R6 ;  /* 0x00000006030f7220 */ /* 0x000fce0000400000 */
[----:B--2---:R-:W-:Y:S01]  /*3b4e0*/  HMMA.16816.F32 R8, R16, R8, R12 ;  /* 0x000000081008723c */ /* 0x004fe2000000180c */
[C---:B------:R-:W-:Y:S01]  /*3b4f0*/  FMUL R25, R26.reuse, R4 ;  /* 0x000000041a197220 */ /* 0x040fe20000400000 */
[----:B------:R-:W0:Y:S11]  /*3b500*/  LDSM.16.M88.4 R12, [R0+0x20800] ;  /* 0x02080000000c783b */ /* 0x000e360000000200 */
[----:B------:R-:W-:Y:S10]  /*3b510*/  @!UPT UIADD3 URZ, URZ, URZ, URZ ;  /* 0x0000003f3f3ff290 */ /* 0x000ff4000fffe03f */
[----:B------:R-:W-:Y:S04]  /*3b520*/  STL.64 [R1+0x4c0], R8 ;  /* 0x0004c00801007387 */ /* 0x000fe80000100a00 */
[----:B------:R1:W-:Y:S04]  /*3b530*/  STL.64 [R1+0x4c8], R10 ;  /* 0x0004c80a01007387 */ /* 0x0003e80000100a00 */
[----:B-1----:R-:W2:Y:S04]  /*3b540*/  LDL.64 R10, [R1+0x78] ;  /* 0x00007800010a7983 */ /* 0x002ea80000100a00 */
[----:B--2---:R1:W-:Y:S04]  /*3b550*/  STL.64 [R1+0x29b8], R10 ;  /* 0x0029b80a01007387 */ /* 0x0043e80000100a00 */
[----:B-1----:R-:W2:Y:S01]  /*3b560*/  LDL.64 R10, [R1+0xa8] ;  /* 0x0000a800010a7983 */ /* 0x002ea20000100a00 */
[----:B----4-:R-:W-:-:S03]  /*3b570*/  FMUL R24, R26, R5 ;  /* 0x000000051a187220 */ /* 0x010fc60000400000 */
[----:B--2---:R1:W-:Y:S04]  /*3b580*/  STL.64 [R1+0x29d0], R10 ;  /* 0x0029d00a01007387 */ /* 0x0043e80000100a00 */
[----:B------:R-:W2:Y:S04]  /*3b590*/  LDL.LU R4, [R1+0x3d0] ;  /* 0x0003d00001047983 */ /* 0x000ea80000300800 */
[----:B------:R-:W2:Y:S04]  /*3b5a0*/  LDL.LU R5, [R1+0x3d4] ;  /* 0x0003d40001057983 */ /* 0x000ea80000300800 */
[----:B------:R-:W3:Y:S04]  /*3b5b0*/  LDL.LU R6, [R1+0x3d8] ;  /* 0x0003d80001067983 */ /* 0x000ee80000300800 */
[----:B------:R-:W3:Y:S04]  /*3b5c0*/  LDL.LU R7, [R1+0x3dc] ;  /* 0x0003dc0001077983 */ /* 0x000ee80000300800 */
[----:B-1----:R-:W4:Y:S04]  /*3b5d0*/  LDL.64 R10, [R1+0xd8] ;  /* 0x0000d800010a7983 */ /* 0x002f280000100a00 */
[----:B----4-:R1:W-:Y:S04]  /*3b5e0*/  STL.64 [R1+0x29e8], R10 ;  /* 0x0029e80a01007387 */ /* 0x0103e80000100a00 */
[----:B------:R-:W4:Y:S04]  /*3b5f0*/  LDL.LU R8, [R1+0x1e0] ;  /* 0x0001e00001087983 */ /* 0x000f280000300800 */
[----:B------:R-:W4:Y:S04]  /*3b600*/  LDL.LU R9, [R1+0x1e4] ;  /* 0x0001e40001097983 */ /* 0x000f280000300800 */
[----:B-1----:R-:W4:Y:S04]  /*3b610*/  LDL.LU R10, [R1+0x1e8] ;  /* 0x0001e800010a7983 */ /* 0x002f280000300800 */
[----:B------:R-:W4:Y:S04]  /*3b620*/  LDL.LU R11, [R1+0x1ec] ;  /* 0x0001ec00010b7983 */ /* 0x000f280000300800 */
[----:B------:R-:W4:Y:S04]  /*3b630*/  LDL.LU R0, [R1+0x85c] ;  /* 0x00085c0001007983 */ /* 0x000f280000300800 */
[----:B---3--:R-:W-:Y:S04]  /*3b640*/  STL.64 [R1+0x29b0], R6 ;  /* 0x0029b00601007387 */ /* 0x008fe80000100a00 */
[----:B--2---:R1:W-:Y:S04]  /*3b650*/  STL.64 [R1+0x29a8], R4 ;  /* 0x0029a80401007387 */ /* 0x0043e80000100a00 */
[----:B-1----:R-:W2:Y:S04]  /*3b660*/  LDL.LU R4, [R1+0x3b0] ;  /* 0x0003b00001047983 */ /* 0x002ea80000300800 */
[----:B------:R-:W2:Y:S04]  /*3b670*/  LDL.LU R5, [R1+0x3b4] ;  /* 0x0003b40001057983 */ /* 0x000ea80000300800 */
[----:B------:R-:W3:Y:S04]  /*3b680*/  LDL.LU R6, [R1+0x3b8] ;  /* 0x0003b80001067983 */ /* 0x000ee80000300800 */
[----:B------:R-:W3:Y:S04]  /*3b690*/  LDL.LU R7, [R1+0x3bc] ;  /* 0x0003bc0001077983 */ /* 0x000ee80000300800 */
[----:B---3--:R-:W-:Y:S04]  /*3b6a0*/  STL.64 [R1+0x29c8], R6 ;  /* 0x0029c80601007387 */ /* 0x008fe80000100a00 */
[----:B--2---:R1:W-:Y:S04]  /*3b6b0*/  STL.64 [R1+0x29c0], R4 ;  /* 0x0029c00401007387 */ /* 0x0043e80000100a00 */
[----:B-1----:R-:W2:Y:S04]  /*3b6c0*/  LDL.LU R4, [R1+0x390] ;  /* 0x0003900001047983 */ /* 0x002ea80000300800 */
[----:B------:R-:W2:Y:S04]  /*3b6d0*/  LDL.LU R5, [R1+0x394] ;  /* 0x0003940001057983 */ /* 0x000ea80000300800 */
[----:B------:R-:W3:Y:S04]  /*3b6e0*/  LDL.LU R6, [R1+0x398] ;  /* 0x0003980001067983 */ /* 0x000ee80000300800 */
[----:B------:R-:W3:Y:S01]  /*3b6f0*/  LDL.LU R7, [R1+0x39c] ;  /* 0x00039c0001077983 */ /* 0x000ee20000300800 */
[----:B------:R-:W-:-:S03]  /*3b700*/  FMUL R26, R3, R2 ;  /* 0x00000002031a7220 */ /* 0x000fc60000400000 */
[----:B---3--:R-:W-:Y:S04]  /*3b710*/  STL.64 [R1+0x29e0], R6 ;  /* 0x0029e00601007387 */ /* 0x008fe80000100a00 */
[----:B--2---:R1:W-:Y:S04]  /*3b720*/  STL.64 [R1+0x29d8], R4 ;  /* 0x0029d80401007387 */ /* 0x0043e80000100a00 */
[----:B-1----:R-:W2:Y:S04]  /*3b730*/  LDL.LU R4, [R1+0x370] ;  /* 0x0003700001047983 */ /* 0x002ea80000300800 */
[----:B------:R-:W2:Y:S04]  /*3b740*/  LDL.LU R5, [R1+0x374] ;  /* 0x0003740001057983 */ /* 0x000ea80000300800 */
[----:B------:R-:W2:Y:S04]  /*3b750*/  LDL.LU R6, [R1+0x378] ;  /* 0x0003780001067983 */ /* 0x000ea80000300800 */
[----:B------:R-:W2:Y:S04]  /*3b760*/  LDL.LU R7, [R1+0x37c] ;  /* 0x00037c0001077983 */ /* 0x000ea80000300800 */
[----:B0-----:R0:W-:Y:S04]  /*3b770*/  STL.64 [R1+0x28d0], R14 ;  /* 0x0028d00e01007387 */ /* 0x0011e80000100a00 */
[----:B------:R1:W-:Y:S04]  /*3b780*/  STL.64 [R1+0x28c8], R12 ;  /* 0x0028c80c01007387 */ /* 0x0003e80000100a00 */
[----:B0-----:R-:W3:Y:S01]  /*3b790*/  LDL R14, [R1+0x108] ;  /* 0x00010800010e7983 */ /* 0x001ee20000100800 */
[----:B-1----:R-:W-:Y:S01]  /*3b7a0*/  MOV R13, R27 ;  /* 0x0000001b000d7202 */ /* 0x002fe20000000f00 */
[----:B------:R-:W-:-:S02]  /*3b7b0*/  IMAD.MOV.U32 R12, RZ, RZ, R28 ;  /* 0x000000ffff0c7224 */ /* 0x000fc400078e001c */
[----:B------:R-:W3:Y:S01]  /*3b7c0*/  LDL R15, [R1+0x10c] ;  /* 0x00010c00010f7983 */ /* 0x000ee20000100800 */
[----:B----4-:R-:W-:-:S07]  /*3b7d0*/  FMUL R27, R3, R0 ;  /* 0x00000000031b7220 */ /* 0x010fce0000400000 */
[----:B------:R-:W-:Y:S01]  /*3b7e0*/  HMMA.16816.F32 R24, R16, R12, R24 ;  /* 0x0000000c1018723c */ /* 0x000fe20000001818 */
[----:B------:R-:W4:Y:S04]  /*3b7f0*/  LDL.64 R18, [R1+0xf8] ;  /* 0x0000f80001127983 */ /* 0x000f280000100a00 */
[----:B----4-:R0:W-:Y:S11]  /*3b800*/  STL.64 [R1+0x2980], R18 ;  /* 0x0029801201007387 */ /* 0x0101f60000100a00 */
[----:B------:R-:W-:Y:S07]  /*3b810*/  @!UPT UIADD3 URZ, URZ, URZ, URZ ;  /* 0x0000003f3f3ff290 */ /* 0x000fee000fffe03f */
[----:B------:R-:W-:Y:S04]  /*3b820*/  STL.64 [R1+0x1f0], R24 ;  /* 0x0001f01801007387 */ /* 0x000fe80000100a00 */
[----:B------:R1:W-:Y:S04]  /*3b830*/  STL.64 [R1+0x1f8], R26 ;  /* 0x0001f81a01007387 */ /* 0x0003e80000100a00 */
[----:B------:R-:W4:Y:S04]  /*3b840*/  LDL.LU R16, [R1+0x3f0] ;  /* 0x0003f00001107983 */ /* 0x000f280000300800 */
[----:B------:R-:W4:Y:S04]  /*3b850*/  LDL.LU R17, [R1+0x3f4] ;  /* 0x0003f40001117983 */ /* 0x000f280000300800 */
[----:B0-----:R-:W4:Y:S04]  /*3b860*/  LDL.LU R18, [R1+0x3f8] ;  /* 0x0003f80001127983 */ /* 0x001f280000300800 */
[----:B------:R-:W4:Y:S04]  /*3b870*/  LDL.LU R19, [R1+0x3fc] ;  /* 0x0003fc0001137983 */ /* 0x000f280000300800 */
[----:B---3--:R0:W-:Y:S04]  /*3b880*/  STL.64 [R1+0x28e8], R14 ;  /* 0x0028e80e01007387 */ /* 0x0081e80000100a00 */
[----:B-1----:R-:W3:Y:S04]  /*3b890*/  LDL R27, [R1+0x1b48] ;  /* 0x001b4800011b7983 */ /* 0x002ee80000100800 */
[----:B0-----:R-:W2:Y:S02]  /*3b8a0*/  LDL.64 R14, [R1+0xe8] ;  /* 0x0000e800010e7983 */ /* 0x001ea40000100a00 */
[----:B--2---:R-:W-:Y:S11]  /*3b8b0*/  HMMA.16816.F32 R8, R20, R14, R8 ;  /* 0x0000000e1408723c */ /* 0x004ff60000001808 */
[----:B------:R-:W-:Y:S11]  /*3b8c0*/  @!UPT UIADD3 URZ, URZ, URZ, URZ ;  /* 0x0000003f3f3ff290 */ /* 0x000ff6000fffe03f */
[----:B------:R-:W-:Y:S01]  /*3b8d0*/  @!UPT UIADD3 URZ, URZ, URZ, URZ ;  /* 0x0000003f3f3ff290 */ /* 0x000fe2000fffe03f */
[----:B------:R-:W-:Y:S04]  /*3b8e0*/  STL.64 [R1+0x1e0], R8 ;  /* 0x0001e00801007387 */ /* 0x000fe80000100a00 */
[----:B------:R0:W-:Y:S04]  /*3b8f0*/  STL.64 [R1+0x1e8], R10 ;  /* 0x0001e80a01007387 */ /* 0x0001e80000100a00 */
[----:B0-----:R-:W2:Y:S01]  /*3b900*/  LDL.LU.64 R10, [R1+0x29e8] ;  /* 0x0029e800010a7983 */ /* 0x001ea20000300a00 */
[----:B------:R-:W-:-:S03]  /*3b910*/  IMAD.MOV.U32 R2, RZ, RZ, R15 ;  /* 0x000000ffff027224 */ /* 0x000fc600078e000f */
[----:B------:R-:W3:Y:S01]  /*3b920*/  LDL.64 R14, [R1+0x188] ;  /* 0x00018800010e7983 */ /* 0x000ee20000100a00 */
[C---:B--2---:R-:W-:Y:S01]  /*3b930*/  HMMA.16816.F32 R4, R20.reuse, R10, R4 ;  /* 0x0000000a1404723c */ /* 0x044fe20000001804 */
[----:B------:R-:W-:Y:S01]  /*3b940*/  MOV R25, R10 ;  /* 0x0000000a00197202 */ /* 0x000fe20000000f00 */
[----:B------:R-:W-:Y:S11]  /*3b950*/  IMAD.MOV.U32 R24, RZ, RZ, R11 ;  /* 0x000000ffff187224 */ /* 0x000ff600078e000b */
[----:B------:R-:W-:Y:S10]  /*3b960*/  @!UPT UIADD3 URZ, URZ, URZ, URZ ;  /* 0x0000003f3f3ff290 */ /* 0x000ff4000fffe03f */
[----:B------:R-:W-:Y:S04]  /*3b970*/  STL.64 [R1+0x1d0], R4 ;  /* 0x0001d00401007387 */ /* 0x000fe80000100a00 */
[----:B------:R0:W-:Y:S04]  /*3b980*/  STL.64 [R1+0x1d8], R6 ;  /* 0x0001d80601007387 */ /* 0x0001e80000100a00 */
[----:B0-----:R-:W2:Y:S04]  /*3b990*/  LDL.LU.64 R6, [R1+0x29e0] ;  /* 0x0029e00001067983 */ /* 0x001ea80000300a00 */
[----:B------:R-:W2:Y:S04]  /*3b9a0*/  LDL.LU.64 R4, [R1+0x29d8] ;  /* 0x0029d80001047983 */ /* 0x000ea80000300a00 */
[----:B------:R-:W2:Y:S02]  /*3b9b0*/  LDL.LU.64 R10, [R1+0x29d0] ;  /* 0x0029d000010a7983 */ /* 0x000ea40000300a00 */
        /* <DEDUP_REMOVED lines=8> */
[----:B------:R-:W2:Y:S04]  /*3ba40*/  LDL.LU.64 R10, [R1+0x29b8] ;  /* 0x0029b800010a7983 */ /* 0x000ea80000300a00 */
[----:B------:R-:W-:Y:S04]  /*3ba50*/  STL [R1+0x2894], R29 ;  /* 0x0028941d01007387 */ /* 0x000fe80000100800 */
[----:B------:R-:W-:Y:S01]  /*3ba60*/  STL [R1+0x2890], R28 ;  /* 0x0028901c01007387 */ /* 0x000fe20000100800 */
        /* <DEDUP_REMOVED lines=9> */
[----:B------:R-:W3:Y:S04]  /*3bb00*/  LDL.LU.64 R8, [R1+0x2998] ;  /* 0x0029980001087983 */ /* 0x000ee80000300a00 */
[----:B------:R-:W-:Y:S04]  /*3bb10*/  STL [R1+0x289c], R3 ;  /* 0x00289c0301007387 */ /* 0x000fe80000100800 */
[----:B------:R-:W-:Y:S01]  /*3bb20*/  STL [R1+0x2898], R0 ;  /* 0x0028980001007387 */ /* 0x000fe20000100800 */
[C---:B--2---:R-:W-:Y:S11]  /*3bb30*/  HMMA.16816.F32 R4, R20.reuse, R10, R4 ;  /* 0x0000000a1404723c */ /* 0x044ff60000001804 */
[----:B------:R-:W-:Y:S11]  /*3bb40*/  @!UPT UIADD3 URZ, URZ, URZ, URZ ;  /* 0x0000003f3f3ff290 */ /* 0x000ff6000fffe03f */
[----:B------:R-:W-:Y:S01]  /*3bb50*/  @!UPT UIADD3 URZ, URZ, URZ, URZ ;  /* 0x0000003f3f3ff290 */ /* 0x000fe2000fffe03f */
[----:B------:R-:W-:Y:S04]  /*3bb60*/  STL.64 [R1+0x1a0], R4 ;  /* 0x0001a00401007387 */ /* 0x000fe80000100a00 */
[----:B------:R0:W-:Y:S04]  /*3bb70*/  STL.64 [R1+0x1a8], R6 ;  /* 0x0001a80601007387 */ /* 0x0001e80000100a00 */
[----:B0-----:R-:W4:Y:S04]  /*3bb80*/  LDL.LU.64 R6, [R1+0x2990] ;  /* 0x0029900001067983 */ /* 0x001f280000300a00 */
[----:B------:R-:W2:Y:S04]  /*3bb90*/  LDL.LU.64 R4, [R1+0x2988] ;  /* 0x0029880001047983 */ /* 0x000ea80000300a00 */
[----:B------:R-:W-:Y:S04]  /*3bba0*/  STL.64 [R1+0x2850], R10 ;  /* 0x0028500a01007387 */ /* 0x000fe80000100a00 */
[----:B---3--:R0:W-:Y:S04]  /*3bbb0*/  STL.64 [R1+0x2848], R8 ;  /* 0x0028480801007387 */ /* 0x0081e80000100a00 */
[----:B0-----:R-:W3:Y:S04]  /*3bbc0*/  LDL.LU R8, [R1+0x420] ;  /* 0x0004200001087983 */ /* 0x001ee80000300800 */
[----:B------:R-:W3:Y:S04]  /*3bbd0*/  LDL.LU R9, [R1+0x424] ;  /* 0x0004240001097983 */ /* 0x000ee80000300800 */
[----:B------:R-:W3:Y:S04]  /*3bbe0*/  LDL.LU R10, [R1+0x428] ;  /* 0x00042800010a7983 */ /* 0x000ee80000300800 */
[----:B------:R-:W3:Y:S01]  /*3bbf0*/  LDL.LU R11, [R1+0x42c] ;  /* 0x00042c00010b7983 */ /* 0x000ee20000300800 */
[C---:B----4-:R-:W-:Y:S11]  /*3bc00*/  HMMA.16816.F32 R16, R20.reuse, R6, R16 ;  /* 0x000000061410723c */ /* 0x050ff60000001810 */
[----:B------:R-:W-:Y:S11]  /*3bc10*/  @!UPT UIADD3 URZ, URZ, URZ, URZ ;  /* 0x0000003f3f3ff290 */ /* 0x000ff6000fffe03f */
[----:B------:R-:W-:Y:S01]  /*3bc20*/  @!UPT UIADD3 URZ, URZ, URZ, URZ ;  /* 0x0000003f3f3ff290 */ /* 0x000fe2000fffe03f */
[----:B------:R-:W-:Y:S04]  /*3bc30*/  STL.64 [R1+0x190], R16 ;  /* 0x0001901001007387 */ /* 0x000fe80000100a00 */
[----:B------:R0:W-:Y:S04]  /*3bc40*/  STL.64 [R1+0x198], R18 ;  /* 0x0001981201007387 */ /* 0x0001e80000100a00 */
[----:B0-----:R-:W3:Y:S04]  /*3bc50*/  LDL.LU.64 R18, [R1+0x2980] ;  /* 0x0029800001127983 */ /* 0x001ee80000300a00 */
[----:B------:R-:W-:Y:S04]  /*3bc60*/  STL.64 [R1+0x2840], R6 ;  /* 0x0028400601007387 */ /* 0x000fe80000100a00 */
[----:B--2---:R0:W-:Y:S04]  /*3bc70*/  STL.64 [R1+0x2838], R4 ;  /* 0x0028380401007387 */ /* 0x0041e80000100a00 */
[----:B0-----:R-:W2:Y:S04]  /*3bc80*/  LDL.LU R4, [R1+0x4b0] ;  /* 0x0004b00001047983 */ /* 0x001ea80000300800 */
[----:B------:R-:W2:Y:S04]  /*3bc90*/  LDL.LU R5, [R1+0x4b4] ;  /* 0x0004b40001057983 */ /* 0x000ea80000300800 */
[----:B------:R-:W2:Y:S04]  /*3bca0*/  LDL.LU R6, [R1+0x4b8] ;  /* 0x0004b80001067983 */ /* 0x000ea80000300800 */
[----:B------:R-:W2:Y:S01]  /*3bcb0*/  LDL.LU R7, [R1+0x4bc] ;  /* 0x0004bc0001077983 */ /* 0x000ea20000300800 */
[C---:B---3--:R-:W-:Y:S11]  /*3bcc0*/  HMMA.16816.F32 R8, R20.reuse, R18, R8 ;  /* 0x000000121408723c */ /* 0x048ff60000001808 */
[----:B------:R-:W-:Y:S11]  /*3bcd0*/  @!UPT UIADD3 URZ, URZ, URZ, URZ ;  /* 0x0000003f3f3ff290 */ /* 0x000ff6000fffe03f */
[----:B------:R-:W-:Y:S01]  /*3bce0*/  @!UPT UIADD3 URZ, URZ, URZ, URZ ;  /* 0x0000003f3f3ff290 */ /* 0x000fe2000fffe03f */
[----:B------:R0:W-:Y:S02]  /*3bcf0*/  STL.64 [R1+0x690], R8 ;  /* 0x0006900801007387 */ /* 0x0001e40000100a00 */
[----:B0-----:R-:W-:Y:S01]  /*3bd00*/  MOV R9, R18 ;  /* 0x0000001200097202 */ /* 0x001fe20000000f00 */
[----:B------:R-:W-:Y:S02]  /*3bd10*/  IMAD.MOV.U32 R8, RZ, RZ, R19 ;  /* 0x000000ffff087224 */ /* 0x000fe400078e0013 */
[----:B------:R-:W0:Y:S04]  /*3bd20*/  LDSM.16.M88.4 R16, [R27+0x21000] ;  /* 0x021000001b10783b */ /* 0x000e280000000200 */
[----:B------:R-:W-:Y:S04]  /*3bd30*/  STL.64 [R1+0x698], R10 ;  /* 0x0006980a01007387 */ /* 0x000fe80000100a00 */
[----:B------:R-:W-:Y:S04]  /*3bd40*/  STL [R1+0x28a0], R9 ;  /* 0x0028a00901007387 */ /* 0x000fe80000100800 */
[----:B------:R-:W-:Y:S04]  /*3bd50*/  STL [R1+0x2960], R8 ;  /* 0x0029600801007387 */ /* 0x000fe80000100800 */
[----:B------:R-:W-:Y:S04]  /*3bd60*/  STL [R1+0x28e0], R27 ;  /* 0x0028e01b01007387 */ /* 0x000fe80000100800 */
[----:B------:R-:W-:Y:S04]  /*3bd70*/  STL.64 [R1+0x28d8], R24 ;  /* 0x0028d81801007387 */ /* 0x000fe80000100a00 */
[----:B0-----:R0:W-:Y:S04]  /*3bd80*/  STL.64 [R1+0x2768], R18 ;  /* 0x0027681201007387 */ /* 0x0011e80000100a00 */
[----:B------:R1:W-:Y:S04]  /*3bd90*/  STL.64 [R1+0x2760], R16 ;  /* 0x0027601001007387 */ /* 0x0003e80000100a00 */
[----:B0-----:R-:W3:Y:S04]  /*3bda0*/  LDL R18, [R1+0x118] ;  /* 0x0001180001127983 */ /* 0x001ee80000100800 */
[----:B------:R-:W3:Y:S01]  /*3bdb0*/  LDL R19, [R1+0x11c] ;  /* 0x00011c0001137983 */ /* 0x000ee20000100800 */
[C---:B--2---:R-:W-:Y:S07]  /*3bdc0*/  HMMA.16816.F32 R8, R20.reuse, R14, R4 ;  /* 0x0000000e1408723c */ /* 0x044fee0000001804 */
[----:B------:R-:W-:Y:S01]  /*3bdd0*/  MOV R5, R14 ;  /* 0x0000000e00057202 */ /* 0x000fe20000000f00 */
[----:B------:R-:W-:Y:S01]  /*3bde0*/  IMAD.MOV.U32 R4, RZ, RZ, R15 ;  /* 0x000000ffff047224 */ /* 0x000fe200078e000f */
[----:B---3--:R0:W-:Y:S11]  /*3bdf0*/  STL.64 [R1+0x2948], R18 ;  /* 0x0029481201007387 */ /* 0x0081f60000100a00 */
[----:B------:R-:W-:Y:S03]  /*3be00*/  @!UPT UIADD3 URZ, URZ, URZ, URZ ;  /* 0x0000003f3f3ff290 */ /* 0x000fe6000fffe03f */
[----:B------:R2:W-:Y:S04]  /*3be10*/  STL.64 [R1+0x680], R8 ;  /* 0x0006800801007387 */ /* 0x0005e80000100a00 */
[----:B------:R3:W-:Y:S04]  /*3be20*/  STL.64 [R1+0x688], R10 ;  /* 0x0006880a01007387 */ /* 0x0007e80000100a00 */
[----:B------:R2:W-:Y:S04]  /*3be30*/  STL.64 [R1+0x2978], R4 ;  /* 0x0029780401007387 */ /* 0x0005e80000100a00 */
[----:B------:R-:W4:Y:S04]  /*3be40*/  LDL.LU R12, [R1+0x430] ;  /* 0x00043000010c7983 */ /* 0x000f280000300800 */
[----:B------:R-:W4:Y:S04]  /*3be50*/  LDL.LU R13, [R1+0x434] ;  /* 0x00043400010d7983 */ /* 0x000f280000300800 */
[----:B------:R-:W4:Y:S04]  /*3be60*/  LDL.LU R14, [R1+0x438] ;  /* 0x00043800010e7983 */ /* 0x000f280000300800 */
[----:B------:R-:W4:Y:S04]  /*3be70*/  LDL.LU R15, [R1+0x43c] ;  /* 0x00043c00010f7983 */ /* 0x000f280000300800 */
[----:B-1----:R-:W4:Y:S04]  /*3be80*/  LDL.LU R16, [R1+0x480] ;  /* 0x0004800001107983 */ /* 0x002f280000300800 */
[----:B------:R-:W4:Y:S04]  /*3be90*/  LDL.LU R17, [R1+0x484] ;  /* 0x0004840001117983 */ /* 0x000f280000300800 */
[----:B0-----:R-:W4:Y:S04]  /*3bea0*/  LDL.LU R18, [R1+0x488] ;  /* 0x0004880001127983 */ /* 0x001f280000300800 */
[----:B------:R-:W4:Y:S04]  /*3beb0*/  LDL.LU R19, [R1+0x48c] ;  /* 0x00048c0001137983 */ /* 0x000f280000300800 */
[----:B--2---:R-:W2:Y:S04]  /*3bec0*/  LDL.LU R8, [R1+0x490] ;  /* 0x0004900001087983 */ /* 0x004ea80000300800 */
[----:B------:R-:W2:Y:S04]  /*3bed0*/  LDL.LU R9, [R1+0x494] ;  /* 0x0004940001097983 */ /* 0x000ea80000300800 */
[----:B---3--:R-:W3:Y:S04]  /*3bee0*/  LDL.LU R10, [R1+0x498] ;  /* 0x00049800010a7983 */ /* 0x008ee80000300800 */
[----:B------:R-:W3:Y:S04]  /*3bef0*/  LDL.LU R11, [R1+0x49c] ;  /* 0x00049c00010b7983 */ /* 0x000ee80000300800 */
[----:B------:R-:W2:Y:S04]  /*3bf00*/  LDL.LU R4, [R1+0x4a0] ;  /* 0x0004a00001047983 */ /* 0x000ea80000300800 */
[----:B------:R-:W4:Y:S04]  /*3bf10*/  LDL.LU R5, [R1+0x4a4] ;  /* 0x0004a40001057983 */ /* 0x000f280000300800 */
[----:B------:R-:W4:Y:S04]  /*3bf20*/  LDL.LU R6, [R1+0x4a8] ;  /* 0x0004a80001067983 */ /* 0x000f280000300800 */
[----:B------:R-:W4:Y:S04]  /*3bf30*/  LDL.LU R7, [R1+0x4ac] ;  /* 0x0004ac0001077983 */ /* 0x000f280000300800 */
[----:B---3--:R0:W-:Y:S04]  /*3bf40*/  STL.64 [R1+0x2970], R10 ;  /* 0x0029700a01007387 */ /* 0x0081e80000100a00 */
[----:B--2---:R-:W-:Y:S04]  /*3bf50*/  STL.64 [R1+0x2968], R8 ;  /* 0x0029680801007387 */ /* 0x004fe80000100a00 */
[----:B0-----:R-:W2:Y:S04]  /*3bf60*/  LDL.64 R10, [R1+0x178] ;  /* 0x00017800010a7983 */ /* 0x001ea80000100a00 */
[----:B----4-:R0:W-:Y:S04]  /*3bf70*/  STL.64 [R1+0x2958], R18 ;  /* 0x0029581201007387 */ /* 0x0101e80000100a00 */
[----:B------:R-:W-:Y:S04]  /*3bf80*/  STL.64 [R1+0x2950], R16 ;  /* 0x0029501001007387 */ /* 0x000fe80000100a00 */
[----:B0-----:R-:W3:Y:S04]  /*3bf90*/  LDL.64 R18, [R1+0x168] ;  /* 0x0001680001127983 */ /* 0x001ee80000100a00 */
[----:B------:R0:W-:Y:S04]  /*3bfa0*/  STL.64 [R1+0x28f8], R14 ;  /* 0x0028f80e01007387 */ /* 0x0001e80000100a00 */
[----:B------:R-:W-:Y:S04]  /*3bfb0*/  STL.64 [R1+0x28f0], R12 ;  /* 0x0028f00c01007387 */ /* 0x000fe80000100a00 */
[----:B0-----:R-:W4:Y:S04]  /*3bfc0*/  LDL.64 R14, [R1+0x128] ;  /* 0x00012800010e7983 */ /* 0x001f280000100a00 */
[----:B----4-:R0:W-:Y:S04]  /*3bfd0*/  STL.64 [R1+0x2910], R14 ;  /* 0x0029100e01007387 */ /* 0x0101e80000100a00 */
[----:B0-----:R-:W4:Y:S04]  /*3bfe0*/  LDL.64 R14, [R1+0x138] ;  /* 0x00013800010e7983 */ /* 0x001f280000100a00 */
[----:B----4-:R0:W-:Y:S04]  /*3bff0*/  STL.64 [R1+0x2928], R14 ;  /* 0x0029280e01007387 */ /* 0x0101e80000100a00 */
[----:B0-----:R-:W4:Y:S04]  /*3c000*/  LDL.64 R14, [R1+0x148] ;  /* 0x00014800010e7983 */ /* 0x001f280000100a00 */
[----:B----4-:R0:W-:Y:S04]  /*3c010*/  STL.64 [R1+0x2940], R14 ;  /* 0x0029400e01007387 */ /* 0x0101e80000100a00 */
[----:B0-----:R-:W4:Y:S04]  /*3c020*/  LDL.64 R14, [R1+0x158] ;  /* 0x00015800010e7983 */ /* 0x001f280000100a00 */
[----:B------:R-:W2:Y:S04]  /*3c030*/  LDL.LU R24, [R1+0x410] ;  /* 0x0004100001187983 */ /* 0x000ea80000300800 */
[----:B------:R-:W2:Y:S04]  /*3c040*/  LDL.LU R25, [R1+0x414] ;  /* 0x0004140001197983 */ /* 0x000ea80000300800 */
[----:B------:R-:W2:Y:S04]  /*3c050*/  LDL.LU R26, [R1+0x418] ;  /* 0x00041800011a7983 */ /* 0x000ea80000300800 */
[----:B------:R-:W2:Y:S04]  /*3c060*/  LDL.LU R27, [R1+0x41c] ;  /* 0x00041c00011b7983 */ /* 0x000ea80000300800 */
[----:B--2---:R-:W-:Y:S04]  /*3c070*/  STL.64 [R1+0x2908], R26 ;  /* 0x0029081a01007387 */ /* 0x004fe80000100a00 */
[----:B------:R0:W-:Y:S04]  /*3c080*/  STL.64 [R1+0x2900], R24 ;  /* 0x0029001801007387 */ /* 0x0001e80000100a00 */
[----:B0-----:R-:W2:Y:S04]  /*3c090*/  LDL.LU R24, [R1+0x450] ;  /* 0x0004500001187983 */ /* 0x001ea80000300800 */
[----:B------:R-:W2:Y:S04]  /*3c0a0*/  LDL.LU R25, [R1+0x454] ;  /* 0x0004540001197983 */ /* 0x000ea80000300800 */
[----:B------:R-:W2:Y:S04]  /*3c0b0*/  LDL.LU R26, [R1+0x458] ;  /* 0x00045800011a7983 */ /* 0x000ea80000300800 */
[----:B------:R-:W2:Y:S01]  /*3c0c0*/  LDL.LU R27, [R1+0x45c] ;  /* 0x00045c00011b7983 */ /* 0x000ea20000300800 */
[----:B------:R-:W-:Y:S03]  /*3c0d0*/  HMMA.16816.F32 R4, R20, R10, R4 ;  /* 0x0000000a1404723c */ /* 0x000fe60000001804 */
[----:B--2---:R-:W-:Y:S04]  /*3c0e0*/  STL.64 [R1+0x2920], R26 ;  /* 0x0029201a01007387 */ /* 0x004fe80000100a00 */
[----:B------:R0:W-:Y:S04]  /*3c0f0*/  STL.64 [R1+0x2918], R24 ;  /* 0x0029181801007387 */ /* 0x0001e80000100a00 */
[----:B0-----:R-:W2:Y:S04]  /*3c100*/  LDL.LU R24, [R1+0x460] ;  /* 0x0004600001187983 */ /* 0x001ea80000300800 */
        /* <DEDUP_REMOVED lines=8> */
[----:B------:R-:W2:Y:S04]  /*3c190*/  LDL.LU R27, [R1+0x47c] ;  /* 0x00047c00011b7983 */ /* 0x000ea80000300800 */
[----:B------:R0:W-:Y:S04]  /*3c1a0*/  STL.64 [R1+0x670], R4 ;  /* 0x0006700401007387 */ /* 0x0001e80000100a00 */
[----:B------:R1:W-:Y:S04]  /*3c1b0*/  STL.64 [R1+0x678], R6 ;  /* 0x0006780601007387 */ /* 0x0003e80000100a00 */
[----:B0-----:R-:W2:Y:S01]  /*3c1c0*/  LDL.LU.64 R4, [R1+0x2978] ;  /* 0x0029780001047983 */ /* 0x001ea20000300a00 */
[----:B-1----:R-:W-:Y:S01]  /*3c1d0*/  MOV R7, R10 ;  /* 0x0000000a00077202 */ /* 0x002fe20000000f00 */
[----:B------:R-:W-:-:S02]  /*3c1e0*/  IMAD.MOV.U32 R6, RZ, RZ, R11 ;  /* 0x000000ffff067224 */ /* 0x000fc400078e000b */
[----:B------:R-:W3:Y:S04]  /*3c1f0*/  LDL.LU.64 R10, [R1+0x2970] ;  /* 0x00297000010a7983 */ /* 0x000ee80000300a00 */
[----:B------:R-:W3:Y:S04]  /*3c200*/  LDL.LU.64 R8, [R1+0x2968] ;  /* 0x0029680001087983 */ /* 0x000ee80000300a00 */
[----:B------:R0:W-:Y:S01]  /*3c210*/  STL.64 [R1+0x28b0], R6 ;  /* 0x0028b00601007387 */ /* 0x0001e20000100a00 */
[----:B---3--:R-:W-:Y:S03]  /*3c220*/  HMMA.16816.F32 R8, R20, R18, R8 ;  /* 0x000000121408723c */ /* 0x008fe60000001808 */
[----:B--2---:R-:W-:Y:S04]  /*3c230*/  STL.64 [R1+0x28a8], R4 ;  /* 0x0028a80401007387 */ /* 0x004fe80000100a00 */
[----:B0-----:R-:W2:Y:S11]  /*3c240*/  LDL R6, [R1+0xe8] ;  /* 0x0000e80001067983 */ /* 0x001eb60000100800 */
[----:B------:R-:W-:Y:S05]  /*3c250*/  @!UPT UIADD3 URZ, URZ, URZ, URZ ;  /* 0x0000003f3f3ff290 */ /* 0x000fea000fffe03f */
[----:B------:R0:W-:Y:S04]  /*3c260*/  STL.64 [R1+0x660], R8 ;  /* 0x0006600801007387 */ /* 0x0001e80000100a00 */
[----:B------:R1:W-:Y:S04]  /*3c270*/  STL.64 [R1+0x668], R10 ;  /* 0x0006680a01007387 */ /* 0x0003e80000100a00 */
[----:B0-----:R-:W3:Y:S01]  /*3c280*/  LDL.LU R8, [R1+0x2960] ;  /* 0x0029600001087983 */ /* 0x001ee20000300800 */
[----:B-1----:R-:W-:Y:S01]  /*3c290*/  IMAD.MOV.U32 R11, RZ, RZ, R18 ;  /* 0x000000ffff0b7224 */ /* 0x002fe200078e0012 */
[----:B------:R-:W-:-:S02]  /*3c2a0*/  MOV R10, R19 ;  /* 0x00000013000a7202 */ /* 0x000fc40000000f00 */
[----:B------:R-:W4:Y:S04]  /*3c2b0*/  LDL.LU.64 R18, [R1+0x2958] ;  /* 0x0029580001127983 */ /* 0x000f280000300a00 */
[----:B------:R-:W4:Y:S02]  /*3c2c0*/  LDL.LU.64 R16, [R1+0x2950] ;  /* 0x0029500001107983 */ /* 0x000f240000300a00 */
[C---:B----4-:R-:W-:Y:S11]  /*3c2d0*/  HMMA.16816.F32 R16, R20.reuse, R14, R16 ;  /* 0x0000000e1410723c */ /* 0x050ff60000001810 */
[----:B------:R-:W-:Y:S11]  /*3c2e0*/  @!UPT UIADD3 URZ, URZ, URZ, URZ ;  /* 0x0000003f3f3ff290 */ /* 0x000ff6000fffe03f */
[----:B------:R-:W-:Y:S01]  /*3c2f0*/  @!UPT UIADD3 URZ, URZ, URZ, URZ ;  /* 0x0000003f3f3ff290 */ /* 0x000fe2000fffe03f */
[----:B------:R0:W-:Y:S04]  /*3c300*/  STL.64 [R1+0x650], R16 ;  /* 0x0006501001007387 */ /* 0x0001e80000100a00 */
[----:B------:R1:W-:Y:S01]  /*3c310*/  STL.64 [R1+0x658], R18 ;  /* 0x0006581201007387 */ /* 0x0003e20000100a00 */
[----:B0-----:R-:W-:Y:S01]  /*3c320*/  IMAD.MOV.U32 R17, RZ, RZ, R14 ;  /* 0x000000ffff117224 */ /* 0x001fe200078e000e */
[----:B------:R-:W-:Y:S02]  /*3c330*/  MOV R16, R15 ;  /* 0x0000000f00107202 */ /* 0x000fe40000000f00 */
[----:B-1----:R-:W4:Y:S04]  /*3c340*/  LDL.LU.64 R18, [R1+0x2948] ;  /* 0x0029480001127983 */ /* 0x002f280000300a00 */
[----:B------:R-:W2:Y:S01]  /*3c350*/  LDL.LU.64 R14, [R1+0x2940] ;  /* 0x00294000010e7983 */ /* 0x000ea20000300a00 */
[----:B------:R-:W-:Y:S01]  /*3c360*/  MOV R7, R2 ;  /* 0x0000000200077202 */ /* 0x000fe20000000f00 */
        /* <DEDUP_REMOVED lines=26> */
[----:B------:R-:W4:Y:S04]  /*3c510*/  LDL.LU.64 R14, [R1+0x28f8] ;  /* 0x0028f800010e7983 */ /* 0x000f280000300a00 */
[----:B------:R-:W4:Y:S04]  /*3c520*/  LDL.LU.64 R12, [R1+0x28f0] ;  /* 0x0028f000010c7983 */ /* 0x000f280000300a00 */
        /* <DEDUP_REMOVED lines=11> */
[----:B0-----:R-:W2:Y:S04]  /*3c5e0*/  LDL.LU.64 R14, [R1+0x28e8] ;  /* 0x0028e800010e7983 */ /* 0x001ea80000300a00 */
[----:B------:R-:W-:Y:S01]  /*3c5f0*/  STL.64 [R1+0x2778], R18 ;  /* 0x0027781201007387 */ /* 0x000fe20000100a00 */
[----:B--2---:R-:W-:Y:S03]  /*3c600*/  HMMA.16816.F32 R20, R20, R14, R24 ;  /* 0x0000000e1414723c */ /* 0x004fe60000001818 */
[----:B------:R-:W2:Y:S04]  /*3c610*/  LDL.LU R27, [R1+0x28e0] ;  /* 0x0028e000011b7983 */ /* 0x000ea80000300800 */
[----:B------:R-:W4:Y:S04]  /*3c620*/  LDL.LU.64 R24, [R1+0x28d8] ;  /* 0x0028d80001187983 */ /* 0x000f280000300a00 */
[----:B------:R-:W3:Y:S04]  /*3c630*/  LDL.LU.64 R14, [R1+0x28d0] ;  /* 0x0028d000010e7983 */ /* 0x000ee80000300a00 */
[----:B------:R-:W3:Y:S08]  /*3c640*/  LDL.LU.64 R12, [R1+0x28c8] ;  /* 0x0028c800010c7983 */ /* 0x000ef00000300a00 */
[----:B------:R-:W-:Y:S04]  /*3c650*/  STL.64 [R1+0x5c0], R20 ;  /* 0x0005c01401007387 */ /* 0x000fe80000100a00 */
[----:B------:R4:W-:Y:S02]  /*3c660*/  STL.64 [R1+0x5c8], R22 ;  /* 0x0005c81601007387 */ /* 0x0009e40000100a00 */
[----:B----4-:R-:W-:Y:S01]  /*3c670*/  IMAD.MOV.U32 R22, RZ, RZ, R25 ;  /* 0x000000ffff167224 */ /* 0x010fe200078e0019 */
[----:B------:R-:W-:-:S02]  /*3c680*/  MOV R23, R24 ;  /* 0x0000001800177202 */ /* 0x000fc40000000f00 */
[----:B--2---:R-:W0:Y:S04]  /*3c690*/  LDSM.16.M88.4 R24, [R27+0x21800] ;  /* 0x021800001b18783b */ /* 0x004e280000000200 */
[----:B0-----:R0:W-:Y:S04]  /*3c6a0*/  STL.64 [R1+0x2678], R26 ;  /* 0x0026781a01007387 */ /* 0x0011e80000100a00 */
[----:B------:R1:W-:Y:S04]  /*3c6b0*/  STL.64 [R1+0x2670], R24 ;  /* 0x0026701801007387 */ /* 0x0003e80000100a00 */
[----:B0-----:R-:W2:Y:S01]  /*3c6c0*/  LDL.LU.64 R26, [R1+0x108] ;  /* 0x00010800011a7983 */ /* 0x001ea20000300a00 */
[----:B---3--:R-:W-:Y:S03]  /*3c6d0*/  HMMA.16816.F32 R4, R12, R6, R8 ;  /* 0x000000060c04723c */ /* 0x008fe60000001808 */
[----:B--2---:R0:W-:Y:S04]  /*3c6e0*/  STL.64 [R1+0x2770], R26 ;  /* 0x0027701a01007387 */ /* 0x0041e80000100a00 */
[----:B-1----:R-:W2:Y:S04]  /*3c6f0*/  LDL.LU R24, [R1+0x3e0] ;  /* 0x0003e00001187983 */ /* 0x002ea80000300800 */
[----:B------:R-:W2:Y:S04]  /*3c700*/  LDL.LU R25, [R1+0x3e4] ;  /* 0x0003e40001197983 */ /* 0x000ea80000300800 */
[----:B0-----:R-:W2:Y:S04]  /*3c710*/  LDL.LU R26, [R1+0x3e8] ;  /* 0x0003e800011a7983 */ /* 0x001ea80000300800 */
[----:B------:R-:W2:Y:S04]  /*3c720*/  LDL.LU R27, [R1+0x3ec] ;  /* 0x0003ec00011b7983 */ /* 0x000ea80000300800 */
[----:B------:R-:W3:Y:S04]  /*3c730*/  LDL.LU.64 R10, [R1+0x28c0] ;  /* 0x0028c000010a7983 */ /* 0x000ee80000300a00 */
[----:B------:R-:W4:Y:S01]  /*3c740*/  LDL.LU.64 R8, [R1+0x28b8] ;  /* 0x0028b80001087983 */ /* 0x000f220000300a00 */
[----:B------:R-:W-:-:S03]  /*3c750*/  MOV R19, R3 ;  /* 0x0000000300137202 */ /* 0x000fc60000000f00 */
[----:B------:R-:W-:Y:S04]  /*3c760*/  STL.64 [R1+0x3f0], R4 ;  /* 0x0003f00401007387 */ /* 0x000fe80000100a00 */
[----:B------:R0:W-:Y:S04]  /*3c770*/  STL.64 [R1+0x3f8], R6 ;  /* 0x0003f80601007387 */ /* 0x0001e80000100a00 */
[----:B0-----:R-:W3:Y:S04]  /*3c780*/  LDL.LU.64 R6, [R1+0x28b0] ;  /* 0x0028b00001067983 */ /* 0x001ee80000300a00 */
[----:B------:R-:W3:Y:S01]  /*3c790*/  LDL.LU.64 R4, [R1+0x28a8] ;  /* 0x0028a80001047983 */ /* 0x000ee20000300a00 */
[----:B--2---:R-:W-:Y:S01]  /*3c7a0*/  HMMA.16816.F32 R20, R12, R22, R24 ;  /* 0x000000160c14723c */ /* 0x004fe20000001818 */
[----:B----4-:R-:W-:-:S02]  /*3c7b0*/  IMAD.MOV.U32 R18, RZ, RZ, R9 ;  /* 0x000000ffff127224 */ /* 0x010fc400078e0009 */
[----:B------:R-:W2:Y:S11]  /*3c7c0*/  LDL.LU R9, [R1+0x28a0] ;  /* 0x0028a00001097983 */ /* 0x000eb60000300800 */
[----:B------:R-:W-:Y:S09]  /*3c7d0*/  @!UPT UIADD3 URZ, URZ, URZ, URZ ;  /* 0x0000003f3f3ff290 */ /* 0x000ff2000fffe03f */
[----:B------:R-:W-:Y:S04]  /*3c7e0*/  STL.64 [R1+0x3d0], R20 ;  /* 0x0003d01401007387 */ /* 0x000fe80000100a00 */
[----:B------:R-:W-:Y:S04]  /*3c7f0*/  STL.64 [R1+0x3d8], R22 ;  /* 0x0003d81601007387 */ /* 0x000fe80000100a00 */
[----:B------:R-:W4:Y:S04]  /*3c800*/  LDL.LU R3, [R1+0x289c] ;  /* 0x00289c0001037983 */ /* 0x000f280000300800 */
[----:B------:R0:W-:Y:S04]  /*3c810*/  STL.64 [R1+0x2790], R18 ;  /* 0x0027901201007387 */ /* 0x0001e80000100a00 */
[----:B------:R-:W2:Y:S04]  /*3c820*/  LDL.LU R24, [R1+0x2d0] ;  /* 0x0002d00001187983 */ /* 0x000ea80000300800 */
[----:B------:R-:W2:Y:S04]  /*3c830*/  LDL.LU R25, [R1+0x2d4] ;  /* 0x0002d40001197983 */ /* 0x000ea80000300800 */
[----:B------:R-:W2:Y:S04]  /*3c840*/  LDL.LU R26, [R1+0x2d8] ;  /* 0x0002d800011a7983 */ /* 0x000ea80000300800 */
[----:B------:R-:W2:Y:S01]  /*3c850*/  LDL.LU R27, [R1+0x2dc] ;  /* 0x0002dc00011b7983 */ /* 0x000ea20000300800 */
[----:B0-----:R-:W-:Y:S01]  /*3c860*/  IMAD.MOV.U32 R18, RZ, RZ, R0 ;  /* 0x000000ffff127224 */ /* 0x001fe200078e0000 */
[----:B------:R-:W-:-:S02]  /*3c870*/  MOV R19, R29 ;  /* 0x0000001d00137202 */ /* 0x000fc40000000f00 */
[----:B------:R-:W3:Y:S04]  /*3c880*/  LDL.LU R0, [R1+0x2898] ;  /* 0x0028980001007983 */ /* 0x000ee80000300800 */
[----:B------:R-:W3:Y:S04]  /*3c890*/  LDL.LU R29, [R1+0x2894] ;  /* 0x00289400011d7983 */ /* 0x000ee80000300800 */
[----:B------:R-:W-:Y:S04]  /*3c8a0*/  STL.64 [R1+0x27a8], R18 ;  /* 0x0027a81201007387 */ /* 0x000fe80000100a00 */
[----:B--2---:R-:W-:Y:S04]  /*3c8b0*/  STL.64 [R1+0x2788], R26 ;  /* 0x0027881a01007387 */ /* 0x004fe80000100a00 */
[----:B------:R0:W-:Y:S04]  /*3c8c0*/  STL.64 [R1+0x2780], R24 ;  /* 0x0027801801007387 */ /* 0x0001e80000100a00 */
[----:B0-----:R-:W2:Y:S04]  /*3c8d0*/  LDL.LU R24, [R1+0x2e0] ;  /* 0x0002e00001187983 */ /* 0x001ea80000300800 */
[----:B------:R-:W2:Y:S04]  /*3c8e0*/  LDL.LU R25, [R1+0x2e4] ;  /* 0x0002e40001197983 */ /* 0x000ea80000300800 */
[----:B------:R-:W2:Y:S04]  /*3c8f0*/  LDL.LU R26, [R1+0x2e8] ;  /* 0x0002e800011a7983 */ /* 0x000ea80000300800 */
[----:B------:R-:W2:Y:S01]  /*3c900*/  LDL.LU R27, [R1+0x2ec] ;  /* 0x0002ec00011b7983 */ /* 0x000ea20000300800 */
[----:B------:R-:W-:Y:S01]  /*3c910*/  IMAD.MOV.U32 R18, RZ, RZ, R28 ;  /* 0x000000ffff127224 */ /* 0x000fe200078e001c */
        /* <DEDUP_REMOVED lines=11> */
[----:B------:R-:W-:-:S05]  /*3c9d0*/  MOV R19, R16 ;  /* 0x0000001000137202 */ /* 0x000fca0000000f00 */
[----:B------:R-:W-:Y:S04]  /*3c9e0*/  STL.64 [R1+0x27d8], R18 ;  /* 0x0027d81201007387 */ /* 0x000fe80000100a00 */
[----:B--2---:R-:W-:Y:S04]  /*3c9f0*/  STL.64 [R1+0x27b8], R26 ;  /* 0x0027b81a01007387 */ /* 0x004fe80000100a00 */
[----:B------:R0:W-:Y:S04]  /*3ca00*/  STL.64 [R1+0x27b0], R24 ;  /* 0x0027b01801007387 */ /* 0x0001e80000100a00 */
[----:B0-----:R-:W2:Y:S04]  /*3ca10*/  LDL.LU R24, [R1+0x300] ;  /* 0x0003000001187983 */ /* 0x001ea80000300800 */
[----:B------:R-:W2:Y:S04]  /*3ca20*/  LDL.LU R25, [R1+0x304] ;  /* 0x0003040001197983 */ /* 0x000ea80000300800 */
[----:B------:R-:W2:Y:S04]  /*3ca30*/  LDL.LU R26, [R1+0x308] ;  /* 0x00030800011a7983 */ /* 0x000ea80000300800 */
[----:B------:R-:W2:Y:S01]  /*3ca40*/  LDL.LU R27, [R1+0x30c] ;  /* 0x00030c00011b7983 */ /* 0x000ea20000300800 */
[----:B---3--:R-:W-:Y:S01]  /*3ca50*/  IMAD.MOV.U32 R18, RZ, RZ, R11 ;  /* 0x000000ffff127224 */ /* 0x008fe200078e000b */
[----:B------:R-:W-:-:S05]  /*3ca60*/  MOV R19, R10 ;  /* 0x0000000a00137202 */ /* 0x000fca0000000f00 */
[----:B------:R0:W-:Y:S02]  /*3ca70*/  STL.64 [R1+0x27f0], R18 ;  /* 0x0027f01201007387 */ /* 0x0001e40000100a00 */
[----:B0-----:R-:W-:Y:S01]  /*3ca80*/  IMAD.MOV.U32 R18, RZ, RZ, R7 ;  /* 0x000000ffff127224 */ /* 0x001fe200078e0007 */
[----:B------:R-:W-:Y:S01]  /*3ca90*/  MOV R19, R6 ;  /* 0x0000000600137202 */ /* 0x000fe20000000f00 */
[----:B--2---:R-:W-:Y:S04]  /*3caa0*/  STL.64 [R1+0x27d0], R26 ;  /* 0x0027d01a01007387 */ /* 0x004fe80000100a00 */
[----:B------:R0:W-:Y:S04]  /*3cab0*/  STL.64 [R1+0x27c8], R24 ;  /* 0x0027c81801007387 */ /* 0x0001e80000100a00 */
[----:B0-----:R-:W2:Y:S04]  /*3cac0*/  LDL.LU R24, [R1+0x310] ;  /* 0x0003100001187983 */ /* 0x001ea80000300800 */
[----:B------:R-:W2:Y:S04]  /*3cad0*/  LDL.LU R25, [R1+0x314] ;  /* 0x0003140001197983 */ /* 0x000ea80000300800 */
[----:B------:R-:W3:Y:S04]  /*3cae0*/  LDL.LU R26, [R1+0x318] ;  /* 0x00031800011a7983 */ /* 0x000ee80000300800 */
[----:B------:R-:W3:Y:S04]  /*3caf0*/  LDL.LU R27, [R1+0x31c] ;  /* 0x00031c00011b7983 */ /* 0x000ee80000300800 */
[----:B------:R0:W-:Y:S02]  /*3cb00*/  STL.64 [R1+0x2808], R18 ;  /* 0x0028081201007387 */ /* 0x0001e40000100a00 */
[----:B0-----:R-:W-:Y:S01]  /*3cb10*/  MOV R19, R4 ;  /* 0x0000000400137202 */ /* 0x001fe20000000f00 */
[----:B------:R-:W-:Y:S01]  /*3cb20*/  IMAD.MOV.U32 R18, RZ, RZ, R5 ;  /* 0x000000ffff127224 */ /* 0x000fe200078e0005 */
[----:B------:R-:W2:Y:S04]  /*3cb30*/  LDL.LU R4, [R1+0x380] ;  /* 0x0003800001047983 */ /* 0x000ea80000300800 */
[----:B------:R-:W2:Y:S04]  /*3cb40*/  LDL.LU R5, [R1+0x384] ;  /* 0x0003840001057983 */ /* 0x000ea80000300800 */
[----:B------:R-:W2:Y:S04]  /*3cb50*/  LDL.LU R6, [R1+0x388] ;  /* 0x0003880001067983 */ /* 0x000ea80000300800 */
[----:B------:R-:W2:Y:S01]  /*3cb60*/  LDL.LU R7, [R1+0x38c] ;  /* 0x00038c0001077983 */ /* 0x000ea20000300800 */
[----:B------:R-:W-:Y:S01]  /*3cb70*/  IMAD.MOV.U32 R10, RZ, RZ, R0 ;  /* 0x000000ffff0a7224 */ /* 0x000fe200078e0000 */
[----:B----4-:R-:W-:-:S02]  /*3cb80*/  MOV R11, R3 ;  /* 0x00000003000b7202 */ /* 0x010fc40000000f00 */
[----:B--2---:R-:W-:Y:S04]  /*3cb90*/  STL.64 [R1+0x2860], R6 ;  /* 0x0028600601007387 */ /* 0x004fe80000100a00 */
[----:B------:R0:W-:Y:S04]  /*3cba0*/  STL.64 [R1+0x2858], R4 ;  /* 0x0028580401007387 */ /* 0x0001e80000100a00 */
[----:B------:R-:W2:Y:S04]  /*3cbb0*/  LDL.LU R0, [R1+0x2888] ;  /* 0x0028880001007983 */ /* 0x000ea80000300800 */
[----:B------:R-:W4:Y:S04]  /*3cbc0*/  LDL.LU R3, [R1+0x2884] ;  /* 0x0028840001037983 */ /* 0x000f280000300800 */
[----:B------:R1:W-:Y:S04]  /*3cbd0*/  STL.64 [R1+0x2868], R10 ;  /* 0x0028680a01007387 */ /* 0x0003e80000100a00 */
[----:B0-----:R-:W2:Y:S04]  /*3cbe0*/  LDL.LU R4, [R1+0x3a0] ;  /* 0x0003a00001047983 */ /* 0x001ea80000300800 */
[----:B------:R-:W2:Y:S04]  /*3cbf0*/  LDL.LU R5, [R1+0x3a4] ;  /* 0x0003a40001057983 */ /* 0x000ea80000300800 */
[----:B------:R-:W2:Y:S04]  /*3cc00*/  LDL.LU R6, [R1+0x3a8] ;  /* 0x0003a80001067983 */ /* 0x000ea80000300800 */
[----:B------:R-:W2:Y:S01]  /*3cc10*/  LDL.LU R7, [R1+0x3ac] ;  /* 0x0003ac0001077983 */ /* 0x000ea20000300800 */
[----:B-1----:R-:W-:-:S03]  /*3cc20*/  IMAD.MOV.U32 R10, RZ, RZ, R28 ;  /* 0x000000ffff0a7224 */ /* 0x002fc600078e001c */
[----:B--2---:R-:W-:Y:S04]  /*3cc30*/  STL.64 [R1+0x2878], R6 ;  /* 0x0028780601007387 */ /* 0x004fe80000100a00 */
[----:B------:R0:W-:Y:S04]  /*3cc40*/  STL.64 [R1+0x2870], R4 ;  /* 0x0028700401007387 */ /* 0x0001e80000100a00 */
[----:B------:R-:W2:Y:S04]  /*3cc50*/  LDL.LU R28, [R1+0x2880] ;  /* 0x00288000011c7983 */ /* 0x000ea80000300800 */
        /* <DEDUP_REMOVED lines=8> */
[----:B------:R-:W-:Y:S04]  /*3cce0*/  STL.64 [R1+0x2820], R18 ;  /* 0x0028201201007387 */ /* 0x000fe80000100a00 */
[----:B---3--:R-:W-:Y:S04]  /*3ccf0*/  STL.64 [R1+0x27e8], R26 ;  /* 0x0027e81a01007387 */ /* 0x008fe80000100a00 */
[----:B------:R0:W-:Y:S04]  /*3cd00*/  STL.64 [R1+0x27e0], R24 ;  /* 0x0027e01801007387 */ /* 0x0001e80000100a00 */
[----:B0-----:R-:W3:Y:S04]  /*3cd10*/  LDL.LU R24, [R1+0x320] ;  /* 0x0003200001187983 */ /* 0x001ee80000300800 */
[----:B------:R-:W3:Y:S04]  /*3cd20*/  LDL.LU R25, [R1+0x324] ;  /* 0x0003240001197983 */ /* 0x000ee80000300800 */
[----:B------:R-:W2:Y:S04]  /*3cd30*/  LDL.LU R26, [R1+0x328] ;  /* 0x00032800011a7983 */ /* 0x000ea80000300800 */
[----:B------:R-:W2:Y:S04]  /*3cd40*/  LDL.LU R27, [R1+0x32c] ;  /* 0x00032c00011b7983 */ /* 0x000ea80000300800 */
[----:B--2---:R-:W-:Y:S04]  /*3cd50*/  STL.64 [R1+0x2800], R26 ;  /* 0x0028001a01007387 */ /* 0x004fe80000100a00 */
[----:B---3--:R0:W-:Y:S04]  /*3cd60*/  STL.64 [R1+0x27f8], R24 ;  /* 0x0027f81801007387 */ /* 0x0081e80000100a00 */
[----:B0-----:R-:W2:Y:S04]  /*3cd70*/  LDL.LU R24, [R1+0x330] ;  /* 0x0003300001187983 */ /* 0x001ea80000300800 */
[----:B------:R-:W2:Y:S04]  /*3cd80*/  LDL.LU R25, [R1+0x334] ;  /* 0x0003340001197983 */ /* 0x000ea80000300800 */
[----:B------:R-:W3:Y:S04]  /*3cd90*/  LDL.LU R26, [R1+0x338] ;  /* 0x00033800011a7983 */ /* 0x000ee80000300800 */
[----:B------:R-:W3:Y:S01]  /*3cda0*/  LDL.LU R27, [R1+0x33c] ;  /* 0x00033c00011b7983 */ /* 0x000ee20000300800 */
[----:B------:R-:W-:Y:S01]  /*3cdb0*/  MOV R11, R29 ;  /* 0x0000001d000b7202 */ /* 0x000fe20000000f00 */
[----:B------:R-:W-:Y:S01]  /*3cdc0*/  IMAD.MOV.U32 R18, RZ, RZ, R9 ;  /* 0x000000ffff127224 */ /* 0x000fe200078e0009 */
[----:B------:R-:W-:-:S05]  /*3cdd0*/  MOV R19, R8 ;  /* 0x0000000800137202 */ /* 0x000fca0000000f00 */
[C---:B------:R-:W-:Y:S01]  /*3cde0*/  HMMA.16816.F32 R8, R12.reuse, R10, R4 ;  /* 0x0000000a0c08723c */ /* 0x040fe20000001804 */
[----:B---3--:R-:W-:Y:S04]  /*3cdf0*/  STL.64 [R1+0x2818], R26 ;  /* 0x0028181a01007387 */ /* 0x008fe80000100a00 */
[----:B--2---:R0:W-:Y:S04]  /*3ce00*/  STL.64 [R1+0x2810], R24 ;  /* 0x0028101801007387 */ /* 0x0041e80000100a00 */
        /* <DEDUP_REMOVED lines=14> */
[----:B0-----:R-:W3:Y:S02]  /*3cef0*/  LDL.LU.64 R10, [R1+0x2868] ;  /* 0x00286800010a7983 */ /* 0x001ee40000300a00 */
[C---:B---3--:R-:W-:Y:S02]  /*3cf00*/  HMMA.16816.F32 R8, R12.reuse, R10, R4 ;  /* 0x0000000a0c08723c */ /* 0x048fe40000001804 */
[----:B------:R-:W3:Y:S04]  /*3cf10*/  LDL.LU.64 R6, [R1+0x2860] ;  /* 0x0028600001067983 */ /* 0x000ee80000300a00 */
[----:B------:R-:W3:Y:S11]  /*3cf20*/  LDL.LU.64 R4, [R1+0x2858] ;  /* 0x0028580001047983 */ /* 0x000ef60000300a00 */
[----:B------:R-:W-:Y:S06]  /*3cf30*/  @!UPT UIADD3 URZ, URZ, URZ, URZ ;  /* 0x0000003f3f3ff290 */ /* 0x000fec000fffe03f */
[----:B------:R-:W-:Y:S04]  /*3cf40*/  STL.64 [R1+0x390], R8 ;  /* 0x0003900801007387 */ /* 0x000fe80000100a00 */
[----:B------:R0:W-:Y:S04]  /*3cf50*/  STL.64 [R1+0x398], R10 ;  /* 0x0003980a01007387 */ /* 0x0001e80000100a00 */
[----:B0-----:R-:W3:Y:S04]  /*3cf60*/  LDL.LU.64 R10, [R1+0x2850] ;  /* 0x00285000010a7983 */ /* 0x001ee80000300a00 */
[----:B------:R-:W2:Y:S01]  /*3cf70*/  LDL.LU.64 R8, [R1+0x2848] ;  /* 0x0028480001087983 */ /* 0x000ea20000300a00 */
[C---:B---3--:R-:W-:Y:S11]  /*3cf80*/  HMMA.16816.F32 R4, R12.reuse, R10, R4 ;  /* 0x0000000a0c04723c */ /* 0x048ff60000001804 */
[----:B------:R-:W-:Y:S11]  /*3cf90*/  @!UPT UIADD3 URZ, URZ, URZ, URZ ;  /* 0x0000003f3f3ff290 */ /* 0x000ff6000fffe03f */
[----:B------:R-:W-:Y:S01]  /*3cfa0*/  @!UPT UIADD3 URZ, URZ, URZ, URZ ;  /* 0x0000003f3f3ff290 */ /* 0x000fe2000fffe03f */
[----:B------:R-:W-:Y:S04]  /*3cfb0*/  STL.64 [R1+0x370], R4 ;  /* 0x0003700401007387 */ /* 0x000fe80000100a00 */
[----:B------:R0:W-:Y:S04]  /*3cfc0*/  STL.64 [R1+0x378], R6 ;  /* 0x0003780601007387 */ /* 0x0001e80000100a00 */
[----:B0-----:R-:W3:Y:S04]  /*3cfd0*/  LDL.LU.64 R6, [R1+0x2840] ;  /* 0x0028400001067983 */ /* 0x001ee80000300a00 */
[----:B------:R-:W4:Y:S04]  /*3cfe0*/  LDL.LU.64 R4, [R1+0x2838] ;  /* 0x0028380001047983 */ /* 0x000f280000300a00 */
[----:B------:R-:W-:Y:S04]  /*3cff0*/  STL.64 [R1+0x2738], R10 ;  /* 0x0027380a01007387 */ /* 0x000fe80000100a00 */
[----:B--2---:R3:W-:Y:S02]  /*3d000*/  STL.64 [R1+0x2730], R8 ;  /* 0x0027300801007387 */ /* 0x0047e40000100a00 */
[C---:B---3--:R-:W-:Y:S02]  /*3d010*/  HMMA.16816.F32 R8, R12.reuse, R6, R20 ;  /* 0x000000060c08723c */ /* 0x048fe40000001814 */
[----:B------:R-:W2:Y:S11]  /*3d020*/  LDL.LU R20, [R1+0x2a0] ;  /* 0x0002a00001147983 */ /* 0x000eb60000300800 */
[----:B------:R-:W-:Y:S10]  /*3d030*/  @!UPT UIADD3 URZ, URZ, URZ, URZ ;  /* 0x0000003f3f3ff290 */ /* 0x000ff4000fffe03f */
[----:B------:R-:W-:Y:S04]  /*3d040*/  STL.64 [R1+0x360], R8 ;  /* 0x0003600801007387 */ /* 0x000fe80000100a00 */
[----:B------:R-:W-:Y:S04]  /*3d050*/  STL.64 [R1+0x368], R10 ;  /* 0x0003680a01007387 */ /* 0x000fe80000100a00 */
[----:B------:R-:W2:Y:S04]  /*3d060*/  LDL.LU R21, [R1+0x2a4] ;  /* 0x0002a40001157983 */ /* 0x000ea80000300800 */
[----:B------:R-:W3:Y:S04]  /*3d070*/  LDL.LU R22, [R1+0x2a8] ;  /* 0x0002a80001167983 */ /* 0x000ee80000300800 */
[----:B------:R-:W3:Y:S01]  /*3d080*/  LDL.LU R23, [R1+0x2ac] ;  /* 0x0002ac0001177983 */ /* 0x000ee20000300800 */
[C---:B------:R-:W-:Y:S03]  /*3d090*/  HMMA.16816.F32 R16, R12.reuse, R18, R24 ;  /* 0x000000120c10723c */ /* 0x040fe60000001818 */
[----:B---3--:R0:W-:Y:S04]  /*3d0a0*/  STL.64 [R1+0x2758], R22 ;  /* 0x0027581601007387 */ /* 0x0081e80000100a00 */
[----:B--2---:R-:W-:Y:S04]  /*3d0b0*/  STL.64 [R1+0x2750], R20 ;  /* 0x0027501401007387 */ /* 0x004fe80000100a00 */
[----:B0-----:R-:W2:Y:S04]  /*3d0c0*/  LDL.LU.64 R22, [R1+0xe8] ;  /* 0x0000e80001167983 */ /* 0x001ea80000300a00 */
[----:B------:R-:W3:Y:S04]  /*3d0d0*/  LDL.LU.64 R10, [R1+0xa8] ;  /* 0x0000a800010a7983 */ /* 0x000ee80000300a00 */
[----:B---3--:R0:W-:Y:S04]  /*3d0e0*/  STL.64 [R1+0x2748], R10 ;  /* 0x0027480a01007387 */ /* 0x0081e80000100a00 */
[----:B0-----:R-:W3:Y:S04]  /*3d0f0*/  LDL.LU.64 R10, [R1+0xd8] ;  /* 0x0000d800010a7983 */ /* 0x001ee80000300a00 */
[----:B------:R-:W-:Y:S04]  /*3d100*/  STL.64 [R1+0x2720], R6 ;  /* 0x0027200601007387 */ /* 0x000fe80000100a00 */
[----:B----4-:R0:W-:Y:S04]  /*3d110*/  STL.64 [R1+0x2718], R4 ;  /* 0x0027180401007387 */ /* 0x0101e80000100a00 */
[----:B0-----:R-:W4:Y:S04]  /*3d120*/  LDL.LU R4, [R1+0x2c0] ;  /* 0x0002c00001047983 */ /* 0x001f280000300800 */
[----:B------:R-:W4:Y:S04]  /*3d130*/  LDL.LU R5, [R1+0x2c4] ;  /* 0x0002c40001057983 */ /* 0x000f280000300800 */
[----:B------:R-:W4:Y:S04]  /*3d140*/  LDL.LU R6, [R1+0x2c8] ;  /* 0x0002c80001067983 */ /* 0x000f280000300800 */
[----:B------:R-:W4:Y:S04]  /*3d150*/  LDL.LU R7, [R1+0x2cc] ;  /* 0x0002cc0001077983 */ /* 0x000f280000300800 */
[----:B------:R-:W2:Y:S04]  /*3d160*/  LDL.LU.64 R26, [R1+0x2830] ;  /* 0x00283000011a7983 */ /* 0x000ea80000300a00 */
[----:B------:R-:W2:Y:S04]  /*3d170*/  LDL.LU.64 R24, [R1+0x2828] ;  /* 0x0028280001187983 */ /* 0x000ea80000300a00 */
[----:B------:R-:W-:Y:S04]  /*3d180*/  STL.64 [R1+0x610], R16 ;  /* 0x0006101001007387 */ /* 0x000fe80000100a00 */
[----:B------:R0:W-:Y:S04]  /*3d190*/  STL.64 [R1+0x618], R18 ;  /* 0x0006181201007387 */ /* 0x0001e80000100a00 */
[----:B0-----:R-:W2:Y:S02]  /*3d1a0*/  LDL.LU.64 R18, [R1+0x2820] ;  /* 0x0028200001127983 */ /* 0x001ea40000300a00 */
[C---:B--2---:R-:W-:Y:S02]  /*3d1b0*/  HMMA.16816.F32 R16, R12.reuse, R18, R24 ;  /* 0x000000120c10723c */ /* 0x044fe40000001818 */
[----:B------:R-:W2:Y:S04]  /*3d1c0*/  LDL.LU.64 R26, [R1+0x2818] ;  /* 0x00281800011a7983 */ /* 0x000ea80000300a00 */
[----:B------:R-:W2:Y:S11]  /*3d1d0*/  LDL.LU.64 R24, [R1+0x2810] ;  /* 0x0028100001187983 */ /* 0x000eb60000300a00 */
[----:B------:R-:W-:Y:S06]  /*3d1e0*/  @!UPT UIADD3 URZ, URZ, URZ, URZ ;  /* 0x0000003f3f3ff290 */ /* 0x000fec000fffe03f */
        /* <DEDUP_REMOVED lines=46> */
[----:B------:R-:W4:Y:S11]  /*3d4d0*/  LDL.LU.64 R26, [R1+0x2770] ;  /* 0x00277000011a7983 */ /* 0x000f360000300a00 */
[----:B------:R-:W-:Y:S10]  /*3d4e0*/  @!UPT UIADD3 URZ, URZ, URZ, URZ ;  /* 0x0000003f3f3ff290 */ /* 0x000ff4000fffe03f */
[----:B------:R-:W-:Y:S04]  /*3d4f0*/  STL.64 [R1+0x2d0], R16 ;  /* 0x0002d01001007387 */ /* 0x000fe80000100a00 */
[----:B------:R0:W-:Y:S04]  /*3d500*/  STL.64 [R1+0x2d8], R18 ;  /* 0x0002d81201007387 */ /* 0x0001e80000100a00 */
[----:B0-----:R-:W2:Y:S04]  /*3d510*/  LDL.LU.64 R18, [R1+0x2768] ;  /* 0x0027680001127983 */ /* 0x001ea80000300a00 */
[----:B------:R-:W2:Y:S01]  /*3d520*/  LDL.LU.64 R16, [R1+0x2760] ;  /* 0x0027600001107983 */ /* 0x000ea20000300a00 */
[----:B----4-:R-:W-:Y:S03]  /*3d530*/  HMMA.16816.F32 R4, R12, R26, R4 ;  /* 0x0000001a0c04723c */ /* 0x010fe60000001804 */
[----:B------:R-:W4:Y:S04]  /*3d540*/  LDL.LU.64 R14, [R1+0x78] ;  /* 0x00007800010e7983 */ /* 0x000f280000300a00 */
[----:B----4-:R0:W-:Y:S11]  /*3d550*/  STL.64 [R1+0x2740], R14 ;  /* 0x0027400e01007387 */ /* 0x0101f60000100a00 */
[----:B------:R-:W-:Y:S05]  /*3d560*/  @!UPT UIADD3 URZ, URZ, URZ, URZ ;  /* 0x0000003f3f3ff290 */ /* 0x000fea000fffe03f */
[----:B------:R1:W-:Y:S04]  /*3d570*/  STL.64 [R1+0x2c0], R4 ;  /* 0x0002c00401007387 */ /* 0x0003e80000100a00 */
[----:B------:R4:W-:Y:S04]  /*3d580*/  STL.64 [R1+0x2c8], R6 ;  /* 0x0002c80601007387 */ /* 0x0009e80000100a00 */
[----:B------:R-:W2:Y:S04]  /*3d590*/  LDL.LU R12, [R1+0x290] ;  /* 0x00029000010c7983 */ /* 0x000ea80000300800 */
[----:B------:R-:W2:Y:S04]  /*3d5a0*/  LDL.LU R13, [R1+0x294] ;  /* 0x00029400010d7983 */ /* 0x000ea80000300800 */
[----:B0-----:R-:W2:Y:S04]  /*3d5b0*/  LDL.LU R14, [R1+0x298] ;  /* 0x00029800010e7983 */ /* 0x001ea80000300800 */
[----:B------:R-:W2:Y:S04]  /*3d5c0*/  LDL.LU R15, [R1+0x29c] ;  /* 0x00029c00010f7983 */ /* 0x000ea80000300800 */
[----:B-1----:R-:W2:Y:S04]  /*3d5d0*/  LDL.LU R4, [R1+0x270] ;  /* 0x0002700001047983 */ /* 0x002ea80000300800 */
[----:B------:R-:W2:Y:S04]  /*3d5e0*/  LDL.LU R5, [R1+0x274] ;  /* 0x0002740001057983 */ /* 0x000ea80000300800 */
[----:B----4-:R-:W4:Y:S04]  /*3d5f0*/  LDL.LU R6, [R1+0x278] ;  /* 0x0002780001067983 */ /* 0x010f280000300800 */
[----:B------:R-:W4:Y:S04]  /*3d600*/  LDL.LU R7, [R1+0x27c] ;  /* 0x00027c0001077983 */ /* 0x000f280000300800 */
[----:B------:R0:W-:Y:S04]  /*3d610*/  STL.64 [R1+0x2688], R26 ;  /* 0x0026881a01007387 */ /* 0x0001e80000100a00 */
[----:B------:R-:W2:Y:S04]  /*3d620*/  LDL.LU R24, [R1+0x2b0] ;  /* 0x0002b00001187983 */ /* 0x000ea80000300800 */
[----:B------:R-:W2:Y:S04]  /*3d630*/  LDL.LU R25, [R1+0x2b4] ;  /* 0x0002b40001197983 */ /* 0x000ea80000300800 */
[----:B0-----:R-:W2:Y:S04]  /*3d640*/  LDL.LU R26, [R1+0x2b8] ;  /* 0x0002b800011a7983 */ /* 0x001ea80000300800 */
[----:B------:R-:W2:Y:S02]  /*3d650*/  LDL.LU R27, [R1+0x2bc] ;  /* 0x0002bc00011b7983 */ /* 0x000ea40000300800 */
[C---:B--2---:R-:W-:Y:S11]  /*3d660*/  HMMA.16816.F32 R24, R16.reuse, R22, R24 ;  /* 0x000000161018723c */ /* 0x044ff60000001818 */
[----:B------:R-:W-:Y:S11]  /*3d670*/  @!UPT UIADD3 URZ, URZ, URZ, URZ ;  /* 0x0000003f3f3ff290 */ /* 0x000ff6000fffe03f */
[----:B------:R-:W-:Y:S01]  /*3d680*/  @!UPT UIADD3 URZ, URZ, URZ, URZ ;  /* 0x0000003f3f3ff290 */ /* 0x000fe2000fffe03f */
[----:B------:R0:W-:Y:S04]  /*3d690*/  STL.64 [R1+0x2b0], R24 ;  /* 0x0002b01801007387 */ /* 0x0001e80000100a00 */
[----:B------:R-:W-:Y:S01]  /*3d6a0*/  STL.64 [R1+0x2b8], R26 ;  /* 0x0002b81a01007387 */ /* 0x000fe20000100a00 */
[----:B0-----:R-:W-:Y:S01]  /*3d6b0*/  IMAD.MOV.U32 R25, RZ, RZ, R22 ;  /* 0x000000ffff197224 */ /* 0x001fe200078e0016 */
[----:B------:R-:W-:Y:S02]  /*3d6c0*/  MOV R24, R23 ;  /* 0x0000001700187202 */ /* 0x000fe40000000f00 */
[----:B------:R-:W3:Y:S04]  /*3d6d0*/  LDL.LU.64 R22, [R1+0x2758] ;  /* 0x0027580001167983 */ /* 0x000ee80000300a00 */
[----:B------:R-:W3:Y:S04]  /*3d6e0*/  LDL.LU.64 R20, [R1+0x2750] ;  /* 0x0027500001147983 */ /* 0x000ee80000300a00 */
[----:B------:R-:W-:Y:S01]  /*3d6f0*/  STL [R1+0x26cc], R25 ;  /* 0x0026cc1901007387 */ /* 0x000fe20000100800 */
[C---:B---3--:R-:W-:Y:S11]  /*3d700*/  HMMA.16816.F32 R20, R16.reuse, R10, R20 ;  /* 0x0000000a1014723c */ /* 0x048ff60000001814 */
[----:B------:R-:W-:Y:S11]  /*3d710*/  @!UPT UIADD3 URZ, URZ, URZ, URZ ;  /* 0x0000003f3f3ff290 */ /* 0x000ff6000fffe03f */
[----:B------:R-:W-:Y:S01]  /*3d720*/  @!UPT UIADD3 URZ, URZ, URZ, URZ ;  /* 0x0000003f3f3ff290 */ /* 0x000fe2000fffe03f */
[----:B------:R0:W-:Y:S04]  /*3d730*/  STL.64 [R1+0x2a0], R20 ;  /* 0x0002a01401007387 */ /* 0x0001e80000100a00 */
[----:B------:R1:W-:Y:S01]  /*3d740*/  STL.64 [R1+0x2a8], R22 ;  /* 0x0002a81601007387 */ /* 0x0003e20000100a00 */
[----:B0-----:R-:W-:Y:S01]  /*3d750*/  MOV R20, R11 ;  /* 0x0000000b00147202 */ /* 0x001fe20000000f00 */
[----:B-1----:R-:W-:Y:S02]  /*3d760*/  IMAD.MOV.U32 R23, RZ, RZ, R10 ;  /* 0x000000ffff177224 */ /* 0x002fe400078e000a */
[----:B------:R-:W2:Y:S04]  /*3d770*/  LDL.LU.64 R10, [R1+0x2748] ;  /* 0x00274800010a7983 */ /* 0x000ea80000300a00 */
[----:B------:R-:W-:Y:S04]  /*3d780*/  STL [R1+0x2714], R23 ;  /* 0x0027141701007387 */ /* 0x000fe80000100800 */
[----:B------:R0:W-:Y:S04]  /*3d790*/  STL [R1+0x2710], R20 ;  /* 0x0027101401007387 */ /* 0x0001e80000100800 */
[----:B0-----:R-:W3:Y:S04]  /*3d7a0*/  LDL.LU R20, [R1+0x280] ;  /* 0x0002800001147983 */ /* 0x001ee80000300800 */
[----:B------:R-:W3:Y:S04]  /*3d7b0*/  LDL.LU R21, [R1+0x284] ;  /* 0x0002840001157983 */ /* 0x000ee80000300800 */
[----:B------:R-:W3:Y:S04]  /*3d7c0*/  LDL.LU R22, [R1+0x288] ;  /* 0x0002880001167983 */ /* 0x000ee80000300800 */
[----:B------:R-:W3:Y:S01]  /*3d7d0*/  LDL.LU R23, [R1+0x28c] ;  /* 0x00028c0001177983 */ /* 0x000ee20000300800 */
[----:B--2---:R-:W-:Y:S11]  /*3d7e0*/  HMMA.16816.F32 R12, R16, R10, R12 ;  /* 0x0000000a100c723c */ /* 0x004ff6000000180c */
[----:B------:R-:W-:Y:S11]  /*3d7f0*/  @!UPT UIADD3 URZ, URZ, URZ, URZ ;  /* 0x0000003f3f3ff290 */ /* 0x000ff6000fffe03f */
[----:B------:R-:W-:Y:S01]  /*3d800*/  @!UPT UIADD3 URZ, URZ, URZ, URZ ;  /* 0x0000003f3f3ff290 */ /* 0x000fe2000fffe03f */
[----:B------:R-:W-:Y:S04]  /*3d810*/  STL.64 [R1+0x290], R12 ;  /* 0x0002900c01007387 */ /* 0x000fe80000100a00 */
[----:B------:R0:W-:Y:S04]  /*3d820*/  STL.64 [R1+0x298], R14 ;  /* 0x0002980e01007387 */ /* 0x0001e80000100a00 */
[----:B0-----:R-:W3:Y:S01]  /*3d830*/  LDL.LU.64 R14, [R1+0x2740] ;  /* 0x00274000010e7983 */ /* 0x001ee20000300a00 */
[----:B------:R-:W-:Y:S01]  /*3d840*/  IMAD.MOV.U32 R27, RZ, RZ, R10 ;  /* 0x000000ffff1b7224 */ /* 0x000fe200078e000a */
[----:B------:R-:W-:-:S02]  /*3d850*/  MOV R26, R11 ;  /* 0x0000000b001a7202 */ /* 0x000fc40000000f00 */
[----:B------:R-:W4:Y:S04]  /*3d860*/  LDL.LU.64 R10, [R1+0x2738] ;  /* 0x00273800010a7983 */ /* 0x000f280000300a00 */
[----:B------:R-:W2:Y:S01]  /*3d870*/  LDL.LU.64 R8, [R1+0x2730] ;  /* 0x0027300001087983 */ /* 0x000ea20000300a00 */
[----:B---3--:R-:W-:Y:S01]  /*3d880*/  HMMA.16816.F32 R20, R16, R14, R20 ;  /* 0x0000000e1014723c */ /* 0x008fe20000001814 */
[----:B------:R-:W-:Y:S01]  /*3d890*/  IMAD.MOV.U32 R25, RZ, RZ, R14 ;  /* 0x000000ffff197224 */ /* 0x000fe200078e000e */
[----:B------:R-:W-:-:S05]  /*3d8a0*/  MOV R29, R15 ;  /* 0x0000000f001d7202 */ /* 0x000fca0000000f00 */
[----:B------:R-:W-:Y:S01]  /*3d8b0*/  IMAD.MOV.U32 R14, RZ, RZ, R28 ;  /* 0x000000ffff0e7224 */ /* 0x000fe200078e001c */
[----:B------:R-:W-:Y:S11]  /*3d8c0*/  MOV R15, R3 ;  /* 0x00000003000f7202 */ /* 0x000ff60000000f00 */
[----:B------:R-:W-:Y:S04]  /*3d8d0*/  @!UPT UIADD3 URZ, URZ, URZ, URZ ;  /* 0x0000003f3f3ff290 */ /* 0x000fe8000fffe03f */
[----:B------:R0:W-:Y:S04]  /*3d8e0*/  STL.64 [R1+0x280], R20 ;  /* 0x0002801401007387 */ /* 0x0001e80000100a00 */
[----:B------:R1:W-:Y:S04]  /*3d8f0*/  STL.64 [R1+0x288], R22 ;  /* 0x0002881601007387 */ /* 0x0003e80000100a00 */
[----:B0-----:R-:W3:Y:S04]  /*3d900*/  LDL.LU R20, [R1+0x250] ;  /* 0x0002500001147983 */ /* 0x001ee80000300800 */
[----:B------:R-:W3:Y:S04]  /*3d910*/  LDL.LU R21, [R1+0x254] ;  /* 0x0002540001157983 */ /* 0x000ee80000300800 */
[----:B-1----:R-:W3:Y:S04]  /*3d920*/  LDL.LU R22, [R1+0x258] ;  /* 0x0002580001167983 */ /* 0x002ee80000300800 */
[----:B------:R-:W3:Y:S04]  /*3d930*/  LDL.LU R23, [R1+0x25c] ;  /* 0x00025c0001177983 */ /* 0x000ee80000300800 */
[----:B------:R-:W2:Y:S04]  /*3d940*/  LDL.LU R12, [R1+0x240] ;  /* 0x00024000010c7983 */ /* 0x000ea80000300800 */
[----:B------:R-:W2:Y:S04]  /*3d950*/  LDL.LU R13, [R1+0x244] ;  /* 0x00024400010d7983 */ /* 0x000ea80000300800 */
[----:B------:R-:W3:Y:S04]  /*3d960*/  LDL.LU R28, [R1+0x272c] ;  /* 0x00272c00011c7983 */ /* 0x000ee80000300800 */
[----:B------:R-:W3:Y:S01]  /*3d970*/  LDL.LU R3, [R1+0x2728] ;  /* 0x0027280001037983 */ /* 0x000ee20000300800 */
[----:B----4-:R-:W-:Y:S03]  /*3d980*/  HMMA.16816.F32 R4, R16, R10, R4 ;  /* 0x0000000a1004723c */ /* 0x010fe60000001804 */
[----:B------:R0:W-:Y:S04]  /*3d990*/  STL.64 [R1+0x2708], R14 ;  /* 0x0027080e01007387 */ /* 0x0001e80000100a00 */
[----:B--2---:R-:W-:Y:S04]  /*3d9a0*/  STL.64 [R1+0x2700], R12 ;  /* 0x0027000c01007387 */ /* 0x004fe80000100a00 */
[----:B0-----:R-:W2:Y:S04]  /*3d9b0*/  LDL.LU.64 R14, [R1+0xf8] ;  /* 0x0000f800010e7983 */ /* 0x001ea80000300a00 */
[----:B------:R3:W-:Y:S04]  /*3d9c0*/  STL.64 [R1+0x26d8], R26 ;  /* 0x0026d81a01007387 */ /* 0x0007e80000100a00 */
[----:B------:R0:W-:Y:S01]  /*3d9d0*/  STL.64 [R1+0x26d0], R24 ;  /* 0x0026d01801007387 */ /* 0x0001e20000100a00 */
[----:B---3--:R-:W-:Y:S01]  /*3d9e0*/  IMAD.MOV.U32 R26, RZ, RZ, R28 ;  /* 0x000000ffff1a7224 */ /* 0x008fe200078e001c */
[----:B------:R-:W-:-:S03]  /*3d9f0*/  MOV R27, R3 ;  /* 0x00000003001b7202 */ /* 0x000fc60000000f00 */
[----:B------:R-:W-:Y:S01]  /*3da00*/  IMAD.MOV.U32 R28, RZ, RZ, R6 ;  /* 0x000000ffff1c7224 */ /* 0x000fe200078e0006 */
[----:B0-----:R-:W3:Y:S01]  /*3da10*/  LDL.LU R24, [R1+0x260] ;  /* 0x0002600001187983 */ /* 0x001ee20000300800 */
[----:B------:R-:W-:-:S03]  /*3da20*/  MOV R3, R7 ;  /* 0x0000000700037202 */ /* 0x000fc60000000f00 */
[----:B------:R-:W3:Y:S04]  /*3da30*/  LDL.LU R25, [R1+0x264] ;  /* 0x0002640001197983 */ /* 0x000ee80000300800 */
[----:B------:R0:W-:Y:S04]  /*3da40*/  STL.64 [R1+0x270], R4 ;  /* 0x0002700401007387 */ /* 0x0001e80000100a00 */
[----:B------:R-:W3:Y:S04]  /*3da50*/  LDL.LU.64 R6, [R1+0x2720] ;  /* 0x0027200001067983 */ /* 0x000ee80000300a00 */
[----:B0-----:R-:W4:Y:S04]  /*3da60*/  LDL.LU.64 R4, [R1+0x2718] ;  /* 0x0027180001047983 */ /* 0x001f280000300a00 */
[----:B------:R-:W-:Y:S04]  /*3da70*/  STL.64 [R1+0x2608], R10 ;  /* 0x0026080a01007387 */ /* 0x000fe80000100a00 */
[----:B------:R3:W-:Y:S04]  /*3da80*/  STL.64 [R1+0x2600], R8 ;  /* 0x0026000801007387 */ /* 0x0007e80000100a00 */
[----:B------:R-:W-:Y:S04]  /*3da90*/  STL [R1+0x2338], R3 ;  /* 0x0023380301007387 */ /* 0x000fe80000100800 */
[----:B------:R-:W-:Y:S01]  /*3daa0*/  STL [R1+0x22c0], R28 ;  /* 0x0022c01c01007387 */ /* 0x000fe20000100800 */
[C---:B---3--:R-:W-:Y:S03]  /*3dab0*/  HMMA.16816.F32 R8, R16.reuse, R6, R24 ;  /* 0x000000061008723c */ /* 0x048fe60000001818 */
[----:B------:R-:W3:Y:S04]  /*3dac0*/  LDL.LU.64 R26, [R1+0x148] ;  /* 0x00014800011a7983 */ /* 0x000ee80000300a00 */
[----:B---3--:R0:W-:Y:S11]  /*3dad0*/  STL.64 [R1+0x26e0], R26 ;  /* 0x0026e01a01007387 */ /* 0x0081f60000100a00 */
[----:B------:R-:W-:Y:S05]  /*3dae0*/  @!UPT UIADD3 URZ, URZ, URZ, URZ ;  /* 0x0000003f3f3ff290 */ /* 0x000fea000fffe03f */
[----:B------:R-:W-:Y:S04]  /*3daf0*/  STL.64 [R1+0x260], R8 ;  /* 0x0002600801007387 */ /* 0x000fe80000100a00 */
[----:B------:R-:W-:Y:S04]  /*3db00*/  STL.64 [R1+0x268], R10 ;  /* 0x0002680a01007387 */ /* 0x000fe80000100a00 */
[----:B0-----:R-:W3:Y:S04]  /*3db10*/  LDL.LU.64 R26, [R1+0x158] ;  /* 0x00015800011a7983 */ /* 0x001ee80000300a00 */
[----:B---3--:R0:W-:Y:S04]  /*3db20*/  STL.64 [R1+0x26e8], R26 ;  /* 0x0026e81a01007387 */ /* 0x0081e80000100a00 */
[----:B0-----:R-:W3:Y:S01]  /*3db30*/  LDL.LU.64 R26, [R1+0x168] ;  /* 0x00016800011a7983 */ /* 0x001ee20000300a00 */
[----:B--2---:R-:W-:Y:S03]  /*3db40*/  HMMA.16816.F32 R20, R16, R14, R20 ;  /* 0x0000000e1014723c */ /* 0x004fe60000001814 */
[----:B---3--:R0:W-:Y:S04]  /*3db50*/  STL.64 [R1+0x26f0], R26 ;  /* 0x0026f01a01007387 */ /* 0x0081e80000100a00 */
[----:B0-----:R-:W2:Y:S04]  /*3db60*/  LDL.LU.64 R26, [R1+0x178] ;  /* 0x00017800011a7983 */ /* 0x001ea80000300a00 */
[----:B--2---:R0:W-:Y:S04]  /*3db70*/  STL.64 [R1+0x26f8], R26 ;  /* 0x0026f81a01007387 */ /* 0x0041e80000100a00 */
[----:B0-----:R-:W2:Y:S04]  /*3db80*/  LDL.LU.64 R26, [R1+0x188] ;  /* 0x00018800011a7983 */ /* 0x001ea80000300a00 */
[----:B------:R-:W3:Y:S04]  /*3db90*/  LDL.LU.64 R10, [R1+0x138] ;  /* 0x00013800010a7983 */ /* 0x000ee80000300a00 */
[----:B------:R-:W-:Y:S04]  /*3dba0*/  STL.64 [R1+0x2618], R6 ;  /* 0x0026180601007387 */ /* 0x000fe80000100a00 */
[----:B----4-:R0:W-:Y:S04]  /*3dbb0*/  STL.64 [R1+0x2610], R4 ;  /* 0x0026100401007387 */ /* 0x0101e80000100a00 */
[----:B0-----:R-:W3:Y:S04]  /*3dbc0*/  LDL.LU R4, [R1+0xc0] ;  /* 0x0000c00001047983 */ /* 0x001ee80000300800 */
[----:B------:R-:W3:Y:S04]  /*3dbd0*/  LDL.LU R5, [R1+0xc4] ;  /* 0x0000c40001057983 */ /* 0x000ee80000300800 */
[----:B------:R-:W3:Y:S04]  /*3dbe0*/  LDL.LU R6, [R1+0xc8] ;  /* 0x0000c80001067983 */ /* 0x000ee80000300800 */
[----:B------:R-:W3:Y:S04]  /*3dbf0*/  LDL.LU R7, [R1+0xcc] ;  /* 0x0000cc0001077983 */ /* 0x000ee80000300800 */
[----:B------:R0:W-:Y:S04]  /*3dc00*/  STL.64 [R1+0x250], R20 ;  /* 0x0002501401007387 */ /* 0x0001e80000100a00 */
[----:B------:R1:W-:Y:S01]  /*3dc10*/  STL.64 [R1+0x258], R22 ;  /* 0x0002581601007387 */ /* 0x0003e20000100a00 */
[----:B0-----:R-:W-:-:S03]  /*3dc20*/  MOV R21, R15 ;  /* 0x0000000f00157202 */ /* 0x001fc60000000f00 */
[----:B-1----:R-:W4:Y:S01]  /*3dc30*/  LDL.LU R23, [R1+0x2714] ;  /* 0x0027140001177983 */ /* 0x002f220000300800 */
[----:B------:R-:W-:-:S03]  /*3dc40*/  IMAD.MOV.U32 R22, RZ, RZ, R14 ;  /* 0x000000ffff167224 */ /* 0x000fc600078e000e */
[----:B------:R-:W2:Y:S04]  /*3dc50*/  LDL.LU R20, [R1+0x2710] ;  /* 0x0027100001147983 */ /* 0x000ea80000300800 */
[----:B------:R-:W2:Y:S04]  /*3dc60*/  LDL.LU.64 R14, [R1+0x2708] ;  /* 0x00270800010e7983 */ /* 0x000ea80000300a00 */
[----:B------:R-:W2:Y:S04]  /*3dc70*/  LDL.LU.64 R12, [R1+0x2700] ;  /* 0x00270000010c7983 */ /* 0x000ea80000300a00 */
[----:B------:R-:W-:Y:S04]  /*3dc80*/  STL [R1+0x2694], R22 ;  /* 0x0026941601007387 */ /* 0x000fe80000100800 */
[----:B------:R-:W-:Y:S01]  /*3dc90*/  STL [R1+0x2690], R21 ;  /* 0x0026901501007387 */ /* 0x000fe20000100800 */
[C---:B--2---:R-:W-:Y:S11]  /*3dca0*/  HMMA.16816.F32 R12, R16.reuse, R26, R12 ;  /* 0x0000001a100c723c */ /* 0x044ff6000000180c */
[----:B------:R-:W-:Y:S11]  /*3dcb0*/  @!UPT UIADD3 URZ, URZ, URZ, URZ ;  /* 0x0000003f3f3ff290 */ /* 0x000ff6000fffe03f */
[----:B------:R-:W-:Y:S01]  /*3dcc0*/  @!UPT UIADD3 URZ, URZ, URZ, URZ ;  /* 0x0000003f3f3ff290 */ /* 0x000fe2000fffe03f */
[----:B------:R0:W-:Y:S04]  /*3dcd0*/  STL.64 [R1+0x5f0], R12 ;  /* 0x0005f00c01007387 */ /* 0x0001e80000100a00 */
[----:B------:R-:W-:Y:S01]  /*3dce0*/  STL.64 [R1+0x5f8], R14 ;  /* 0x0005f80e01007387 */ /* 0x000fe20000100a00 */
[----:B0-----:R-:W-:Y:S01]  /*3dcf0*/  MOV R12, R27 ;  /* 0x0000001b000c7202 */ /* 0x001fe20000000f00 */
[----:B------:R-:W-:Y:S02]  /*3dd00*/  IMAD.MOV.U32 R13, RZ, RZ, R26 ;  /* 0x000000ffff0d7224 */ /* 0x000fe400078e001a */
[----:B------:R-:W2:Y:S04]  /*3dd10*/  LDL.LU.64 R26, [R1+0x26f8] ;  /* 0x0026f800011a7983 */ /* 0x000ea80000300a00 */
[----:B------:R0:W-:Y:S04]  /*3dd20*/  STL [R1+0x25bc], R12 ;  /* 0x0025bc0c01007387 */ /* 0x0001e80000100800 */
[----:B------:R1:W-:Y:S04]  /*3dd30*/  STL [R1+0x25b8], R13 ;  /* 0x0025b80d01007387 */ /* 0x0003e80000100800 */
[----:B0-----:R-:W2:Y:S04]  /*3dd40*/  LDL.LU R12, [R1+0x230] ;  /* 0x00023000010c7983 */ /* 0x001ea80000300800 */
[----:B-1----:R-:W2:Y:S04]  /*3dd50*/  LDL.LU R13, [R1+0x234] ;  /* 0x00023400010d7983 */ /* 0x002ea80000300800 */
[----:B------:R-:W2:Y:S04]  /*3dd60*/  LDL.LU R14, [R1+0x238] ;  /* 0x00023800010e7983 */ /* 0x000ea80000300800 */
[----:B------:R-:W2:Y:S02]  /*3dd70*/  LDL.LU R15, [R1+0x23c] ;  /* 0x00023c00010f7983 */ /* 0x000ea40000300800 */
[C---:B--2---:R-:W-:Y:S11]  /*3dd80*/  HMMA.16816.F32 R12, R16.reuse, R26, R12 ;  /* 0x0000001a100c723c */ /* 0x044ff6000000180c */
[----:B------:R-:W-:Y:S11]  /*3dd90*/  @!UPT UIADD3 URZ, URZ, URZ, URZ ;  /* 0x0000003f3f3ff290 */ /* 0x000ff6000fffe03f */
[----:B------:R-:W-:Y:S01]  /*3dda0*/  @!UPT UIADD3 URZ, URZ, URZ, URZ ;  /* 0x0000003f3f3ff290 */ /* 0x000fe2000fffe03f */
[----:B------:R-:W-:Y:S04]  /*3ddb0*/  STL.64 [R1+0x240], R12 ;  /* 0x0002400c01007387 */ /* 0x000fe80000100a00 */
[----:B------:R0:W-:Y:S02]  /*3ddc0*/  STL.64 [R1+0x248], R14 ;  /* 0x0002480e01007387 */ /* 0x0001e40000100a00 */
[----:B0-----:R-:W-:Y:S01]  /*3ddd0*/  MOV R14, R27 ;  /* 0x0000001b000e7202 */ /* 0x001fe20000000f00 */
[----:B------:R-:W-:Y:S02]  /*3dde0*/  IMAD.MOV.U32 R15, RZ, RZ, R26 ;  /* 0x000000ffff0f7224 */ /* 0x000fe400078e001a */
[----:B------:R-:W2:Y:S04]  /*3ddf0*/  LDL.LU.64 R26, [R1+0x26f0] ;  /* 0x0026f000011a7983 */ /* 0x000ea80000300a00 */
[----:B------:R0:W-:Y:S04]  /*3de00*/  STL [R1+0x25c4], R14 ;  /* 0x0025c40e01007387 */ /* 0x0001e80000100800 */
[----:B------:R1:W-:Y:S04]  /*3de10*/  STL [R1+0x25c0], R15 ;  /* 0x0025c00f01007387 */ /* 0x0003e80000100800 */
[----:B------:R-:W3:Y:S04]  /*3de20*/  LDL.LU R12, [R1+0x220] ;  /* 0x00022000010c7983 */ /* 0x000ee80000300800 */
[----:B------:R-:W3:Y:S04]  /*3de30*/  LDL.LU R13, [R1+0x224] ;  /* 0x00022400010d7983 */ /* 0x000ee80000300800 */
[----:B0-----:R-:W3:Y:S04]  /*3de40*/  LDL.LU R14, [R1+0x228] ;  /* 0x00022800010e7983 */ /* 0x001ee80000300800 */
[----:B-1----:R-:W3:Y:S01]  /*3de50*/  LDL.LU R15, [R1+0x22c] ;  /* 0x00022c00010f7983 */ /* 0x002ee20000300800 */
[----:B--2---:R-:W-:Y:S01]  /*3de60*/  MOV R28, R27 ;  /* 0x0000001b001c7202 */ /* 0x004fe20000000f00 */
[----:B---3--:R-:W-:Y:S11]  /*3de70*/  HMMA.16816.F32 R12, R16, R26, R12 ;  /* 0x0000001a100c723c */ /* 0x008ff6000000180c */
[----:B------:R-:W-:Y:S11]  /*3de80*/  @!UPT UIADD3 URZ, URZ, URZ, URZ ;  /* 0x0000003f3f3ff290 */ /* 0x000ff6000fffe03f */
[----:B------:R-:W-:Y:S01]  /*3de90*/  @!UPT UIADD3 URZ, URZ, URZ, URZ ;  /* 0x0000003f3f3ff290 */ /* 0x000fe2000fffe03f */
[----:B------:R0:W-:Y:S04]  /*3dea0*/  STL.64 [R1+0x230], R12 ;  /* 0x0002300c01007387 */ /* 0x0001e80000100a00 */
[----:B------:R-:W-:Y:S01]  /*3deb0*/  STL.64 [R1+0x238], R14 ;  /* 0x0002380e01007387 */ /* 0x000fe20000100a00 */
[----:B0-----:R-:W-:-:S03]  /*3dec0*/  IMAD.MOV.U32 R13, RZ, RZ, R26 ;  /* 0x000000ffff0d7224 */ /* 0x001fc600078e001a */
[----:B------:R-:W2:Y:S04]  /*3ded0*/  LDL.LU.64 R26, [R1+0x26e8] ;  /* 0x0026e800011a7983 */ /* 0x000ea80000300a00 */
[----:B------:R-:W-:Y:S04]  /*3dee0*/  STL [R1+0x25cc], R28 ;  /* 0x0025cc1c01007387 */ /* 0x000fe80000100800 */
[----:B------:R0:W-:Y:S04]  /*3def0*/  STL [R1+0x25c8], R13 ;  /* 0x0025c80d01007387 */ /* 0x0001e80000100800 */
[----:B------:R-:W2:Y:S04]  /*3df00*/  LDL.LU R12, [R1+0x210] ;  /* 0x00021000010c7983 */ /* 0x000ea80000300800 */
[----:B0-----:R-:W2:Y:S04]  /*3df10*/  LDL.LU R13, [R1+0x214] ;  /* 0x00021400010d7983 */ /* 0x001ea80000300800 */
[----:B------:R-:W2:Y:S04]  /*3df20*/  LDL.LU R14, [R1+0x218] ;  /* 0x00021800010e7983 */ /* 0x000ea80000300800 */
[----:B------:R-:W2:Y:S02]  /*3df30*/  LDL.LU R15, [R1+0x21c] ;  /* 0x00021c00010f7983 */ /* 0x000ea40000300800 */
[C---:B--2---:R-:W-:Y:S11]  /*3df40*/  HMMA.16816.F32 R12, R16.reuse, R26, R12 ;  /* 0x0000001a100c723c */ /* 0x044ff6000000180c */
[----:B------:R-:W-:Y:S11]  /*3df50*/  @!UPT UIADD3 URZ, URZ, URZ, URZ ;  /* 0x0000003f3f3ff290 */ /* 0x000ff6000fffe03f */
[----:B------:R-:W-:Y:S01]  /*3df60*/  @!UPT UIADD3 URZ, URZ, URZ, URZ ;  /* 0x0000003f3f3ff290 */ /* 0x000fe2000fffe03f */
[----:B------:R0:W-:Y:S04]  /*3df70*/  STL.64 [R1+0x220], R12 ;  /* 0x0002200c01007387 */ /* 0x0001e80000100a00 */
[----:B------:R1:W-:Y:S01]  /*3df80*/  STL.64 [R1+0x228], R14 ;  /* 0x0002280e01007387 */ /* 0x0003e20000100a00 */
[----:B0-----:R-:W-:Y:S01]  /*3df90*/  MOV R12, R27 ;  /* 0x0000001b000c7202 */ /* 0x001fe20000000f00 */
[----:B-1----:R-:W-:Y:S02]  /*3dfa0*/  IMAD.MOV.U32 R15, RZ, RZ, R26 ;  /* 0x000000ffff0f7224 */ /* 0x002fe400078e001a */
[----:B------:R-:W2:Y:S04]  /*3dfb0*/  LDL.LU.64 R26, [R1+0x26e0] ;  /* 0x0026e000011a7983 */ /* 0x000ea80000300a00 */
[----:B------:R0:W-:Y:S04]  /*3dfc0*/  STL [R1+0x25d4], R12 ;  /* 0x0025d40c01007387 */ /* 0x0001e80000100800 */
[----:B------:R1:W-:Y:S04]  /*3dfd0*/  STL [R1+0x25d0], R15 ;  /* 0x0025d00f01007387 */ /* 0x0003e80000100800 */
[----:B0-----:R-:W2:Y:S04]  /*3dfe0*/  LDL.LU R12, [R1+0x200] ;  /* 0x00020000010c7983 */ /* 0x001ea80000300800 */
[----:B------:R-:W2:Y:S04]  /*3dff0*/  LDL.LU R13, [R1+0x204] ;  /* 0x00020400010d7983 */ /* 0x000ea80000300800 */
[----:B------:R-:W2:Y:S04]  /*3e000*/  LDL.LU R14, [R1+0x208] ;  /* 0x00020800010e7983 */ /* 0x000ea80000300800 */
[----:B-1----:R-:W2:Y:S02]  /*3e010*/  LDL.LU R15, [R1+0x20c] ;  /* 0x00020c00010f7983 */ /* 0x002ea40000300800 */
[C---:B--2---:R-:W-:Y:S11]  /*3e020*/  HMMA.16816.F32 R12, R16.reuse, R26, R12 ;  /* 0x0000001a100c723c */ /* 0x044ff6000000180c */
[----:B------:R-:W-:Y:S11]  /*3e030*/  @!UPT UIADD3 URZ, URZ, URZ, URZ ;  /* 0x0000003f3f3ff290 */ /* 0x000ff6000fffe03f */
[----:B------:R-:W-:Y:S01]  /*3e040*/  @!UPT UIADD3 URZ, URZ, URZ, URZ ;  /* 0x0000003f3f3ff290 */ /* 0x000fe2000fffe03f */
[----:B------:R0:W-:Y:S04]  /*3e050*/  STL.64 [R1+0x210], R12 ;  /* 0x0002100c01007387 */ /* 0x0001e80000100a00 */
[----:B------:R1:W-:Y:S01]  /*3e060*/  STL.64 [R1+0x218], R14 ;  /* 0x0002180e01007387 */ /* 0x0003e20000100a00 */
[----:B0-----:R-:W-:Y:S01]  /*3e070*/  IMAD.MOV.U32 R13, RZ, RZ, R26 ;  /* 0x000000ffff0d7224 */ /* 0x001fe200078e001a */
[----:B-1----:R-:W-:Y:S02]  /*3e080*/  MOV R14, R27 ;  /* 0x0000001b000e7202 */ /* 0x002fe40000000f00 */
[----:B------:R-:W2:Y:S04]  /*3e090*/  LDL.LU.64 R26, [R1+0x26d8] ;  /* 0x0026d800011a7983 */ /* 0x000ea80000300a00 */
[----:B------:R-:W3:Y:S01]  /*3e0a0*/  LDL.LU.64 R24, [R1+0x26d0] ;  /* 0x0026d00001187983 */ /* 0x000ee20000300a00 */
[----:B------:R-:W-:Y:S01]  /*3e0b0*/  HMMA.16816.F32 R4, R16, R10, R4 ;  /* 0x0000000a1004723c */ /* 0x000fe20000001804 */
[----:B------:R-:W-:Y:S01]  /*3e0c0*/  IMAD.MOV.U32 R15, RZ, RZ, R10 ;  /* 0x000000ffff0f7224 */ /* 0x000fe200078e000a */
[----:B------:R-:W-:Y:S01]  /*3e0d0*/  MOV R28, R11 ;  /* 0x0000000b001c7202 */ /* 0x000fe20000000f00 */
[----:B------:R-:W-:Y:S04]  /*3e0e0*/  STL [R1+0x25dc], R14 ;  /* 0x0025dc0e01007387 */ /* 0x000fe80000100800 */
[----:B------:R-:W-:Y:S01]  /*3e0f0*/  STL [R1+0x25d8], R13 ;  /* 0x0025d80d01007387 */ /* 0x000fe20000100800 */
[----:B------:R-:W-:Y:S11]  /*3e100*/  MOV R11, R29 ;  /* 0x0000001d000b7202 */ /* 0x000ff60000000f00 */
[----:B------:R-:W-:Y:S04]  /*3e110*/  @!UPT UIADD3 URZ, URZ, URZ, URZ ;  /* 0x0000003f3f3ff290 */ /* 0x000fe8000fffe03f */
[----:B------:R-:W-:Y:S04]  /*3e120*/  STL.64 [R1+0x200], R4 ;  /* 0x0002000401007387 */ /* 0x000fe80000100a00 */
[----:B------:R0:W-:Y:S02]  /*3e130*/  STL.64 [R1+0x208], R6 ;  /* 0x0002080601007387 */ /* 0x0001e40000100a00 */
[----:B0-----:R-:W-:Y:S01]  /*3e140*/  IMAD.MOV.U32 R6, RZ, RZ, R0 ;  /* 0x000000ffff067224 */ /* 0x001fe200078e0000 */
[----:B------:R-:W-:Y:S01]  /*3e150*/  MOV R7, R2 ;  /* 0x0000000200077202 */ /* 0x000fe20000000f00 */
[----:B---3--:R-:W-:Y:S02]  /*3e160*/  IMAD.MOV.U32 R10, RZ, RZ, R25 ;  /* 0x000000ffff0a7224 */ /* 0x008fe400078e0019 */
[----:B------:R-:W3:Y:S04]  /*3e170*/  LDL.LU R25, [R1+0x26cc] ;  /* 0x0026cc0001197983 */ /* 0x000ee80000300800 */
[----:B------:R-:W3:Y:S04]  /*3e180*/  LDL.LU R29, [R1+0x26c8] ;  /* 0x0026c800011d7983 */ /* 0x000ee80000300800 */
[----:B------:R2:W-:Y:S04]  /*3e190*/  STL.64 [R1+0x2620], R10 ;  /* 0x0026200a01007387 */ /* 0x0005e80000100a00 */
[----:B------:R-:W3:Y:S04]  /*3e1a0*/  LDL.LU R4, [R1+0x20] ;  /* 0x0000200001047983 */ /* 0x000ee80000300800 */
[----:B------:R-:W3:Y:S04]  /*3e1b0*/  LDL.LU R5, [R1+0x24] ;  /* 0x0000240001057983 */ /* 0x000ee80000300800 */
[----:B------:R-:W4:Y:S04]  /*3e1c0*/  LDL.LU R0, [R1+0x26c4] ;  /* 0x0026c40001007983 */ /* 0x000f280000300800 */
[----:B------:R-:W4:Y:S01]  /*3e1d0*/  LDL.LU R2, [R1+0x26c0] ;  /* 0x0026c00001027983 */ /* 0x000f220000300800 */
[----:B--2---:R-:W-:Y:S01]  /*3e1e0*/  IMAD.MOV.U32 R10, RZ, RZ, R27 ;  /* 0x000000ffff0a7224 */ /* 0x004fe200078e001b */
[----:B------:R-:W-:-:S02]  /*3e1f0*/  MOV R11, R26 ;  /* 0x0000001a000b7202 */ /* 0x000fc40000000f00 */
[----:B------:R4:W-:Y:S04]  /*3e200*/  STL.64 [R1+0x2630], R6 ;  /* 0x0026300601007387 */ /* 0x0009e80000100a00 */
[----:B---3--:R-:W-:Y:S04]  /*3e210*/  STL.64 [R1+0x2628], R4 ;  /* 0x0026280401007387 */ /* 0x008fe80000100a00 */
[----:B------:R0:W-:Y:S01]  /*3e220*/  STL.64 [R1+0x2638], R10 ;  /* 0x0026380a01007387 */ /* 0x0001e20000100a00 */
[----:B----4-:R-:W-:Y:S01]  /*3e230*/  MOV R7, R0 ;  /* 0x0000000000077202 */ /* 0x010fe20000000f00 */
[----:B------:R-:W-:-:S02]  /*3e240*/  IMAD.MOV.U32 R6, RZ, RZ, R2 ;  /* 0x000000ffff067224 */ /* 0x000fc400078e0002 */
[----:B0-----:R-:W-:Y:S01]  /*3e250*/  IMAD.MOV.U32 R10, RZ, RZ, R23 ;  /* 0x000000ffff0a7224 */ /* 0x001fe200078e0017 */
[----:B------:R-:W-:-:S05]  /*3e260*/  MOV R11, R20 ;  /* 0x00000014000b7202 */ /* 0x000fca0000000f00 */
[----:B------:R-:W-:Y:S04]  /*3e270*/  STL.64 [R1+0x2650], R10 ;  /* 0x0026500a01007387 */ /* 0x000fe80000100a00 */
[----:B------:R-:W2:Y:S04]  /*3e280*/  LDL.LU R4, [R1+0x30] ;  /* 0x0000300001047983 */ /* 0x000ea80000300800 */
[----:B------:R-:W2:Y:S04]  /*3e290*/  LDL.LU R5, [R1+0x34] ;  /* 0x0000340001057983 */ /* 0x000ea80000300800 */
[----:B------:R-:W3:Y:S04]  /*3e2a0*/  LDL.LU R2, [R1+0x26bc] ;  /* 0x0026bc0001027983 */ /* 0x000ee80000300800 */
[----:B------:R-:W4:Y:S04]  /*3e2b0*/  LDL.LU R0, [R1+0x26b8] ;  /* 0x0026b80001007983 */ /* 0x000f280000300800 */
        /* <DEDUP_REMOVED lines=10> */
[----:B------:R-:W2:Y:S01]  /*3e360*/  LDL.LU.64 R26, [R1+0x118] ;  /* 0x00011800011a7983 */ /* 0x000ea20000300a00 */
[----:B------:R-:W-:Y:S01]  /*3e370*/  IMAD.MOV.U32 R10, RZ, RZ, R25 ;  /* 0x000000ffff0a7224 */ /* 0x000fe200078e0019 */
[----:B------:R-:W-:-:S02]  /*3e380*/  MOV R11, R24 ;  /* 0x00000018000b7202 */ /* 0x000fc40000000f00 */
[----:B--2---:R0:W-:Y:S04]  /*3e390*/  STL.64 [R1+0x26a8], R26 ;  /* 0x0026a81a01007387 */ /* 0x0041e80000100a00 */
[----:B0-----:R-:W2:Y:S04]  /*3e3a0*/  LDL.LU.64 R26, [R1+0x128] ;  /* 0x00012800011a7983 */ /* 0x001ea80000300a00 */
[----:B------:R0:W-:Y:S04]  /*3e3b0*/  STL.64 [R1+0x2680], R10 ;  /* 0x0026800a01007387 */ /* 0x0001e80000100a00 */
[----:B------:R-:W2:Y:S04]  /*3e3c0*/  LDL.LU R8, [R1+0x80] ;  /* 0x0000800001087983 */ /* 0x000ea80000300800 */
[----:B------:R-:W2:Y:S04]  /*3e3d0*/  LDL.LU R9, [R1+0x84] ;  /* 0x0000840001097983 */ /* 0x000ea80000300800 */
[----:B0-----:R-:W2:Y:S04]  /*3e3e0*/  LDL.LU R10, [R1+0x88] ;  /* 0x00008800010a7983 */ /* 0x001ea80000300800 */
[----:B------:R-:W2:Y:S04]  /*3e3f0*/  LDL.LU R11, [R1+0x8c] ;  /* 0x00008c00010b7983 */ /* 0x000ea80000300800 */
[----:B------:R-:W-:Y:S04]  /*3e400*/  STL.64 [R1+0x2648], R6 ;  /* 0x0026480601007387 */ /* 0x000fe80000100a00 */
[----:B------:R4:W-:Y:S02]  /*3e410*/  STL.64 [R1+0x2640], R4 ;  /* 0x0026400401007387 */ /* 0x0009e40000100a00 */
[----:B----4-:R-:W-:Y:S01]  /*3e420*/  IMAD.MOV.U32 R4, RZ, RZ, R0 ;  /* 0x000000ffff047224 */ /* 0x010fe200078e0000 */
[----:B---3--:R-:W-:Y:S01]  /*3e430*/  MOV R5, R2 ;  /* 0x0000000200057202 */ /* 0x008fe20000000f00 */
[----:B------:R-:W3:Y:S04]  /*3e440*/  LDL.LU R0, [R1+0x26b4] ;  /* 0x0026b40001007983 */ /* 0x000ee80000300800 */
[----:B------:R-:W4:Y:S04]  /*3e450*/  LDL.LU R2, [R1+0x26b0] ;  /* 0x0026b00001027983 */ /* 0x000f280000300800 */
[----:B------:R-:W3:Y:S04]  /*3e460*/  LDL.LU R6, [R1+0x48] ;  /* 0x0000480001067983 */ /* 0x000ee80000300800 */
[----:B------:R-:W3:Y:S01]  /*3e470*/  LDL.LU R7, [R1+0x4c] ;  /* 0x00004c0001077983 */ /* 0x000ee20000300800 */
[----:B--2---:R-:W-:Y:S01]  /*3e480*/  HMMA.16816.F32 R20, R16, R26, R20 ;  /* 0x0000001a1014723c */ /* 0x004fe20000001814 */
[----:B------:R-:W-:Y:S01]  /*3e490*/  IMAD.MOV.U32 R13, RZ, RZ, R26 ;  /* 0x000000ffff0d7224 */ /* 0x000fe200078e001a */
[----:B------:R-:W-:Y:S01]  /*3e4a0*/  MOV R12, R27 ;  /* 0x0000001b000c7202 */ /* 0x000fe20000000f00 */
[----:B---3--:R-:W-:Y:S04]  /*3e4b0*/  STL.64 [R1+0x2660], R6 ;  /* 0x0026600601007387 */ /* 0x008fe80000100a00 */
[----:B------:R0:W-:Y:S04]  /*3e4c0*/  STL.64 [R1+0x2658], R4 ;  /* 0x0026580401007387 */ /* 0x0001e80000100a00 */
[----:B0-----:R-:W2:Y:S04]  /*3e4d0*/  LDL.LU R4, [R1+0x50] ;  /* 0x0000500001047983 */ /* 0x001ea80000300800 */
[----:B------:R-:W2:Y:S01]  /*3e4e0*/  LDL.LU R5, [R1+0x54] ;  /* 0x0000540001057983 */ /* 0x000ea20000300800 */
[----:B----4-:R-:W-:-:S03]  /*3e4f0*/  IMAD.MOV.U32 R6, RZ, RZ, R2 ;  /* 0x000000ffff067224 */ /* 0x010fc600078e0002 */
[----:B------:R-:W-:Y:S01]  /*3e500*/  STL [R1+0x25e4], R28 ;  /* 0x0025e41c01007387 */ /* 0x000fe20000100800 */
[----:B------:R-:W-:-:S03]  /*3e510*/  MOV R7, R0 ;  /* 0x0000000000077202 */ /* 0x000fc60000000f00 */
[----:B------:R-:W-:Y:S01]  /*3e520*/  STL [R1+0x25e0], R15 ;  /* 0x0025e00f01007387 */ /* 0x000fe20000100800 */
[----:B------:R-:W-:Y:S01]  /*3e530*/  IMAD.MOV.U32 R2, RZ, RZ, R22 ;  /* 0x000000ffff027224 */ /* 0x000fe200078e0016 */
[----:B------:R-:W-:Y:S02]  /*3e540*/  MOV R0, R23 ;  /* 0x0000001700007202 */ /* 0x000fe40000000f00 */
[----:B------:R-:W3:Y:S04]  /*3e550*/  LDL R3, [R1+0x1b44] ;  /* 0x001b440001037983 */ /* 0x000ee80000100800 */
[----:B------:R-:W4:Y:S04]  /*3e560*/  LDL.LU.64 R26, [R1+0x26a8] ;  /* 0x0026a800011a7983 */ /* 0x000f280000300a00 */
[----:B------:R0:W-:Y:S04]  /*3e570*/  STL.64 [R1+0x5e0], R20 ;  /* 0x0005e01401007387 */ /* 0x0001e80000100a00 */
[----:B------:R-:W4:Y:S04]  /*3e580*/  LDL.LU.64 R22, [R1+0x26a0] ;  /* 0x0026a00001167983 */ /* 0x000f280000300a00 */
[----:B0-----:R-:W4:Y:S04]  /*3e590*/  LDL.LU.64 R20, [R1+0x2698] ;  /* 0x0026980001147983 */ /* 0x001f280000300a00 */
[----:B------:R-:W-:Y:S04]  /*3e5a0*/  STL [R1+0x25e8], R13 ;  /* 0x0025e80d01007387 */ /* 0x000fe80000100800 */
[----:B------:R-:W-:Y:S04]  /*3e5b0*/  STL [R1+0x225c], R0 ;  /* 0x00225c0001007387 */ /* 0x000fe80000100800 */
[----:B------:R-:W-:Y:S01]  /*3e5c0*/  STL [R1+0x2258], R2 ;  /* 0x0022580201007387 */ /* 0x000fe20000100800 */
[C---:B----4-:R-:W-:Y:S01]  /*3e5d0*/  HMMA.16816.F32 R20, R16.reuse, R26, R20 ;  /* 0x0000001a1014723c */ /* 0x050fe20000001814 */
[----:B------:R-:W-:Y:S01]  /*3e5e0*/  IMAD.MOV.U32 R15, RZ, RZ, R26 ;  /* 0x000000ffff0f7224 */ /* 0x000fe200078e001a */
[----:B------:R-:W-:Y:S11]  /*3e5f0*/  MOV R14, R27 ;  /* 0x0000001b000e7202 */ /* 0x000ff60000000f00 */
[----:B------:R-:W-:Y:S10]  /*3e600*/  @!UPT UIADD3 URZ, URZ, URZ, URZ ;  /* 0x0000003f3f3ff290 */ /* 0x000ff4000fffe03f */
[----:B------:R-:W-:Y:S04]  /*3e610*/  STL.64 [R1+0x5d0], R20 ;  /* 0x0005d01401007387 */ /* 0x000fe80000100a00 */
[----:B------:R0:W-:Y:S04]  /*3e620*/  STL.64 [R1+0x5d8], R22 ;  /* 0x0005d81601007387 */ /* 0x0001e80000100a00 */
[----:B0-----:R-:W4:Y:S04]  /*3e630*/  LDL.LU R22, [R1+0x2694] ;  /* 0x0026940001167983 */ /* 0x001f280000300800 */
[----:B------:R-:W2:Y:S04]  /*3e640*/  LDL.LU R21, [R1+0x2690] ;  /* 0x0026900001157983 */ /* 0x000ea80000300800 */
[----:B------:R-:W2:Y:S04]  /*3e650*/  LDL.LU.64 R26, [R1+0x2688] ;  /* 0x00268800011a7983 */ /* 0x000ea80000300a00 */
[----:B------:R-:W3:Y:S01]  /*3e660*/  LDL R20, [R1+0x1330] ;  /* 0x0013300001147983 */ /* 0x000ee20000100800 */
[----:B--2---:R-:W-:Y:S03]  /*3e670*/  HMMA.16816.F32 R16, R16, R26, R8 ;  /* 0x0000001a1010723c */ /* 0x004fe60000001808 */
[----:B------:R-:W2:Y:S01]  /*3e680*/  LDL.LU.64 R10, [R1+0x2680] ;  /* 0x00268000010a7983 */ /* 0x000ea20000300a00 */
[----:B------:R-:W-:Y:S01]  /*3e690*/  IMAD.MOV.U32 R13, RZ, RZ, R26 ;  /* 0x000000ffff0d7224 */ /* 0x000fe200078e001a */
[----:B------:R-:W-:Y:S11]  /*3e6a0*/  MOV R28, R27 ;  /* 0x0000001b001c7202 */ /* 0x000ff60000000f00 */
[----:B------:R-:W-:Y:S07]  /*3e6b0*/  @!UPT UIADD3 URZ, URZ, URZ, URZ ;  /* 0x0000003f3f3ff290 */ /* 0x000fee000fffe03f */
[----:B------:R0:W-:Y:S04]  /*3e6c0*/  STL.64 [R1+0x5b0], R16 ;  /* 0x0005b01001007387 */ /* 0x0001e80000100a00 */
[----:B------:R1:W-:Y:S04]  /*3e6d0*/  STL.64 [R1+0x5b8], R18 ;  /* 0x0005b81201007387 */ /* 0x0003e80000100a00 */
[----:B------:R-:W2:Y:S04]  /*3e6e0*/  LDL.LU.64 R26, [R1+0x2678] ;  /* 0x00267800011a7983 */ /* 0x000ea80000300a00 */
[----:B------:R-:W2:Y:S04]  /*3e6f0*/  LDL.LU.64 R24, [R1+0x2670] ;  /* 0x0026700001187983 */ /* 0x000ea80000300a00 */
[----:B0-----:R-:W3:Y:S01]  /*3e700*/  LDL.LU R16, [R1] ;  /* 0x0000000001107983 */ /* 0x001ee20000300800 */
[----:B-1----:R-:W-:-:S03]  /*3e710*/  IMAD.MOV.U32 R18, RZ, RZ, R29 ;  /* 0x000000ffff127224 */ /* 0x002fc600078e001d */
[----:B------:R-:W3:Y:S04]  /*3e720*/  LDL.LU R17, [R1+0x4] ;  /* 0x0000040001117983 */ /* 0x000ee80000300800 */
[----:B------:R-:W3:Y:S04]  /*3e730*/  LDL.LU R29, [R1+0x2668] ;  /* 0x00266800011d7983 */ /* 0x000ee80000300800 */
[----:B------:R-:W3:Y:S04]  /*3e740*/  LDL.LU R19, [R1+0xc] ;  /* 0x00000c0001137983 */ /* 0x000ee80000300800 */
[----:B------:R-:W-:Y:S04]  /*3e750*/  STL.64 [R1+0x25f8], R14 ;  /* 0x0025f80e01007387 */ /* 0x000fe80000100a00 */
[----:B------:R0:W-:Y:S04]  /*3e760*/  STL.64 [R1+0x25f0], R12 ;  /* 0x0025f00c01007387 */ /* 0x0001e80000100a00 */
[----:B0-----:R-:W3:Y:S04]  /*3e770*/  LDL.LU R12, [R1+0x10] ;  /* 0x00001000010c7983 */ /* 0x001ee80000300800 */
[----:B------:R-:W3:Y:S04]  /*3e780*/  LDL.LU R13, [R1+0x14] ;  /* 0x00001400010d7983 */ /* 0x000ee80000300800 */
[----:B------:R-:W3:Y:S01]  /*3e790*/  LDL.LU R14, [R1+0x18] ;  /* 0x00001800010e7983 */ /* 0x000ee20000300800 */
[C---:B--2---:R-:W-:Y:S03]  /*3e7a0*/  HMMA.16816.F32 R8, R24.reuse, R10, R4 ;  /* 0x0000000a1808723c */ /* 0x044fe60000001804 */
[----:B------:R-:W2:Y:S04]  /*3e7b0*/  LDL.LU.64 R6, [R1+0x2660] ;  /* 0x0026600001067983 */ /* 0x000ea80000300a00 */
[----:B------:R-:W2:Y:S11]  /*3e7c0*/  LDL.LU.64 R4, [R1+0x2658] ;  /* 0x0026580001047983 */ /* 0x000eb60000300a00 */
[----:B------:R-:W-:Y:S05]  /*3e7d0*/  @!UPT UIADD3 URZ, URZ, URZ, URZ ;  /* 0x0000003f3f3ff290 */ /* 0x000fea000fffe03f */
        /* <DEDUP_REMOVED lines=16> */
[----:B0-----:R-:W2:Y:S01]  /*3e8e0*/  LDL.LU.64 R10, [R1+0x2620] ;  /* 0x00262000010a7983 */ /* 0x001ea20000300a00 */
[----:B---3--:R-:W-:Y:S01]  /*3e8f0*/  MOV R15, R29 ;  /* 0x0000001d000f7202 */ /* 0x008fe20000000f00 */
[----:B--2---:R-:W-:Y:S02]  /*3e900*/  HMMA.16816.F32 R8, R24, R10, R4 ;  /* 0x0000000a1808723c */ /* 0x004fe40000001804 */
[----:B------:R-:W2:Y:S04]  /*3e910*/  LDL.LU.64 R6, [R1+0x2618] ;  /* 0x0026180001067983 */ /* 0x000ea80000300a00 */
[----:B------:R-:W3:Y:S11]  /*3e920*/  LDL.LU.64 R4, [R1+0x2610] ;  /* 0x0026100001047983 */ /* 0x000ef60000300a00 */
[----:B------:R-:W-:Y:S06]  /*3e930*/  @!UPT UIADD3 URZ, URZ, URZ, URZ ;  /* 0x0000003f3f3ff290 */ /* 0x000fec000fffe03f */
[----:B------:R-:W-:Y:S01]  /*3e940*/  STL.64 [R1+0x570], R8 ;  /* 0x0005700801007387 */ /* 0x000fe20000100a00 */
[----:B------:R-:W-:-:S03]  /*3e950*/  IMAD.MOV.U32 R29, RZ, RZ, R11 ;  /* 0x000000ffff1d7224 */ /* 0x000fc600078e000b */
[----:B------:R0:W-:Y:S04]  /*3e960*/  STL [R1+0x578], R10 ;  /* 0x0005780a01007387 */ /* 0x0001e80000100800 */
[----:B0-----:R-:W2:Y:S04]  /*3e970*/  LDL.LU.64 R10, [R1+0x2608] ;  /* 0x00260800010a7983 */ /* 0x001ea80000300a00 */
[----:B------:R-:W3:Y:S04]  /*3e980*/  LDL.LU.64 R8, [R1+0x2600] ;  /* 0x0026000001087983 */ /* 0x000ee80000300a00 */
[----:B------:R-:W-:Y:S01]  /*3e990*/  STL [R1+0x21e0], R29 ;  /* 0x0021e01d01007387 */ /* 0x000fe20000100800 */
[C---:B--2---:R-:W-:Y:S11]  /*3e9a0*/  HMMA.16816.F32 R12, R24.reuse, R10, R12 ;  /* 0x0000000a180c723c */ /* 0x044ff6000000180c */
[----:B------:R-:W-:Y:S11]  /*3e9b0*/  @!UPT UIADD3 URZ, URZ, URZ, URZ ;  /* 0x0000003f3f3ff290 */ /* 0x000ff6000fffe03f */
[----:B------:R-:W-:Y:S01]  /*3e9c0*/  @!UPT UIADD3 URZ, URZ, URZ, URZ ;  /* 0x0000003f3f3ff290 */ /* 0x000fe2000fffe03f */
[----:B------:R-:W-:Y:S04]  /*3e9d0*/  STL.64 [R1+0x560], R12 ;  /* 0x0005600c01007387 */ /* 0x000fe80000100a00 */
[----:B------:R0:W-:Y:S02]  /*3e9e0*/  STL.64 [R1+0x568], R14 ;  /* 0x0005680e01007387 */ /* 0x0001e40000100a00 */
[----:B0-----:R-:W-:Y:S02]  /*3e9f0*/  HMMA.16816.F32 R12, R24, R6, R16 ;  /* 0x00000006180c723c */ /* 0x001fe40000001810 */
[----:B------:R-:W0:Y:S11]  /*3ea00*/  LDSM.16.M88.4 R16, [R3+0x20000] ;  /* 0x020000000310783b */ /* 0x000e360000000200 */
[----:B------:R-:W-:Y:S10]  /*3ea10*/  @!UPT UIADD3 URZ, URZ, URZ, URZ ;  /* 0x0000003f3f3ff290 */ /* 0x000ff4000fffe03f */
[----:B------:R-:W-:Y:S04]  /*3ea20*/  STL.64 [R1+0x550], R12 ;  /* 0x0005500c01007387 */ /* 0x000fe80000100a00 */
[----:B------:R-:W-:Y:S04]  /*3ea30*/  STL.64 [R1+0x558], R14 ;  /* 0x0005580e01007387 */ /* 0x000fe80000100a00 */
[----:B------:R-:W1:Y:S04]  /*3ea40*/  LDSM.16.M88.4 R12, [R20+0x10000] ;  /* 0x01000000140c783b */ /* 0x000e680000000200 */
[----:B0-----:R-:W-:Y:S04]  /*3ea50*/  STL.64 [R1+0x24e8], R18 ;  /* 0x0024e81201007387 */ /* 0x001fe80000100a00 */
[----:B------:R0:W-:Y:S04]  /*3ea60*/  STL.64 [R1+0x24e0], R16 ;  /* 0x0024e01001007387 */ /* 0x0001e80000100a00 */
[----:B-1----:R-:W-:Y:S01]  /*3ea70*/  STL.64 [R1+0xc0], R12 ;  /* 0x0000c00c01007387 */ /* 0x002fe20000100a00 */
[----:B0-----:R-:W-:Y:S01]  /*3ea80*/  MOV R17, R12 ;  /* 0x0000000c00117202 */ /* 0x001fe20000000f00 */
        /* <DEDUP_REMOVED lines=11> */
[----:B------:R-:W0:Y:S01]  /*3eb40*/  LDSM.16.M88.4 R12, [R20+0x14000] ;  /* 0x01400000140c783b */ /* 0x000e220000000200 */
[----:B----4-:R-:W-:Y:S01]  /*3eb50*/  MOV R10, R22 ;  /* 0x00000016000a7202 */ /* 0x010fe20000000f00 */
[----:B------:R-:W-:Y:S01]  /*3eb60*/  IMAD.MOV.U32 R11, RZ, RZ, R21 ;  /* 0x000000ffff0b7224 */ /* 0x000fe200078e0015 */
[----:B---3--:R-:W-:Y:S01]  /*3eb70*/  MOV R6, R9 ;  /* 0x0000000900067202 */ /* 0x008fe20000000f00 */
[----:B------:R-:W-:-:S07]  /*3eb80*/  IMAD.MOV.U32 R7, RZ, RZ, R8 ;  /* 0x000000ffff077224 */ /* 0x000fce00078e0008 */
[----:B------:R-:W-:Y:S01]  /*3eb90*/  HMMA.16816.F32 R4, R24, R10, R4 ;  /* 0x0000000a1804723c */ /* 0x000fe20000001804 */
[----:B------:R-:W-:Y:S04]  /*3eba0*/  LDSM.16.M88.4 R8, [R20+0x16000] ;  /* 0x016000001408783b */ /* 0x000fe80000000200 */
[----:B0-----:R-:W-:Y:S01]  /*3ebb0*/  STL.64 [R1+0x80], R12 ;  /* 0x0000800c01007387 */ /* 0x001fe20000100a00 */
[----:B------:R-:W-:Y:S01]  /*3ebc0*/  MOV R19, R12 ;  /* 0x0000000c00137202 */ /* 0x000fe20000000f00 */
[----:B------:R-:W-:Y:S02]  /*3ebd0*/  IMAD.MOV.U32 R18, RZ, RZ, R13 ;  /* 0x000000ffff127224 */ /* 0x000fe400078e000d */
[----:B------:R-:W-:Y:S04]  /*3ebe0*/  STL.64 [R1+0x88], R14 ;  /* 0x0000880e01007387 */ /* 0x000fe80000100a00 */
[----:B------:R-:W0:Y:S04]  /*3ebf0*/  LDSM.16.M88.4 R12, [R20+0x15000] ;  /* 0x01500000140c783b */ /* 0x000e280000000200 */
[----:B0-----:R-:W-:Y:S04]  /*3ec00*/  STL.64 [R1+0x70], R12 ;  /* 0x0000700c01007387 */ /* 0x001fe80000100a00 */
[----:B------:R0:W-:Y:S04]  /*3ec10*/  STL.64 [R1+0x78], R14 ;  /* 0x0000780e01007387 */ /* 0x0001e80000100a00 */
[----:B0-----:R-:W2:Y:S04]  /*3ec20*/  LDL.LU.64 R14, [R1+0x25f8] ;  /* 0x0025f800010e7983 */ /* 0x001ea80000300a00 */
[----:B------:R-:W3:Y:S04]  /*3ec30*/  LDL.LU.64 R12, [R1+0x25f0] ;  /* 0x0025f000010c7983 */ /* 0x000ee80000300a00 */
[----:B------:R-:W-:Y:S04]  /*3ec40*/  STL.64 [R1+0x540], R4 ;  /* 0x0005400401007387 */ /* 0x000fe80000100a00 */
[----:B------:R-:W-:Y:S04]  /*3ec50*/  STL.64 [R1+0x548], R6 ;  /* 0x0005480601007387 */ /* 0x000fe80000100a00 */
[----:B------:R-:W0:Y:S04]  /*3ec60*/  LDSM.16.M88.4 R4, [R20+0x17000] ;  /* 0x017000001404783b */ /* 0x000e280000000200 */
[----:B------:R-:W-:Y:S04]  /*3ec70*/  STL.64 [R1+0x60], R8 ;  /* 0x0000600801007387 */ /* 0x000fe80000100a00 */
[----:B------:R-:W-:Y:S04]  /*3ec80*/  STL.64 [R1+0x68], R10 ;  /* 0x0000680a01007387 */ /* 0x000fe80000100a00 */
[----:B------:R-:W1:Y:S04]  /*3ec90*/  LDSM.16.M88.4 R8, [R20+0x18000] ;  /* 0x018000001408783b */ /* 0x000e680000000200 */
[----:B0-----:R-:W-:Y:S04]  /*3eca0*/  STL.64 [R1+0x50], R4 ;  /* 0x0000500401007387 */ /* 0x001fe80000100a00 */
[----:B------:R-:W-:Y:S04]  /*3ecb0*/  STL.64 [R1+0x58], R6 ;  /* 0x0000580601007387 */ /* 0x000fe80000100a00 */
[----:B------:R-:W0:Y:S04]  /*3ecc0*/  LDSM.16.M88.4 R4, [R20+0x19000] ;  /* 0x019000001404783b */ /* 0x000e280000000200 */
[----:B-1----:R-:W-:Y:S04]  /*3ecd0*/  STL.64 [R1+0x40], R8 ;  /* 0x0000400801007387 */ /* 0x002fe80000100a00 */
[----:B------:R-:W-:Y:S04]  /*3ece0*/  STL.64 [R1+0x48], R10 ;  /* 0x0000480a01007387 */ /* 0x000fe80000100a00 */
[----:B------:R-:W-:Y:S04]  /*3ecf0*/  LDSM.16.M88.4 R8, [R20+0x1b000] ;  /* 0x01b000001408783b */ /* 0x000fe80000000200 */
[----:B0-----:R-:W-:Y:S01]  /*3ed00*/  STL.64 [R1+0x30], R4 ;  /* 0x0000300401007387 */ /* 0x001fe20000100a00 */
[----:B------:R-:W-:Y:S01]  /*3ed10*/  MOV R2, R4 ;  /* 0x0000000400027202 */ /* 0x000fe20000000f00 */
[----:B------:R-:W-:-:S02]  /*3ed20*/  IMAD.MOV.U32 R0, RZ, RZ, R5 ;  /* 0x000000ffff007224 */ /* 0x000fc400078e0005 */
[----:B------:R-:W-:Y:S04]  /*3ed30*/  STL.64 [R1+0x38], R6 ;  /* 0x0000380601007387 */ /* 0x000fe80000100a00 */
[----:B------:R-:W0:Y:S04]  /*3ed40*/  LDSM.16.M88.4 R4, [R20+0x1a000] ;  /* 0x01a000001404783b */ /* 0x000e280000000200 */
[----:B0-----:R-:W-:Y:S04]  /*3ed50*/  STL.64 [R1+0x20], R4 ;  /* 0x0000200401007387 */ /* 0x001fe80000100a00 */
[----:B------:R-:W-:Y:S04]  /*3ed60*/  STL.64 [R1+0x28], R6 ;  /* 0x0000280601007387 */ /* 0x000fe80000100a00 */
[----:B------:R-:W-:Y:S04]  /*3ed70*/  STL.64 [R1+0x10], R8 ;  /* 0x0000100801007387 */ /* 0x000fe80000100a00 */
[----:B------:R-:W-:Y:S04]  /*3ed80*/  STL.64 [R1+0x18], R10 ;  /* 0x0000180a01007387 */ /* 0x000fe80000100a00 */
[----:B------:R-:W0:Y:S04]  /*3ed90*/  LDSM.16.M88.4 R8, [R20+0x1d000] ;  /* 0x01d000001408783b */ /* 0x000e280000000200 */
[----:B------:R-:W1:Y:S04]  /*3eda0*/  LDSM.16.M88.4 R4, [R20+0x1c000] ;  /* 0x01c000001404783b */ /* 0x000e680000000200 */
[----:B0-----:R-:W-:Y:S04]  /*3edb0*/  STL [R1+0x206c], R10 ;  /* 0x00206c0a01007387 */ /* 0x001fe80000100800 */
[----:B-1----:R-:W-:Y:S04]  /*3edc0*/  STL.64 [R1], R4 ;  /* 0x0000000401007387 */ /* 0x002fe80000100a00 */
[----:B------:R-:W-:Y:S04]  /*3edd0*/  STL.64 [R1+0x8], R6 ;  /* 0x0000080601007387 */ /* 0x000fe80000100a00 */
[----:B------:R-:W0:Y:S04]  /*3ede0*/  LDSM.16.M88.4 R4, [R20+0x1e000] ;  /* 0x01e000001404783b */ /* 0x000e280000000200 */
[----:B------:R-:W-:Y:S04]  /*3edf0*/  STL [R1+0x2068], R11 ;  /* 0x0020680b01007387 */ /* 0x000fe80000100800 */
[----:B------:R-:W-:Y:S04]  /*3ee00*/  STL.64 [R1+0x2490], R8 ;  /* 0x0024900801007387 */ /* 0x000fe80000100a00 */
[----:B------:R-:W1:Y:S04]  /*3ee10*/  LDSM.16.M88.4 R20, [R20+0x1f000] ;  /* 0x01f000001414783b */ /* 0x000e680000000200 */
[----:B0-----:R-:W-:Y:S04]  /*3ee20*/  STL [R1+0x1f84], R6 ;  /* 0x001f840601007387 */ /* 0x001fe80000100800 */
[----:B------:R-:W-:Y:S04]  /*3ee30*/  STL [R1+0x1f80], R7 ;  /* 0x001f800701007387 */ /* 0x000fe80000100800 */
[----:B------:R0:W-:Y:S04]  /*3ee40*/  STL.64 [R1+0x24a8], R4 ;  /* 0x0024a80401007387 */ /* 0x0001e80000100a00 */
[----:B0-----:R-:W4:Y:S04]  /*3ee50*/  LDL.LU R4, [R1+0x1c0] ;  /* 0x0001c00001047983 */ /* 0x001f280000300800 */
[----:B------:R-:W4:Y:S04]  /*3ee60*/  LDL.LU R5, [R1+0x1c4] ;  /* 0x0001c40001057983 */ /* 0x000f280000300800 */
[----:B------:R-:W2:Y:S04]  /*3ee70*/  LDL.LU R6, [R1+0x1c8] ;  /* 0x0001c80001067983 */ /* 0x000ea80000300800 */
[----:B------:R-:W2:Y:S04]  /*3ee80*/  LDL.LU R7, [R1+0x1cc] ;  /* 0x0001cc0001077983 */ /* 0x000ea80000300800 */
[----:B--2---:R-:W-:Y:S04]  /*3ee90*/  STL.64 [R1+0x24b8], R6 ;  /* 0x0024b80601007387 */ /* 0x004fe80000100a00 */
[----:B----4-:R0:W-:Y:S04]  /*3eea0*/  STL.64 [R1+0x24b0], R4 ;  /* 0x0024b00401007387 */ /* 0x0101e80000100a00 */
[----:B0-----:R-:W2:Y:S01]  /*3eeb0*/  LDL.64 R4, [R1+0xb0] ;  /* 0x0000b00001047983 */ /* 0x001ea20000100a00 */
[----:B------:R-:W-:Y:S01]  /*3eec0*/  MOV R8, R19 ;  /* 0x0000001300087202 */ /* 0x000fe20000000f00 */
[----:B------:R-:W-:Y:S01]  /*3eed0*/  IMAD.MOV.U32 R9, RZ, RZ, R18 ;  /* 0x000000ffff097224 */ /* 0x000fe200078e0012 */
[----:B---3--:R-:W-:Y:S01]  /*3eee0*/  MOV R18, R13 ;  /* 0x0000000d00127202 */ /* 0x008fe20000000f00 */
[----:B------:R-:W-:Y:S01]  /*3eef0*/  IMAD.MOV.U32 R19, RZ, RZ, R28 ;  /* 0x000000ffff137224 */ /* 0x000fe200078e001c */
[----:B--2---:R0:W-:Y:S02]  /*3ef00*/  STL.64 [R1+0x24c8], R4 ;  /* 0x0024c80401007387 */ /* 0x0041e40000100a00 */
[----:B0-----:R-:W-:Y:S01]  /*3ef10*/  MOV R4, R17 ;  /* 0x0000001100047202 */ /* 0x001fe20000000f00 */
[----:B------:R-:W-:-:S05]  /*3ef20*/  IMAD.MOV.U32 R5, RZ, RZ, R16 ;  /* 0x000000ffff057224 */ /* 0x000fca00078e0010 */
[----:B------:R0:W-:Y:S04]  /*3ef30*/  STL.64 [R1+0x24f0], R4 ;  /* 0x0024f00401007387 */ /* 0x0001e80000100a00 */
[----:B------:R-:W2:Y:S04]  /*3ef40*/  LDL.LU R13, [R1+0x25e8] ;  /* 0x0025e800010d7983 */ /* 0x000ea80000300800 */
[----:B------:R-:W3:Y:S04]  /*3ef50*/  LDL.LU R28, [R1+0x25e4] ;  /* 0x0025e400011c7983 */ /* 0x000ee80000300800 */
[----:B------:R4:W-:Y:S04]  /*3ef60*/  STL.64 [R1+0x24f8], R18 ;  /* 0x0024f81201007387 */ /* 0x0009e80000100a00 */
[----:B0-----:R-:W2:Y:S04]  /*3ef70*/  LDL.LU R4, [R1+0x1f0] ;  /* 0x0001f00001047983 */ /* 0x001ea80000300800 */
[----:B------:R-:W2:Y:S04]  /*3ef80*/  LDL.LU R5, [R1+0x1f4] ;  /* 0x0001f40001057983 */ /* 0x000ea80000300800 */
[----:B------:R-:W2:Y:S04]  /*3ef90*/  LDL.LU R6, [R1+0x1f8] ;  /* 0x0001f80001067983 */ /* 0x000ea80000300800 */
[----:B------:R-:W2:Y:S01]  /*3efa0*/  LDL.LU R7, [R1+0x1fc] ;  /* 0x0001fc0001077983 */ /* 0x000ea20000300800 */
[----:B----4-:R-:W-:Y:S01]  /*3efb0*/  MOV R18, R15 ;  /* 0x0000000f00127202 */ /* 0x010fe20000000f00 */
[----:B------:R-:W-:-:S02]  /*3efc0*/  IMAD.MOV.U32 R19, RZ, RZ, R14 ;  /* 0x000000ffff137224 */ /* 0x000fc400078e000e */
        /* <DEDUP_REMOVED lines=9> */
[----:B-1----:R-:W-:Y:S01]  /*3f060*/  MOV R18, R13 ;  /* 0x0000000d00127202 */ /* 0x002fe20000000f00 */
[----:B------:R-:W-:-:S02]  /*3f070*/  IMAD.MOV.U32 R19, RZ, RZ, R12 ;  /* 0x000000ffff137224 */ /* 0x000fc400078e000c */
[----:B--2---:R-:W-:Y:S04]  /*3f080*/  STL.64 [R1+0x2520], R6 ;  /* 0x0025200601007387 */ /* 0x004fe80000100a00 */
[----:B------:R-:W-:Y:S04]  /*3f090*/  STL.64 [R1+0x2518], R4 ;  /* 0x0025180401007387 */ /* 0x000fe80000100a00 */
[----:B------:R-:W2:Y:S04]  /*3f0a0*/  LDL.LU R13, [R1+0x25d8] ;  /* 0x0025d800010d7983 */ /* 0x000ea80000300800 */
[----:B------:R-:W2:Y:S04]  /*3f0b0*/  LDL.LU R12, [R1+0x25d4] ;  /* 0x0025d400010c7983 */ /* 0x000ea80000300800 */
[----:B------:R0:W-:Y:S02]  /*3f0c0*/  STL.64 [R1+0x2528], R18 ;  /* 0x0025281201007387 */ /* 0x0001e40000100a00 */
[----:B0-----:R-:W-:Y:S01]  /*3f0d0*/  MOV R18, R15 ;  /* 0x0000000f00127202 */ /* 0x001fe20000000f00 */
[----:B---3--:R-:W-:Y:S01]  /*3f0e0*/  IMAD.MOV.U32 R19, RZ, RZ, R28 ;  /* 0x000000ffff137224 */ /* 0x008fe200078e001c */
[----:B------:R-:W3:Y:S04]  /*3f0f0*/  LDL.LU R15, [R1+0x25d0] ;  /* 0x0025d000010f7983 */ /* 0x000ee80000300800 */
[----:B------:R-:W3:Y:S04]  /*3f100*/  LDL.LU R28, [R1+0x25cc] ;  /* 0x0025cc00011c7983 */ /* 0x000ee80000300800 */
[----:B------:R4:W-:Y:S04]  /*3f110*/  STL.64 [R1+0x2540], R18 ;  /* 0x0025401201007387 */ /* 0x0009e80000100a00 */
[----:B------:R-:W3:Y:S04]  /*3f120*/  LDL.LU R4, [R1+0x4d0] ;  /* 0x0004d00001047983 */ /* 0x000ee80000300800 */
[----:B------:R-:W3:Y:S04]  /*3f130*/  LDL.LU R5, [R1+0x4d4] ;  /* 0x0004d40001057983 */ /* 0x000ee80000300800 */
[----:B------:R-:W3:Y:S04]  /*3f140*/  LDL.LU R6, [R1+0x4d8] ;  /* 0x0004d80001067983 */ /* 0x000ee80000300800 */
[----:B------:R-:W3:Y:S01]  /*3f150*/  LDL.LU R7, [R1+0x4dc] ;  /* 0x0004dc0001077983 */ /* 0x000ee20000300800 */
[----:B----4-:R-:W-:Y:S01]  /*3f160*/  IMAD.MOV.U32 R19, RZ, RZ, R14 ;  /* 0x000000ffff137224 */ /* 0x010fe200078e000e */
[----:B--2---:R-:W-:-:S02]  /*3f170*/  MOV R18, R13 ;  /* 0x0000000d00127202 */ /* 0x004fc40000000f00 */
[----:B------:R-:W2:Y:S04]  /*3f180*/  LDL.LU R13, [R1+0x25c8] ;  /* 0x0025c800010d7983 */ /* 0x000ea80000300800 */
[----:B------:R-:W4:Y:S04]  /*3f190*/  LDL.LU R14, [R1+0x25c4] ;  /* 0x0025c400010e7983 */ /* 0x000f280000300800 */
[----:B------:R-:W-:Y:S04]  /*3f1a0*/  STL.64 [R1+0x2558], R18 ;  /* 0x0025581201007387 */ /* 0x000fe80000100a00 */
[----:B---3--:R-:W-:Y:S04]  /*3f1b0*/  STL.64 [R1+0x2538], R6 ;  /* 0x0025380601007387 */ /* 0x008fe80000100a00 */
[----:B------:R0:W-:Y:S04]  /*3f1c0*/  STL.64 [R1+0x2530], R4 ;  /* 0x0025300401007387 */ /* 0x0001e80000100a00 */
[----:B0-----:R-:W3:Y:S04]  /*3f1d0*/  LDL.LU R4, [R1+0x4e0] ;  /* 0x0004e00001047983 */ /* 0x001ee80000300800 */
[----:B------:R-:W3:Y:S04]  /*3f1e0*/  LDL.LU R5, [R1+0x4e4] ;  /* 0x0004e40001057983 */ /* 0x000ee80000300800 */
[----:B------:R-:W2:Y:S04]  /*3f1f0*/  LDL.LU R6, [R1+0x4e8] ;  /* 0x0004e80001067983 */ /* 0x000ea80000300800 */
[----:B------:R-:W2:Y:S01]  /*3f200*/  LDL.LU R7, [R1+0x4ec] ;  /* 0x0004ec0001077983 */ /* 0x000ea20000300800 */
[----:B------:R-:W-:Y:S01]  /*3f210*/  MOV R18, R15 ;  /* 0x0000000f00127202 */ /* 0x000fe20000000f00 */
[----:B------:R-:W-:-:S02]  /*3f220*/  IMAD.MOV.U32 R19, RZ, RZ, R12 ;  /* 0x000000ffff137224 */ /* 0x000fc400078e000c */
[----:B------:R-:W3:Y:S04]  /*3f230*/  LDL.LU R15, [R1+0x25c0] ;  /* 0x0025c000010f7983 */ /* 0x000ee80000300800 */
[----:B------:R-:W4:Y:S04]  /*3f240*/  LDL.LU R12, [R1+0x25bc] ;  /* 0x0025bc00010c7983 */ /* 0x000f280000300800 */
[----:B------:R-:W-:Y:S04]  /*3f250*/  STL.64 [R1+0x2570], R18 ;  /* 0x0025701201007387 */ /* 0x000fe80000100a00 */
[----:B--2---:R-:W-:Y:S04]  /*3f260*/  STL.64 [R1+0x2550], R6 ;  /* 0x0025500601007387 */ /* 0x004fe80000100a00 */
[----:B---3--:R0:W-:Y:S04]  /*3f270*/  STL.64 [R1+0x2548], R4 ;  /* 0x0025480401007387 */ /* 0x0081e80000100a00 */
[----:B0-----:R-:W2:Y:S04]  /*3f280*/  LDL.LU R4, [R1+0x4f0] ;  /* 0x0004f00001047983 */ /* 0x001ea80000300800 */
[----:B------:R-:W2:Y:S04]  /*3f290*/  LDL.LU R5, [R1+0x4f4] ;  /* 0x0004f40001057983 */ /* 0x000ea80000300800 */
[----:B------:R-:W3:Y:S04]  /*3f2a0*/  LDL.LU R6, [R1+0x4f8] ;  /* 0x0004f80001067983 */ /* 0x000ee80000300800 */
[----:B------:R-:W3:Y:S01]  /*3f2b0*/  LDL.LU R7, [R1+0x4fc] ;  /* 0x0004fc0001077983 */ /* 0x000ee20000300800 */
[----:B------:R-:W-:Y:S01]  /*3f2c0*/  MOV R18, R13 ;  /* 0x0000000d00127202 */ /* 0x000fe20000000f00 */
[----:B------:R-:W-:-:S02]  /*3f2d0*/  IMAD.MOV.U32 R19, RZ, RZ, R28 ;  /* 0x000000ffff137224 */ /* 0x000fc400078e001c */
[----:B------:R-:W2:Y:S04]  /*3f2e0*/  LDL.LU R13, [R1+0x25b8] ;  /* 0x0025b800010d7983 */ /* 0x000ea80000300800 */
        /* <DEDUP_REMOVED lines=8> */
[----:B----4-:R-:W-:-:S05]  /*3f370*/  IMAD.MOV.U32 R19, RZ, RZ, R14 ;  /* 0x000000ffff137224 */ /* 0x010fca00078e000e */
[----:B------:R-:W-:Y:S04]  /*3f380*/  STL.64 [R1+0x25a0], R18 ;  /* 0x0025a01201007387 */ /* 0x000fe80000100a00 */
        /* <DEDUP_REMOVED lines=18> */
[----:B------:R0:W-:Y:S04]  /*3f4b0*/  STL.64 [R1+0x24a0], R8 ;  /* 0x0024a00801007387 */ /* 0x0001e80000100a00 */
[----:B0-----:R-:W3:Y:S01]  /*3f4c0*/  LDL.64 R8, [R1+0xa0] ;  /* 0x0000a00001087983 */ /* 0x001ee20000100a00 */
[----:B------:R-:W-:Y:S01]  /*3f4d0*/  MOV R18, R13 ;  /* 0x0000000d00127202 */ /* 0x000fe20000000f00 */
[----:B------:R-:W-:-:S02]  /*3f4e0*/  IMAD.MOV.U32 R19, RZ, RZ, R12 ;  /* 0x000000ffff137224 */ /* 0x000fc400078e000c */
[----:B------:R-:W0:Y:S04]  /*3f4f0*/  LDSM.16.M88.4 R12, [R3+0x20800] ;  /* 0x02080000030c783b */ /* 0x000e280000000200 */
[----:B---3--:R1:W-:Y:S04]  /*3f500*/  STL.64 [R1+0x24c0], R8 ;  /* 0x0024c00801007387 */ /* 0x0083e80000100a00 */
[----:B-1----:R-:W3:Y:S04]  /*3f510*/  LDL.LU R8, [R1+0x1d0] ;  /* 0x0001d00001087983 */ /* 0x002ee80000300800 */
[----:B------:R-:W3:Y:S04]  /*3f520*/  LDL.LU R9, [R1+0x1d4] ;  /* 0x0001d40001097983 */ /* 0x000ee80000300800 */
[----:B------:R-:W4:Y:S04]  /*3f530*/  LDL.LU R10, [R1+0x1d8] ;  /* 0x0001d800010a7983 */ /* 0x000f280000300800 */
[----:B------:R-:W4:Y:S01]  /*3f540*/  LDL.LU R11, [R1+0x1dc] ;  /* 0x0001dc00010b7983 */ /* 0x000f220000300800 */
[C---:B--2---:R-:W-:Y:S03]  /*3f550*/  HMMA.16816.F32 R16, R24.reuse, R18, R4 ;  /* 0x000000121810723c */ /* 0x044fe60000001804 */
[----:B----4-:R-:W-:Y:S04]  /*3f560*/  STL.64 [R1+0x24d8], R10 ;  /* 0x0024d80a01007387 */ /* 0x010fe80000100a00 */
[----:B---3--:R1:W-:Y:S04]  /*3f570*/  STL.64 [R1+0x24d0], R8 ;  /* 0x0024d00801007387 */ /* 0x0083e80000100a00 */
[----:B-1----:R-:W2:Y:S04]  /*3f580*/  LDL.LU R8, [R1+0x1e0] ;  /* 0x0001e00001087983 */ /* 0x002ea80000300800 */
[----:B------:R-:W2:Y:S04]  /*3f590*/  LDL.LU R9, [R1+0x1e4] ;  /* 0x0001e40001097983 */ /* 0x000ea80000300800 */
[----:B------:R-:W2:Y:S04]  /*3f5a0*/  LDL.LU R10, [R1+0x1e8] ;  /* 0x0001e800010a7983 */ /* 0x000ea80000300800 */
[----:B------:R-:W2:Y:S04]  /*3f5b0*/  LDL.LU R11, [R1+0x1ec] ;  /* 0x0001ec00010b7983 */ /* 0x000ea80000300800 */
[----:B------:R-:W-:Y:S04]  /*3f5c0*/  STL [R1+0x209c], R22 ;  /* 0x00209c1601007387 */ /* 0x000fe80000100800 */
[----:B------:R-:W-:Y:S04]  /*3f5d0*/  STL [R1+0x2098], R23 ;  /* 0x0020981701007387 */ /* 0x000fe80000100800 */
[----:B0-----:R0:W-:Y:S04]  /*3f5e0*/  STL [R1+0x23dc], R12 ;  /* 0x0023dc0c01007387 */ /* 0x0011e80000100800 */
[----:B------:R1:W-:Y:S04]  /*3f5f0*/  STL [R1+0x23d8], R13 ;  /* 0x0023d80d01007387 */ /* 0x0003e80000100800 */
[----:B------:R3:W-:Y:S04]  /*3f600*/  STL [R1+0x23d4], R14 ;  /* 0x0023d40e01007387 */ /* 0x0007e80000100800 */
[----:B------:R4:W-:Y:S04]  /*3f610*/  STL [R1+0x23d0], R15 ;  /* 0x0023d00f01007387 */ /* 0x0009e80000100800 */
[----:B0-----:R-:W2:Y:S04]  /*3f620*/  LDL.LU R12, [R1+0x1b0] ;  /* 0x0001b000010c7983 */ /* 0x001ea80000300800 */
[----:B-1----:R-:W2:Y:S04]  /*3f630*/  LDL.LU R13, [R1+0x1b4] ;  /* 0x0001b400010d7983 */ /* 0x002ea80000300800 */
[----:B---3--:R-:W3:Y:S04]  /*3f640*/  LDL.LU R14, [R1+0x1b8] ;  /* 0x0001b800010e7983 */ /* 0x008ee80000300800 */
[----:B----4-:R-:W3:Y:S04]  /*3f650*/  LDL.LU R15, [R1+0x1bc] ;  /* 0x0001bc00010f7983 */ /* 0x010ee80000300800 */
[----:B------:R-:W4:Y:S04]  /*3f660*/  LDL.LU.64 R6, [R1+0x25b0] ;  /* 0x0025b00001067983 */ /* 0x000f280000300a00 */
[----:B------:R-:W4:Y:S04]  /*3f670*/  LDL.LU.64 R4, [R1+0x25a8] ;  /* 0x0025a80001047983 */ /* 0x000f280000300a00 */
[----:B------:R-:W-:Y:S04]  /*3f680*/  STL.64 [R1+0x530], R16 ;  /* 0x0005301001007387 */ /* 0x000fe80000100a00 */
[----:B------:R0:W-:Y:S04]  /*3f690*/  STL.64 [R1+0x538], R18 ;  /* 0x0005381201007387 */ /* 0x0001e80000100a00 */
[----:B0-----:R-:W4:Y:S02]  /*3f6a0*/  LDL.LU.64 R18, [R1+0x25a0] ;  /* 0x0025a00001127983 */ /* 0x001f240000300a00 */
[C---:B----4-:R-:W-:Y:S02]  /*3f6b0*/  HMMA.16816.F32 R16, R24.reuse, R18, R4 ;  /* 0x000000121810723c */ /* 0x050fe40000001804 */
[----:B------:R-:W4:Y:S04]  /*3f6c0*/  LDL.LU.64 R6, [R1+0x2598] ;  /* 0x0025980001067983 */ /* 0x000f280000300a00 */
[----:B------:R-:W4:Y:S11]  /*3f6d0*/  LDL.LU.64 R4, [R1+0x2590] ;  /* 0x0025900001047983 */ /* 0x000f360000300a00 */
[----:B------:R-:W-:Y:S06]  /*3f6e0*/  @!UPT UIADD3 URZ, URZ, URZ, URZ ;  /* 0x0000003f3f3ff290 */ /* 0x000fec000fffe03f */
        /* <DEDUP_REMOVED lines=25> */
[----:B------:R-:W4:Y:S01]  /*3f880*/  LDL.LU.64 R6, [R1+0x2538] ;  /* 0x0025380001067983 */ /* 0x000f220000300a00 */
[----:B------:R-:W4:Y:S11]  /*3f890*/  LDL.LU.64 R4, [R1+0x2530] ;  /* 0x0025300001047983 */ /* 0x000f360000300a00 */
[----:B------:R-:W-:Y:S09]  /*3f8a0*/  @!UPT UIADD3 URZ, URZ, URZ, URZ ;  /* 0x0000003f3f3ff290 */ /* 0x000ff2000fffe03f */
[----:B------:R-:W-:Y:S01]  /*3f8b0*/  STL.64 [R1+0x4e0], R16 ;  /* 0x0004e01001007387 */ /* 0x000fe20000100a00 */
[----:B------:R0:W-:Y:S03]  /*3f8c0*/  STL.64 [R1+0x4e8], R18 ;  /* 0x0004e81201007387 */ /* 0x0001e60000100a00 */
        /* <DEDUP_REMOVED lines=15> */
[----:B----4-:R-:W-:Y:S02]  /*3f9c0*/  HMMA.16816.F32 R24, R24, R18, R4 ;  /* 0x000000121818723c */ /* 0x010fe40000001804 */
[----:B------:R-:W2:Y:S01]  /*3f9d0*/  LDL.LU.64 R4, [R1+0x24f0] ;  /* 0x0024f00001047983 */ /* 0x000ea20000300a00 */
[----:B------:R-:W2:Y:S02]  /*3f9e0*/  LDL.LU.64 R18, [R1+0x24e8] ;  /* 0x0024e80001127983 */ /* 0x000ea40000300a00 */
[----:B------:R-:W2:Y:S11]  /*3f9f0*/  LDL.LU.64 R16, [R1+0x24e0] ;  /* 0x0024e00001107983 */ /* 0x000eb60000300a00 */
[----:B------:R-:W-:Y:S07]  /*3fa00*/  @!UPT UIADD3 URZ, URZ, URZ, URZ ;  /* 0x0000003f3f3ff290 */ /* 0x000fee000fffe03f */
[----:B------:R0:W-:Y:S01]  /*3fa10*/  STL.64 [R1+0xd0], R24 ;  /* 0x0000d01801007387 */ /* 0x0001e20000100a00 */
[----:B------:R1:W-:Y:S03]  /*3fa20*/  STL.64 [R1+0xd8], R26 ;  /* 0x0000d81a01007387 */ /* 0x0003e60000100a00 */
[----:B0-----:R-:W4:Y:S01]  /*3fa30*/  LDL.LU R24, [R1+0x1a0] ;  /* 0x0001a00001187983 */ /* 0x001f220000300800 */
[----:B------:R-:W4:Y:S02]  /*3fa40*/  LDL.LU R25, [R1+0x1a4] ;  /* 0x0001a40001197983 */ /* 0x000f240000300800 */
[----:B-1----:R-:W4:Y:S02]  /*3fa50*/  LDL.LU R26, [R1+0x1a8] ;  /* 0x0001a800011a7983 */ /* 0x002f240000300800 */
[----:B------:R-:W4:Y:S01]  /*3fa60*/  LDL.LU R27, [R1+0x1ac] ;  /* 0x0001ac00011b7983 */ /* 0x000f220000300800 */
[C---:B--2---:R-:W-:Y:S01]  /*3fa70*/  HMMA.16816.F32 R4, R16.reuse, R4, R8 ;  /* 0x000000041004723c */ /* 0x044fe20000001808 */
[----:B------:R-:W2:Y:S01]  /*3fa80*/  LDL.LU.64 R10, [R1+0x24d8] ;  /* 0x0024d800010a7983 */ /* 0x000ea20000300a00 */
[----:B------:R-:W2:Y:S11]  /*3fa90*/  LDL.LU.64 R8, [R1+0x24d0] ;  /* 0x0024d00001087983 */ /* 0x000eb60000300a00 */
[----:B------:R-:W-:Y:S10]  /*3faa0*/  @!UPT UIADD3 URZ, URZ, URZ, URZ ;  /* 0x0000003f3f3ff290 */ /* 0x000ff4000fffe03f */
[----:B------:R0:W-:Y:S01]  /*3fab0*/  STL.64 [R1+0x4d0], R4 ;  /* 0x0004d00401007387 */ /* 0x0001e20000100a00 */
[----:B------:R-:W-:Y:S03]  /*3fac0*/  STL.64 [R1+0x4d8], R6 ;  /* 0x0004d80601007387 */ /* 0x000fe60000100a00 */
[----:B0-----:R-:W2:Y:S02]  /*3fad0*/  LDL.LU.64 R4, [R1+0x24c8] ;  /* 0x0024c80001047983 */ /* 0x001ea40000300a00 */
[C---:B--2---:R-:W-:Y:S01]  /*3fae0*/  HMMA.16816.F32 R8, R16.reuse, R4, R8 ;  /* 0x000000041008723c */ /* 0x044fe20000001808 */
[----:B------:R-:W-:Y:S01]  /*3faf0*/  MOV R29, R4 ;  /* 0x00000004001d7202 */ /* 0x000fe20000000f00 */
[----:B------:R-:W-:Y:S11]  /*3fb00*/  IMAD.MOV.U32 R28, RZ, RZ, R5 ;  /* 0x000000ffff1c7224 */ /* 0x000ff600078e0005 */
[----:B------:R-:W-:Y:S10]  /*3fb10*/  @!UPT UIADD3 URZ, URZ, URZ, URZ ;  /* 0x0000003f3f3ff290 */ /* 0x000ff4000fffe03f */
[----:B------:R0:W-:Y:S01]  /*3fb20*/  STL.64 [R1+0x4c0], R8 ;  /* 0x0004c00801007387 */ /* 0x0001e20000100a00 */
[----:B------:R-:W-:Y:S03]  /*3fb30*/  STL.64 [R1+0x4c8], R10 ;  /* 0x0004c80a01007387 */ /* 0x000fe60000100a00 */
[----:B0-----:R-:W2:Y:S01]  /*3fb40*/  LDL.LU.64 R8, [R1+0x24c0] ;  /* 0x0024c00001087983 */ /* 0x001ea20000300a00 */
[----:B------:R-:W2:Y:S02]  /*3fb50*/  LDL.LU.64 R6, [R1+0x24b8] ;  /* 0x0024b80001067983 */ /* 0x000ea40000300a00 */
[----:B------:R-:W2:Y:S02]  /*3fb60*/  LDL.LU.64 R4, [R1+0x24b0] ;  /* 0x0024b00001047983 */ /* 0x000ea40000300a00 */
[----:B------:R-:W-:Y:S01]  /*3fb70*/  STL [R1+0x23e4], R28 ;  /* 0x0023e41c01007387 */ /* 0x000fe20000100800 */
[----:B------:R-:W-:Y:S01]  /*3fb80*/  STL [R1+0x23e0], R29 ;  /* 0x0023e01d01007387 */ /* 0x000fe20000100800 */
[C---:B--2---:R-:W-:Y:S11]  /*3fb90*/  HMMA.16816.F32 R4, R16.reuse, R8, R4 ;  /* 0x000000081004723c */ /* 0x044ff60000001804 */
[----:B------:R-:W-:Y:S11]  /*3fba0*/  @!UPT UIADD3 URZ, URZ, URZ, URZ ;  /* 0x0000003f3f3ff290 */ /* 0x000ff6000fffe03f */
[----:B------:R-:W-:Y:S01]  /*3fbb0*/  @!UPT UIADD3 URZ, URZ, URZ, URZ ;  /* 0x0000003f3f3ff290 */ /* 0x000fe2000fffe03f */
[----:B------:R0:W-:Y:S01]  /*3fbc0*/  STL.64 [R1+0x4b0], R4 ;  /* 0x0004b00401007387 */ /* 0x0001e20000100a00 */
[----:B------:R1:W-:Y:S03]  /*3fbd0*/  STL.64 [R1+0x4b8], R6 ;  /* 0x0004b80601007387 */ /* 0x0003e60000100a00 */
[----:B0-----:R-:W2:Y:S01]  /*3fbe0*/  LDL.LU.64 R4, [R1+0x24a8] ;  /* 0x0024a80001047983 */ /* 0x001ea20000300a00 */
[----:B-1----:R-:W-:Y:S01]  /*3fbf0*/  MOV R7, R8 ;  /* 0x0000000800077202 */ /* 0x002fe20000000f00 */
[----:B------:R-:W-:Y:S02]  /*3fc00*/  IMAD.MOV.U32 R6, RZ, RZ, R9 ;  /* 0x000000ffff067224 */ /* 0x000fe400078e0009 */
[----:B------:R-:W4:Y:S03]  /*3fc10*/  LDL.LU.64 R8, [R1+0x24a0] ;  /* 0x0024a00001087983 */ /* 0x000f260000300a00 */
[----:B------:R-:W-:Y:S01]  /*3fc20*/  STL.64 [R1+0x23f0], R6 ;  /* 0x0023f00601007387 */ /* 0x000fe20000100a00 */
[----:B--2---:R0:W-:Y:S04]  /*3fc30*/  STL.64 [R1+0x23e8], R4 ;  /* 0x0023e80401007387 */ /* 0x0041e80000100a00 */
[----:B0-----:R-:W3:Y:S02]  /*3fc40*/  LDL.64 R4, [R1+0x90] ;  /* 0x0000900001047983 */ /* 0x001ee40000100a00 */
[C---:B---3--:R-:W-:Y:S11]  /*3fc50*/  HMMA.16816.F32 R12, R16.reuse, R4, R12 ;  /* 0x00000004100c723c */ /* 0x048ff6000000180c */
[----:B------:R-:W-:Y:S11]  /*3fc60*/  @!UPT UIADD3 URZ, URZ, URZ, URZ ;  /* 0x0000003f3f3ff290 */ /* 0x000ff6000fffe03f */
[----:B------:R-:W-:Y:S01]  /*3fc70*/  @!UPT UIADD3 URZ, URZ, URZ, URZ ;  /* 0x0000003f3f3ff290 */ /* 0x000fe2000fffe03f */
[----:B------:R-:W-:Y:S01]  /*3fc80*/  STL.64 [R1+0x4a0], R12 ;  /* 0x0004a00c01007387 */ /* 0x000fe20000100a00 */
[----:B------:R0:W-:Y:S02]  /*3fc90*/  STL.64 [R1+0x4a8], R14 ;  /* 0x0004a80e01007387 */ /* 0x0001e40000100a00 */
[----:B0-----:R-:W-:Y:S01]  /*3fca0*/  MOV R14, R4 ;  /* 0x00000004000e7202 */ /* 0x001fe20000000f00 */
[----:B------:R-:W-:Y:S02]  /*3fcb0*/  IMAD.MOV.U32 R15, RZ, RZ, R5 ;  /* 0x000000ffff0f7224 */ /* 0x000fe400078e0005 */
[C---:B----4-:R-:W-:Y:S03]  /*3fcc0*/  HMMA.16816.F32 R4, R16.reuse, R8, R24 ;  /* 0x000000081004723c */ /* 0x050fe60000001818 */
[----:B------:R-:W-:Y:S11]  /*3fcd0*/  STL.64 [R1+0x2498], R14 ;  /* 0x0024980e01007387 */ /* 0x000ff60000100a00 */
[----:B------:R-:W-:Y:S10]  /*3fce0*/  @!UPT UIADD3 URZ, URZ, URZ, URZ ;  /* 0x0000003f3f3ff290 */ /* 0x000ff4000fffe03f */
[----:B------:R-:W-:Y:S01]  /*3fcf0*/  MOV R22, R6 ;  /* 0x0000000600167202 */ /* 0x000fe20000000f00 */
[----:B------:R-:W-:Y:S01]  /*3fd00*/  IMAD.MOV.U32 R23, RZ, RZ, R7 ;  /* 0x000000ffff177224 */ /* 0x000fe200078e0007 */
[----:B------:R-:W-:Y:S04]  /*3fd10*/  STL.64 [R1+0x490], R4 ;  /* 0x0004900401007387 */ /* 0x000fe80000100a00 */
[----:B------:R-:W-:Y:S01]  /*3fd20*/  STL.64 [R1+0x2400], R22 ;  /* 0x0024001601007387 */ /* 0x000fe20000100a00 */
[----:B------:R0:W-:Y:S03]  /*3fd30*/  STL.64 [R1+0x23f8], R20 ;  /* 0x0023f81401007387 */ /* 0x0001e60000100a00 */
[----:B0-----:R-:W2:Y:S04]  /*3fd40*/  LDL.64 R20, [R1] ;  /* 0x0000000001147983 */ /* 0x001ea80000100a00 */
[----:B--2---:R0:W-:Y:S04]  /*3fd50*/  STL.64 [R1+0x2418], R20 ;  /* 0x0024181401007387 */ /* 0x0041e80000100a00 */
[----:B0-----:R-:W2:Y:S04]  /*3fd60*/  LDL.64 R20, [R1+0x10] ;  /* 0x0000100001147983 */ /* 0x001ea80000100a00 */
[----:B--2---:R0:W-:Y:S01]  /*3fd70*/  STL.64 [R1+0x2430], R20 ;  /* 0x0024301401007387 */ /* 0x0041e20000100a00 */
[----:B------:R-:W2:Y:S02]  /*3fd80*/  LDL.LU R4, [R1+0x630] ;  /* 0x0006300001047983 */ /* 0x000ea40000300800 */
[----:B------:R-:W2:Y:S02]  /*3fd90*/  LDL.LU R5, [R1+0x634] ;  /* 0x0006340001057983 */ /* 0x000ea40000300800 */
[----:B------:R-:W3:Y:S01]  /*3fda0*/  LDL.LU R6, [R1+0x638] ;  /* 0x0006380001067983 */ /* 0x000ee20000300800 */
[----:B------:R-:W3:Y:S04]  /*3fdb0*/  LDL.LU R7, [R1+0x63c] ;  /* 0x00063c0001077983 */ /* 0x000ee80000300800 */
[----:B0-----:R-:W4:Y:S04]  /*3fdc0*/  LDL.64 R20, [R1+0x20] ;  /* 0x0000200001147983 */ /* 0x001f280000100a00 */
[----:B----4-:R0:W-:Y:S04]  /*3fdd0*/  STL.64 [R1+0x2448], R20 ;  /* 0x0024481401007387 */ /* 0x0101e80000100a00 */
[----:B0-----:R-:W4:Y:S01]  /*3fde0*/  LDL.LU R20, [R1+0x660] ;  /* 0x0006600001147983 */ /* 0x001f220000300800 */
[----:B------:R-:W4:Y:S02]  /*3fdf0*/  LDL.LU R21, [R1+0x664] ;  /* 0x0006640001157983 */ /* 0x000f240000300800 */
[----:B------:R-:W2:Y:S02]  /*3fe00*/  LDL.LU R22, [R1+0x668] ;  /* 0x0006680001167983 */ /* 0x000ea40000300800 */
[----:B------:R-:W2:Y:S02]  /*3fe10*/  LDL.LU R23, [R1+0x66c] ;  /* 0x00066c0001177983 */ /* 0x000ea40000300800 */
[----:B--2---:R-:W-:Y:S01]  /*3fe20*/  STL.64 [R1+0x2458], R22 ;  /* 0x0024581601007387 */ /* 0x004fe20000100a00 */
[----:B----4-:R0:W-:Y:S03]  /*3fe30*/  STL.64 [R1+0x2450], R20 ;  /* 0x0024501401007387 */ /* 0x0101e60000100a00 */
[----:B0-----:R-:W2:Y:S04]  /*3fe40*/  LDL R20, [R1+0x40] ;  /* 0x0000400001147983 */ /* 0x001ea80000100800 */
[----:B------:R-:W2:Y:S04]  /*3fe50*/  LDL R21, [R1+0x44] ;  /* 0x0000440001157983 */ /* 0x000ea80000100800 */
[----:B--2---:R-:W-:Y:S01]  /*3fe60*/  STL.64 [R1+0x2470], R20 ;  /* 0x0024701401007387 */ /* 0x004fe20000100a00 */
[----:B---3--:R-:W-:Y:S02]  /*3fe70*/  STL.64 [R1+0x2410], R6 ;  /* 0x0024100601007387 */ /* 0x008fe40000100a00 */
[----:B------:R0:W-:Y:S02]  /*3fe80*/  STL.64 [R1+0x2408], R4 ;  /* 0x0024080401007387 */ /* 0x0001e40000100a00 */
[----:B0-----:R-:W2:Y:S01]  /*3fe90*/  LDL.LU R4, [R1+0x420] ;  /* 0x0004200001047983 */ /* 0x001ea20000300800 */
[----:B------:R-:W2:Y:S02]  /*3fea0*/  LDL.LU R5, [R1+0x424] ;  /* 0x0004240001057983 */ /* 0x000ea40000300800 */
[----:B------:R-:W3:Y:S02]  /*3feb0*/  LDL.LU R6, [R1+0x428] ;  /* 0x0004280001067983 */ /* 0x000ee40000300800 */
[----:B------:R-:W3:Y:S01]  /*3fec0*/  LDL.LU R7, [R1+0x42c] ;  /* 0x00042c0001077983 */ /* 0x000ee20000300800 */
[----:B------:R-:W4:Y:S04]  /*3fed0*/  LDL R20, [R1+0x50] ;  /* 0x0000500001147983 */ /* 0x000f280000100800 */
[----:B------:R-:W4:Y:S01]  /*3fee0*/  LDL R21, [R1+0x54] ;  /* 0x0000540001157983 */ /* 0x000f220000100800 */
[----:B------:R-:W2:Y:S02]  /*3fef0*/  LDL.LU R12, [R1+0x190] ;  /* 0x00019000010c7983 */ /* 0x000ea40000300800 */
[----:B------:R-:W2:Y:S02]  /*3ff00*/  LDL.LU R13, [R1+0x194] ;  /* 0x00019400010d7983 */ /* 0x000ea40000300800 */
[----:B------:R-:W2:Y:S01]  /*3ff10*/  LDL.LU R14, [R1+0x198] ;  /* 0x00019800010e7983 */ /* 0x000ea20000300800 */
[----:B------:R-:W2:Y:S01]  /*3ff20*/  LDL.LU R15, [R1+0x19c] ;  /* 0x00019c00010f7983 */ /* 0x000ea20000300800 */
[----:B------:R-:W2:Y:S02]  /*3ff30*/  LDL.64 R24, [R1+0x70] ;  /* 0x0000700001187983 */ /* 0x000ea40000100a00 */
[----:B------:R-:W2:Y:S01]  /*3ff40*/  LDL.64 R8, [R1+0x60] ;  /* 0x0000600001087983 */ /* 0x000ea20000100a00 */
[----:B----4-:R0:W-:Y:S04]  /*3ff50*/  STL.64 [R1+0x2488], R20 ;  /* 0x0024881401007387 */ /* 0x0101e80000100a00 */
[----:B0-----:R-:W4:Y:S01]  /*3ff60*/  LDL.LU R20, [R1+0x690] ;  /* 0x0006900001147983 */ /* 0x001f220000300800 */
[----:B------:R-:W4:Y:S02]  /*3ff70*/  LDL.LU R21, [R1+0x694] ;  /* 0x0006940001157983 */ /* 0x000f240000300800 */
[----:B------:R-:W4:Y:S02]  /*3ff80*/  LDL.LU R22, [R1+0x698] ;  /* 0x0006980001167983 */ /* 0x000f240000300800 */
[----:B------:R-:W4:Y:S01]  /*3ff90*/  LDL.LU R23, [R1+0x69c] ;  /* 0x00069c0001177983 */ /* 0x000f220000300800 */
[----:B---3--:R-:W-:Y:S01]  /*3ffa0*/  STL.64 [R1+0x2428], R6 ;  /* 0x0024280601007387 */ /* 0x008fe20000100a00 */
[----:B--2---:R0:W-:Y:S03]  /*3ffb0*/  STL.64 [R1+0x2420], R4 ;  /* 0x0024200401007387 */ /* 0x0041e60000100a00 */
        /* <DEDUP_REMOVED lines=10> */
[C---:B------:R-:W-:Y:S01]  /*40060*/  HMMA.16816.F32 R12, R16.reuse, R24, R12 ;  /* 0x00000018100c723c */ /* 0x040fe2000000180c */
[----:B---3--:R-:W-:Y:S01]  /*40070*/  STL.64 [R1+0x2468], R6 ;  /* 0x0024680601007387 */ /* 0x008fe20000100a00 */
[----:B--2---:R0:W-:Y:S03]  /*40080*/  STL.64 [R1+0x2460], R4 ;  /* 0x0024600401007387 */ /* 0x0041e60000100a00 */
[----:B0-----:R-:W2:Y:S01]  /*40090*/  LDL.LU R4, [R1+0x670] ;  /* 0x0006700001047983 */ /* 0x001ea20000300800 */
[----:B------:R-:W2:Y:S02]  /*400a0*/  LDL.LU R5, [R1+0x674] ;  /* 0x0006740001057983 */ /* 0x000ea40000300800 */
[----:B------:R-:W3:Y:S02]  /*400b0*/  LDL.LU R6, [R1+0x678] ;  /* 0x0006780001067983 */ /* 0x000ee40000300800 */
[----:B------:R-:W3:Y:S01]  /*400c0*/  LDL.LU R7, [R1+0x67c] ;  /* 0x00067c0001077983 */ /* 0x000ee20000300800 */
[----:B----4-:R-:W-:Y:S01]  /*400d0*/  HMMA.16816.F32 R20, R16, R8, R20 ;  /* 0x000000081014723c */ /* 0x010fe20000001814 */
[----:B------:R-:W-:Y:S01]  /*400e0*/  MOV R28, R8 ;  /* 0x00000008001c7202 */ /* 0x000fe20000000f00 */
[----:B------:R-:W-:Y:S11]  /*400f0*/  IMAD.MOV.U32 R29, RZ, RZ, R9 ;  /* 0x000000ffff1d7224 */ /* 0x000ff600078e0009 */
[----:B------:R-:W-:Y:S11]  /*40100*/  @!UPT UIADD3 URZ, URZ, URZ, URZ ;  /* 0x0000003f3f3ff290 */ /* 0x000ff6000fffe03f */
[----:B------:R-:W-:Y:S01]  /*40110*/  MOV R10, R21 ;  /* 0x00000015000a7202 */ /* 0x000fe20000000f00 */
[----:B---3--:R-:W-:Y:S01]  /*40120*/  STL.64 [R1+0x2480], R6 ;  /* 0x0024800601007387 */ /* 0x008fe20000100a00 */
[----:B--2---:R0:W-:Y:S03]  /*40130*/  STL.64 [R1+0x2478], R4 ;  /* 0x0024780401007387 */ /* 0x0041e60000100a00 */
[----:B0-----:R-:W2:Y:S01]  /*40140*/  LDL.LU R4, [R1+0x680] ;  /* 0x0006800001047983 */ /* 0x001ea20000300800 */
[----:B------:R-:W2:Y:S02]  /*40150*/  LDL.LU R5, [R1+0x684] ;  /* 0x0006840001057983 */ /* 0x000ea40000300800 */
[----:B------:R-:W2:Y:S02]  /*40160*/  LDL.LU R6, [R1+0x688] ;  /* 0x0006880001067983 */ /* 0x000ea40000300800 */
[----:B------:R-:W2:Y:S01]  /*40170*/  LDL.LU R7, [R1+0x68c] ;  /* 0x00068c0001077983 */ /* 0x000ea20000300800 */
[----:B------:R0:W-:Y:S02]  /*40180*/  STL.64 [R1+0x300], R12 ;  /* 0x0003000c01007387 */ /* 0x0001e40000100a00 */
[----:B0-----:R-:W-:Y:S01]  /*40190*/  MOV R12, R24 ;  /* 0x00000018000c7202 */ /* 0x001fe20000000f00 */
[----:B------:R-:W-:-:S02]  /*401a0*/  IMAD.MOV.U32 R13, RZ, RZ, R25 ;  /* 0x000000ffff0d7224 */ /* 0x000fc400078e0019 */
[----:B------:R-:W0:Y:S04]  /*401b0*/  LDSM.16.M88.4 R24, [R3+0x21000] ;  /* 0x021000000318783b */ /* 0x000e280000000200 */
[----:B------:R1:W-:Y:S04]  /*401c0*/  STL.64 [R1+0x308], R14 ;  /* 0x0003080e01007387 */ /* 0x0003e80000100a00 */
[----:B-1----:R-:W3:Y:S04]  /*401d0*/  LDL.LU.64 R14, [R1+0x2498] ;  /* 0x00249800010e7983 */ /* 0x002ee80000300a00 */
[----:B0-----:R-:W-:Y:S01]  /*401e0*/  STL.64 [R1+0x22d0], R26 ;  /* 0x0022d01a01007387 */ /* 0x001fe20000100a00 */
[----:B------:R-:W-:Y:S02]  /*401f0*/  STL.64 [R1+0x22c8], R24 ;  /* 0x0022c81801007387 */ /* 0x000fe40000100a00 */
[----:B------:R-:W4:Y:S02]  /*40200*/  LDL.LU.64 R8, [R1+0x2490] ;  /* 0x0024900001087983 */ /* 0x000f240000300a00 */
[----:B------:R0:W-:Y:S01]  /*40210*/  STL [R1+0x2f0], R20 ;  /* 0x0002f01401007387 */ /* 0x0001e20000100800 */
[----:B------:R2:W-:Y:S04]  /*40220*/  STL [R1+0x2fc], R23 ;  /* 0x0002fc1701007387 */ /* 0x0005e80000100800 */
[----:B0-----:R-:W2:Y:S01]  /*40230*/  LDL.LU.64 R20, [R1+0x2488] ;  /* 0x0024880001147983 */ /* 0x001ea20000300a00 */
[----:B------:R-:W-:-:S05]  /*40240*/  IMAD.MOV.U32 R11, RZ, RZ, R22 ;  /* 0x000000ffff0b7224 */ /* 0x000fca00078e0016 */
[----:B------:R-:W-:Y:S01]  /*40250*/  STL [R1+0x21fc], R11 ;  /* 0x0021fc0b01007387 */ /* 0x000fe20000100800 */
[----:B------:R-:W-:Y:S01]  /*40260*/  STL [R1+0x21f8], R10 ;  /* 0x0021f80a01007387 */ /* 0x000fe20000100800 */
[C---:B--2---:R-:W-:Y:S02]  /*40270*/  HMMA.16816.F32 R20, R16.reuse, R20, R4 ;  /* 0x000000141014723c */ /* 0x044fe40000001804 */
[----:B------:R-:W2:Y:S01]  /*40280*/  LDL.LU.64 R6, [R1+0x2480] ;  /* 0x0024800001067983 */ /* 0x000ea20000300a00 */
[----:B------:R-:W2:Y:S11]  /*40290*/  LDL.LU.64 R4, [R1+0x2478] ;  /* 0x0024780001047983 */ /* 0x000eb60000300a00 */
[----:B------:R-:W-:Y:S09]  /*402a0*/  @!UPT UIADD3 URZ, URZ, URZ, URZ ;  /* 0x0000003f3f3ff290 */ /* 0x000ff2000fffe03f */
[----:B------:R0:W-:Y:S01]  /*402b0*/  STL.64 [R1+0x480], R20 ;  /* 0x0004801401007387 */ /* 0x0001e20000100a00 */
[----:B------:R2:W-:Y:S03]  /*402c0*/  STL.64 [R1+0x488], R22 ;  /* 0x0004881601007387 */ /* 0x0005e60000100a00 */
[----:B0-----:R-:W2:Y:S02]  /*402d0*/  LDL.LU.64 R20, [R1+0x2470] ;  /* 0x0024700001147983 */ /* 0x001ea40000300a00 */
[----:B--2---:R-:W-:Y:S02]  /*402e0*/  HMMA.16816.F32 R20, R16, R20, R4 ;  /* 0x000000141014723c */ /* 0x004fe40000001804 */
[----:B------:R-:W2:Y:S01]  /*402f0*/  LDL.LU.64 R6, [R1+0x2468] ;  /* 0x0024680001067983 */ /* 0x000ea20000300a00 */
[----:B------:R-:W2:Y:S11]  /*40300*/  LDL.LU.64 R4, [R1+0x2460] ;  /* 0x0024600001047983 */ /* 0x000eb60000300a00 */
[----:B------:R-:W-:Y:S09]  /*40310*/  @!UPT UIADD3 URZ, URZ, URZ, URZ ;  /* 0x0000003f3f3ff290 */ /* 0x000ff2000fffe03f */
[----:B------:R-:W-:Y:S01]  /*40320*/  STL.64 [R1+0x470], R20 ;  /* 0x0004701401007387 */ /* 0x000fe20000100a00 */
[----:B------:R0:W-:Y:S03]  /*40330*/  STL.64 [R1+0x478], R22 ;  /* 0x0004781601007387 */ /* 0x0001e60000100a00 */
[----:B0-----:R-:W2:Y:S01]  /*40340*/  LDL.LU.64 R22, [R1+0x2458] ;  /* 0x0024580001167983 */ /* 0x001ea20000300a00 */
[----:B------:R-:W2:Y:S01]  /*40350*/  LDL.LU.64 R20, [R1+0x2450] ;  /* 0x0024500001147983 */ /* 0x000ea20000300a00 */
[----:B------:R-:W-:Y:S01]  /*40360*/  MOV R24, R2 ;  /* 0x0000000200187202 */ /* 0x000fe20000000f00 */
[----:B------:R-:W-:-:S07]  /*40370*/  IMAD.MOV.U32 R25, RZ, RZ, R0 ;  /* 0x000000ffff197224 */ /* 0x000fce00078e0000 */
[C---:B--2---:R-:W-:Y:S11]  /*40380*/  HMMA.16816.F32 R20, R16.reuse, R24, R20 ;  /* 0x000000181014723c */ /* 0x044ff60000001814 */
[----:B------:R-:W-:Y:S11]  /*40390*/  @!UPT UIADD3 URZ, URZ, URZ, URZ ;  /* 0x0000003f3f3ff290 */ /* 0x000ff6000fffe03f */
[----:B------:R-:W-:Y:S01]  /*403a0*/  @!UPT UIADD3 URZ, URZ, URZ, URZ ;  /* 0x0000003f3f3ff290 */ /* 0x000fe2000fffe03f */
[----:B------:R0:W-:Y:S01]  /*403b0*/  STL.64 [R1+0x460], R20 ;  /* 0x0004601401007387 */ /* 0x0001e20000100a00 */
[----:B------:R-:W-:Y:S03]  /*403c0*/  STL.64 [R1+0x468], R22 ;  /* 0x0004681601007387 */ /* 0x000fe60000100a00 */
[----:B0-----:R-:W2:Y:S02]  /*403d0*/  LDL.LU.64 R20, [R1+0x2448] ;  /* 0x0024480001147983 */ /* 0x001ea40000300a00 */
[C---:B--2---:R-:W-:Y:S01]  /*403e0*/  HMMA.16816.F32 R4, R16.reuse, R20, R4 ;  /* 0x000000141004723c */ /* 0x044fe20000001804 */
[----:B------:R-:W-:Y:S11]  /*403f0*/  MOV R3, R21 ;  /* 0x0000001500037202 */ /* 0x000ff60000000f00 */
[----:B------:R-:W-:Y:S11]  /*40400*/  @!UPT UIADD3 URZ, URZ, URZ, URZ ;  /* 0x0000003f3f3ff290 */ /* 0x000ff6000fffe03f */
[----:B------:R-:W-:Y:S01]  /*40410*/  STL.64 [R1+0x450], R4 ;  /* 0x0004500401007387 */ /* 0x000fe20000100a00 */
[----:B------:R0:W-:Y:S03]  /*40420*/  STL.64 [R1+0x458], R6 ;  /* 0x0004580601007387 */ /* 0x0001e60000100a00 */
[----:B0-----:R-:W2:Y:S01]  /*40430*/  LDL.LU.64 R6, [R1+0x2440] ;  /* 0x0024400001067983 */ /* 0x001ea20000300a00 */
[----:B------:R-:W2:Y:S02]  /*40440*/  LDL.LU.64 R4, [R1+0x2438] ;  /* 0x0024380001047983 */ /* 0x000ea40000300a00 */
[----:B------:R-:W2:Y:S02]  /*40450*/  LDL.LU.64 R20, [R1+0x2430] ;  /* 0x0024300001147983 */ /* 0x000ea40000300a00 */
[C---:B--2---:R-:W-:Y:S01]  /*40460*/  HMMA.16816.F32 R4, R16.reuse, R20, R4 ;  /* 0x000000141004723c */ /* 0x044fe20000001804 */
[----:B------:R-:W-:Y:S01]  /*40470*/  IMAD.MOV.U32 R27, RZ, RZ, R20 ;  /* 0x000000ffff1b7224 */ /* 0x000fe200078e0014 */
[----:B------:R-:W-:Y:S11]  /*40480*/  MOV R26, R21 ;  /* 0x00000015001a7202 */ /* 0x000ff60000000f00 */
[----:B------:R-:W-:Y:S10]  /*40490*/  @!UPT UIADD3 URZ, URZ, URZ, URZ ;  /* 0x0000003f3f3ff290 */ /* 0x000ff4000fffe03f */
[----:B------:R-:W-:Y:S01]  /*404a0*/  STL.64 [R1+0x430], R4 ;  /* 0x0004300401007387 */ /* 0x000fe20000100a00 */
[----:B------:R0:W-:Y:S03]  /*404b0*/  STL.64 [R1+0x438], R6 ;  /* 0x0004380601007387 */ /* 0x0001e60000100a00 */
[----:B0-----:R-:W2:Y:S01]  /*404c0*/  LDL.LU.64 R6, [R1+0x2428] ;  /* 0x0024280001067983 */ /* 0x001ea20000300a00 */
[----:B------:R-:W2:Y:S02]  /*404d0*/  LDL.LU.64 R4, [R1+0x2420] ;  /* 0x0024200001047983 */ /* 0x000ea40000300a00 */
[----:B------:R-:W2:Y:S02]  /*404e0*/  LDL.LU.64 R20, [R1+0x2418] ;  /* 0x0024180001147983 */ /* 0x000ea40000300a00 */
[----:B------:R-:W-:Y:S01]  /*404f0*/  STL.64 [R1+0x2348], R26 ;  /* 0x0023481a01007387 */ /* 0x000fe20000100a00 */
[----:B------:R0:W-:Y:S04]  /*40500*/  STL.64 [R1+0x2340], R24 ;  /* 0x0023401801007387 */ /* 0x0001e80000100a00 */
[----:B0-----:R-:W3:Y:S01]  /*40510*/  LDL.LU R24, [R1+0x5c0] ;  /* 0x0005c00001187983 */ /* 0x001ee20000300800 */
[----:B------:R-:W3:Y:S02]  /*40520*/  LDL.LU R25, [R1+0x5c4] ;  /* 0x0005c40001197983 */ /* 0x000ee40000300800 */
[----:B------:R-:W3:Y:S02]  /*40530*/  LDL.LU R26, [R1+0x5c8] ;  /* 0x0005c800011a7983 */ /* 0x000ee40000300800 */
[----:B------:R-:W3:Y:S01]  /*40540*/  LDL.LU R27, [R1+0x5cc] ;  /* 0x0005cc00011b7983 */ /* 0x000ee20000300800 */
[C---:B--2---:R-:W-:Y:S11]  /*40550*/  HMMA.16816.F32 R4, R16.reuse, R20, R4 ;  /* 0x000000141004723c */ /* 0x044ff60000001804 */
[----:B------:R-:W-:Y:S11]  /*40560*/  @!UPT UIADD3 URZ, URZ, URZ, URZ ;  /* 0x0000003f3f3ff290 */ /* 0x000ff6000fffe03f */
[----:B------:R-:W-:Y:S01]  /*40570*/  @!UPT UIADD3 URZ, URZ, URZ, URZ ;  /* 0x0000003f3f3ff290 */ /* 0x000fe2000fffe03f */
[----:B------:R-:W-:Y:S01]  /*40580*/  STL.64 [R1+0x420], R4 ;  /* 0x0004200401007387 */ /* 0x000fe20000100a00 */
[----:B------:R0:W-:Y:S03]  /*40590*/  STL.64 [R1+0x428], R6 ;  /* 0x0004280601007387 */ /* 0x0001e60000100a00 */
[----:B0-----:R-:W4:Y:S01]  /*405a0*/  LDL.LU.64 R6, [R1+0x2410] ;  /* 0x0024100001067983 */ /* 0x001f220000300a00 */
[----:B------:R-:W4:Y:S02]  /*405b0*/  LDL.LU.64 R4, [R1+0x2408] ;  /* 0x0024080001047983 */ /* 0x000f240000300a00 */
[----:B------:R-:W-:Y:S01]  /*405c0*/  IMAD.MOV.U32 R2, RZ, RZ, R20 ;  /* 0x000000ffff027224 */ /* 0x000fe200078e0014 */
[----:B------:R-:W-:Y:S01]  /*405d0*/  MOV R0, R21 ;  /* 0x0000001500007202 */ /* 0x000fe20000000f00 */
[----:B------:R-:W2:Y:S01]  /*405e0*/  LDL.LU.64 R22, [R1+0x2400] ;  /* 0x0024000001167983 */ /* 0x000ea20000300a00 */
[----:B------:R-:W3:Y:S01]  /*405f0*/  LDL.LU.64 R20, [R1+0x23f8] ;  /* 0x0023f80001147983 */ /* 0x000ee20000300a00 */
[C---:B----4-:R-:W-:Y:S11]  /*40600*/  HMMA.16816.F32 R4, R16.reuse, R8, R4 ;  /* 0x000000081004723c */ /* 0x050ff60000001804 */
[----:B------:R-:W-:Y:S11]  /*40610*/  @!UPT UIADD3 URZ, URZ, URZ, URZ ;  /* 0x0000003f3f3ff290 */ /* 0x000ff6000fffe03f */
[----:B------:R-:W-:Y:S01]  /*40620*/  @!UPT UIADD3 URZ, URZ, URZ, URZ ;  /* 0x0000003f3f3ff290 */ /* 0x000fe2000fffe03f */
[----:B------:R-:W-:Y:S01]  /*40630*/  STL.64 [R1+0x410], R4 ;  /* 0x0004100401007387 */ /* 0x000fe20000100a00 */
[----:B------:R0:W-:Y:S03]  /*40640*/  STL.64 [R1+0x418], R6 ;  /* 0x0004180601007387 */ /* 0x0001e60000100a00 */
[----:B0-----:R-:W4:Y:S01]  /*40650*/  LDL.LU.64 R6, [R1+0x23f0] ;  /* 0x0023f00001067983 */ /* 0x001f220000300a00 */
[----:B------:R-:W2:Y:S02]  /*40660*/  LDL.LU.64 R4, [R1+0x23e8] ;  /* 0x0023e80001047983 */ /* 0x000ea40000300a00 */
[----:B------:R0:W-:Y:S02]  /*40670*/  STL.64 [R1+0x22f8], R8 ;  /* 0x0022f80801007387 */ /* 0x0001e40000100a00 */
[----:B0-----:R-:W2:Y:S01]  /*40680*/  LDL.LU R8, [R1+0x620] ;  /* 0x0006200001087983 */ /* 0x001ea20000300800 */
[----:B------:R-:W2:Y:S02]  /*40690*/  LDL.LU R9, [R1+0x624] ;  /* 0x0006240001097983 */ /* 0x000ea40000300800 */
[----:B------:R-:W2:Y:S02]  /*406a0*/  LDL.LU R10, [R1+0x628] ;  /* 0x00062800010a7983 */ /* 0x000ea40000300800 */
[----:B------:R-:W2:Y:S02]  /*406b0*/  LDL.LU R11, [R1+0x62c] ;  /* 0x00062c00010b7983 */ /* 0x000ea40000300800 */
[C---:B--2---:R-:W-:Y:S01]  /*406c0*/  HMMA.16816.F32 R8, R16.reuse, R4, R8 ;  /* 0x000000041008723c */ /* 0x044fe20000001808 */
[----:B------:R-:W-:Y:S11]  /*406d0*/  STL.64 [R1+0x23c0], R4 ;  /* 0x0023c00401007387 */ /* 0x000ff60000100a00 */
[----:B------:R-:W-:Y:S11]  /*406e0*/  @!UPT UIADD3 URZ, URZ, URZ, URZ ;  /* 0x0000003f3f3ff290 */ /* 0x000ff6000fffe03f */
[----:B------:R-:W-:Y:S01]  /*406f0*/  STL.64 [R1+0x400], R8 ;  /* 0x0004000801007387 */ /* 0x000fe20000100a00 */
[----:B------:R3:W-:Y:S02]  /*40700*/  STL.64 [R1+0x408], R10 ;  /* 0x0004080a01007387 */ /* 0x0007e40000100a00 */
[----:B---3--:R-:W-:Y:S01]  /*40710*/  HMMA.16816.F32 R8, R16, R20, R24 ;  /* 0x000000141008723c */ /* 0x008fe20000001818 */
[----:B------:R-:W2:Y:S11]  /*40720*/  LDL.LU R24, [R1+0x380] ;  /* 0x0003800001187983 */ /* 0x000eb60000300800 */
[----:B------:R-:W-:Y:S11]  /*40730*/  @!UPT UIADD3 URZ, URZ, URZ, URZ ;  /* 0x0000003f3f3ff290 */ /* 0x000ff6000fffe03f */
[----:B------:R-:W-:Y:S01]  /*40740*/  STL.64 [R1+0x2e0], R8 ;  /* 0x0002e00801007387 */ /* 0x000fe20000100a00 */
[----:B------:R-:W-:Y:S02]  /*40750*/  STL.64 [R1+0x2e8], R10 ;  /* 0x0002e80a01007387 */ /* 0x000fe40000100a00 */
[----:B------:R-:W2:Y:S02]  /*40760*/  LDL.LU R25, [R1+0x384] ;  /* 0x0003840001197983 */ /* 0x000ea40000300800 */
[----:B------:R-:W3:Y:S01]  /*40770*/  LDL.LU R26, [R1+0x388] ;  /* 0x00038800011a7983 */ /* 0x000ee20000300800 */
[----:B------:R-:W3:Y:S04]  /*40780*/  LDL.LU R27, [R1+0x38c] ;  /* 0x00038c00011b7983 */ /* 0x000ee80000300800 */
[----:B---3--:R-:W-:Y:S01]  /*40790*/  STL.64 [R1+0x2358], R26 ;  /* 0x0023581a01007387 */ /* 0x008fe20000100a00 */
[----:B--2---:R0:W-:Y:S02]  /*407a0*/  STL.64 [R1+0x2350], R24 ;  /* 0x0023501801007387 */ /* 0x0041e40000100a00 */
[----:B0-----:R-:W-:Y:S01]  /*407b0*/  IMAD.MOV.U32 R24, RZ, RZ, R28 ;  /* 0x000000ffff187224 */ /* 0x001fe200078e001c */
[----:B------:R-:W-:Y:S01]  /*407c0*/  MOV R25, R29 ;  /* 0x0000001d00197202 */ /* 0x000fe20000000f00 */
[----:B------:R-:W2:Y:S01]  /*407d0*/  LDL.LU R28, [R1+0x23e4] ;  /* 0x0023e400011c7983 */ /* 0x000ea20000300800 */
[----:B------:R-:W3:Y:S03]  /*407e0*/  LDL.LU R29, [R1+0x23e0] ;  /* 0x0023e000011d7983 */ /* 0x000ee60000300800 */
[----:B------:R0:W-:Y:S02]  /*407f0*/  STL.64 [R1+0x2368], R24 ;  /* 0x0023681801007387 */ /* 0x0001e40000100a00 */
[----:B0-----:R-:W-:Y:S01]  /*40800*/  IMAD.MOV.U32 R24, RZ, RZ, R12 ;  /* 0x000000ffff187224 */ /* 0x001fe200078e000c */
[----:B------:R-:W-:Y:S01]  /*40810*/  MOV R25, R13 ;  /* 0x0000000d00197202 */ /* 0x000fe20000000f00 */
[----:B------:R-:W2:Y:S01]  /*40820*/  LDL.LU R12, [R1+0x23dc] ;  /* 0x0023dc00010c7983 */ /* 0x000ea20000300800 */
[----:B------:R-:W2:Y:S03]  /*40830*/  LDL.LU R13, [R1+0x23d8] ;  /* 0x0023d800010d7983 */ /* 0x000ea60000300800 */
[----:B------:R0:W-:Y:S04]  /*40840*/  STL.64 [R1+0x2378], R24 ;  /* 0x0023781801007387 */ /* 0x0001e80000100a00 */
[----:B0-----:R-:W2:Y:S04]  /*40850*/  LDL.64 R24, [R1+0x80] ;  /* 0x0000800001187983 */ /* 0x001ea80000100a00 */
[----:B--2---:R0:W-:Y:S02]  /*40860*/  STL.64 [R1+0x2390], R24 ;  /* 0x0023901801007387 */ /* 0x0041e40000100a00 */
[----:B0-----:R-:W-:Y:S01]  /*40870*/  IMAD.MOV.U32 R24, RZ, RZ, R14 ;  /* 0x000000ffff187224 */ /* 0x001fe200078e000e */
[----:B------:R-:W-:Y:S01]  /*40880*/  MOV R25, R15 ;  /* 0x0000000f00197202 */ /* 0x000fe20000000f00 */
[----:B------:R-:W2:Y:S01]  /*40890*/  LDL.LU R14, [R1+0x23d4] ;  /* 0x0023d400010e7983 */ /* 0x000ea20000300800 */
[----:B------:R-:W2:Y:S03]  /*408a0*/  LDL.LU R15, [R1+0x23d0] ;  /* 0x0023d000010f7983 */ /* 0x000ea60000300800 */
[----:B------:R4:W-:Y:S01]  /*408b0*/  STL.64 [R1+0x23a8], R24 ;  /* 0x0023a81801007387 */ /* 0x0009e20000100a00 */
[----:B------:R-:W2:Y:S02]  /*408c0*/  LDL.LU R8, [R1+0x3f0] ;  /* 0x0003f00001087983 */ /* 0x000ea40000300800 */
[----:B------:R-:W2:Y:S02]  /*408d0*/  LDL.LU R9, [R1+0x3f4] ;  /* 0x0003f40001097983 */ /* 0x000ea40000300800 */
[----:B------:R-:W2:Y:S01]  /*408e0*/  LDL.LU R10, [R1+0x3f8] ;  /* 0x0003f800010a7983 */ /* 0x000ea20000300800 */
[----:B------:R-:W2:Y:S01]  /*408f0*/  LDL.LU R11, [R1+0x3fc] ;  /* 0x0003fc00010b7983 */ /* 0x000ea20000300800 */
[----:B----4-:R-:W-:Y:S01]  /*40900*/  IMAD.MOV.U32 R24, RZ, RZ, R7 ;  /* 0x000000ffff187224 */ /* 0x010fe200078e0007 */
[----:B------:R-:W-:-:S05]  /*40910*/  MOV R25, R6 ;  /* 0x0000000600197202 */ /* 0x000fca0000000f00 */
[----:B------:R0:W-:Y:S01]  /*40920*/  STL.64 [R1+0x23c8], R24 ;  /* 0x0023c81801007387 */ /* 0x0001e20000100a00 */
[----:B------:R-:W4:Y:S03]  /*40930*/  LDL R19, [R1+0x1b44] ;  /* 0x001b440001137983 */ /* 0x000f260000100800 */
[----:B0-----:R-:W2:Y:S04]  /*40940*/  LDL.64 R24, [R1+0xc0] ;  /* 0x0000c00001187983 */ /* 0x001ea80000100a00 */
[----:B----4-:R0:W-:Y:S01]  /*40950*/  STL [R1+0x2370], R19 ;  /* 0x0023701301007387 */ /* 0x0101e20000100800 */
[----:B------:R-:W4:Y:S02]  /*40960*/  LDL.LU R16, [R1+0x360] ;  /* 0x0003600001107983 */ /* 0x000f240000300800 */
[----:B------:R-:W4:Y:S02]  /*40970*/  LDL.LU R17, [R1+0x364] ;  /* 0x0003640001117983 */ /* 0x000f240000300800 */
[----:B------:R-:W2:Y:S01]  /*40980*/  LDL.LU R18, [R1+0x368] ;  /* 0x0003680001127983 */ /* 0x000ea20000300800 */
[----:B0-----:R-:W2:Y:S01]  /*40990*/  LDL.LU R19, [R1+0x36c] ;  /* 0x00036c0001137983 */ /* 0x001ea20000300800 */
[----:B------:R-:W3:Y:S02]  /*409a0*/  LDL.LU R4, [R1+0x3d0] ;  /* 0x0003d00001047983 */ /* 0x000ee40000300800 */
[----:B------:R-:W3:Y:S02]  /*409b0*/  LDL.LU R5, [R1+0x3d4] ;  /* 0x0003d40001057983 */ /* 0x000ee40000300800 */
[----:B------:R-:W3:Y:S01]  /*409c0*/  LDL.LU R6, [R1+0x3d8] ;  /* 0x0003d80001067983 */ /* 0x000ee20000300800 */
[----:B------:R-:W3:Y:S04]  /*409d0*/  LDL.LU R7, [R1+0x3dc] ;  /* 0x0003dc0001077983 */ /* 0x000ee80000300800 */
[----:B--2---:R-:W-:Y:S01]  /*409e0*/  STL.64 [R1+0x2388], R18 ;  /* 0x0023881201007387 */ /* 0x004fe20000100a00 */
[----:B----4-:R0:W-:Y:S03]  /*409f0*/  STL.64 [R1+0x2380], R16 ;  /* 0x0023801001007387 */ /* 0x0101e60000100a00 */
[----:B0-----:R-:W2:Y:S01]  /*40a00*/  LDL.LU R16, [R1+0x370] ;  /* 0x0003700001107983 */ /* 0x001ea20000300800 */
[----:B------:R-:W2:Y:S02]  /*40a10*/  LDL.LU R17, [R1+0x374] ;  /* 0x0003740001117983 */ /* 0x000ea40000300800 */
[----:B------:R-:W4:Y:S02]  /*40a20*/  LDL.LU R18, [R1+0x378] ;  /* 0x0003780001127983 */ /* 0x000f240000300800 */
[----:B------:R-:W4:Y:S01]  /*40a30*/  LDL.LU R19, [R1+0x37c] ;  /* 0x00037c0001137983 */ /* 0x000f220000300800 */
[----:B------:R-:W-:Y:S01]  /*40a40*/  HMMA.16816.F32 R8, R12, R24, R8 ;  /* 0x000000180c08723c */ /* 0x000fe20000001808 */
[----:B----4-:R-:W-:Y:S01]  /*40a50*/  STL.64 [R1+0x23a0], R18 ;  /* 0x0023a01201007387 */ /* 0x010fe20000100a00 */
[----:B--2---:R0:W-:Y:S03]  /*40a60*/  STL.64 [R1+0x2398], R16 ;  /* 0x0023981001007387 */ /* 0x0041e60000100a00 */
[----:B0-----:R-:W2:Y:S01]  /*40a70*/  LDL.LU R16, [R1+0x390] ;  /* 0x0003900001107983 */ /* 0x001ea20000300800 */
[----:B------:R-:W2:Y:S02]  /*40a80*/  LDL.LU R17, [R1+0x394] ;  /* 0x0003940001117983 */ /* 0x000ea40000300800 */
[----:B------:R-:W4:Y:S02]  /*40a90*/  LDL.LU R18, [R1+0x398] ;  /* 0x0003980001127983 */ /* 0x000f240000300800 */
[----:B------:R-:W4:Y:S02]  /*40aa0*/  LDL.LU R19, [R1+0x39c] ;  /* 0x00039c0001137983 */ /* 0x000f240000300800 */
[----:B----4-:R-:W-:Y:S01]  /*40ab0*/  STL.64 [R1+0x23b8], R18 ;  /* 0x0023b81201007387 */ /* 0x010fe20000100a00 */
[----:B--2---:R0:W-:Y:S03]  /*40ac0*/  STL.64 [R1+0x23b0], R16 ;  /* 0x0023b01001007387 */ /* 0x0041e60000100a00 */
[----:B0-----:R-:W2:Y:S01]  /*40ad0*/  LDL.LU R16, [R1+0x3b0] ;  /* 0x0003b00001107983 */ /* 0x001ea20000300800 */
[----:B------:R-:W2:Y:S02]  /*40ae0*/  LDL.LU R17, [R1+0x3b4] ;  /* 0x0003b40001117983 */ /* 0x000ea40000300800 */
[----:B------:R-:W2:Y:S02]  /*40af0*/  LDL.LU R18, [R1+0x3b8] ;  /* 0x0003b80001127983 */ /* 0x000ea40000300800 */
[----:B------:R-:W2:Y:S01]  /*40b00*/  LDL.LU R19, [R1+0x3bc] ;  /* 0x0003bc0001137983 */ /* 0x000ea20000300800 */
[----:B------:R-:W-:Y:S01]  /*40b10*/  STL.64 [R1+0x22e0], R22 ;  /* 0x0022e01601007387 */ /* 0x000fe20000100a00 */
[----:B------:R-:W-:Y:S02]  /*40b20*/  STL.64 [R1+0x22d8], R20 ;  /* 0x0022d81401007387 */ /* 0x000fe40000100a00 */
[----:B------:R-:W-:Y:S02]  /*40b30*/  STL.64 [R1+0x3f0], R8 ;  /* 0x0003f00801007387 */ /* 0x000fe40000100a00 */
[----:B------:R0:W-:Y:S02]  /*40b40*/  STL.64 [R1+0x3f8], R10 ;  /* 0x0003f80a01007387 */ /* 0x0001e40000100a00 */
[----:B0-----:R-:W-:Y:S01]  /*40b50*/  IMAD.MOV.U32 R11, RZ, RZ, R24 ;  /* 0x000000ffff0b7224 */ /* 0x001fe200078e0018 */
[----:B------:R-:W-:-:S02]  /*40b60*/  MOV R10, R25 ;  /* 0x00000019000a7202 */ /* 0x000fc40000000f00 */
[----:B------:R-:W2:Y:S01]  /*40b70*/  LDL.LU.64 R24, [R1+0x23c8] ;  /* 0x0023c80001187983 */ /* 0x000ea20000300a00 */
[----:B---3--:R-:W-:Y:S01]  /*40b80*/  IMAD.MOV.U32 R20, RZ, RZ, R29 ;  /* 0x000000ffff147224 */ /* 0x008fe200078e001d */
[----:B------:R-:W-:-:S07]  /*40b90*/  MOV R21, R28 ;  /* 0x0000001c00157202 */ /* 0x000fce0000000f00 */
[C---:B------:R-:W-:Y:S01]  /*40ba0*/  HMMA.16816.F32 R20, R12.reuse, R20, R4 ;  /* 0x000000140c14723c */ /* 0x040fe20000001804 */
[----:B------:R0:W-:Y:S01]  /*40bb0*/  STL.64 [R1+0x2360], R10 ;  /* 0x0023600a01007387 */ /* 0x0001e20000100a00 */
[----:B------:R-:W3:Y:S02]  /*40bc0*/  LDL.LU R8, [R1+0x610] ;  /* 0x0006100001087983 */ /* 0x000ee40000300800 */
[----:B------:R-:W3:Y:S01]  /*40bd0*/  LDL.LU R9, [R1+0x614] ;  /* 0x0006140001097983 */ /* 0x000ee20000300800 */
[----:B0-----:R-:W3:Y:S01]  /*40be0*/  LDL.LU R10, [R1+0x618] ;  /* 0x00061800010a7983 */ /* 0x001ee20000300800 */
[----:B------:R-:W3:Y:S02]  /*40bf0*/  LDL.LU R11, [R1+0x61c] ;  /* 0x00061c00010b7983 */ /* 0x000ee40000300800 */
[----:B------:R-:W4:Y:S11]  /*40c00*/  LDL.LU.64 R4, [R1+0x23c0] ;  /* 0x0023c00001047983 */ /* 0x000f360000300a00 */
[----:B------:R-:W-:Y:S05]  /*40c10*/  @!UPT UIADD3 URZ, URZ, URZ, URZ ;  /* 0x0000003f3f3ff290 */ /* 0x000fea000fffe03f */
[----:B------:R-:W-:Y:S01]  /*40c20*/  MOV R7, R23 ;  /* 0x0000001700077202 */ /* 0x000fe20000000f00 */
[----:B------:R-:W-:Y:S01]  /*40c30*/  IMAD.MOV.U32 R6, RZ, RZ, R22 ;  /* 0x000000ffff067224 */ /* 0x000fe200078e0016 */
[----:B------:R0:W-:Y:S04]  /*40c40*/  STL.64 [R1+0x3e0], R20 ;  /* 0x0003e01401007387 */ /* 0x0001e80000100a00 */
[----:B0-----:R-:W3:Y:S01]  /*40c50*/  LDL.LU.64 R20, [R1+0x40] ;  /* 0x0000400001147983 */ /* 0x001ee20000300a00 */
[----:B------:R-:W-:Y:S02]  /*40c60*/  STL [R1+0x1f8c], R7 ;  /* 0x001f8c0701007387 */ /* 0x000fe40000100800 */
[----:B------:R-:W-:Y:S01]  /*40c70*/  STL [R1+0x1f88], R6 ;  /* 0x001f880601007387 */ /* 0x000fe20000100800 */
[C---:B--2---:R-:W-:Y:S01]  /*40c80*/  HMMA.16816.F32 R24, R12.reuse, R24, R16 ;  /* 0x000000180c18723c */ /* 0x044fe20000001810 */
[----:B------:R-:W2:Y:S01]  /*40c90*/  LDL.LU.64 R18, [R1+0x23b8] ;  /* 0x0023b80001127983 */ /* 0x000ea20000300a00 */
[----:B------:R-:W2:Y:S11]  /*40ca0*/  LDL.LU.64 R16, [R1+0x23b0] ;  /* 0x0023b00001107983 */ /* 0x000eb60000300a00 */
[----:B------:R-:W-:Y:S10]  /*40cb0*/  @!UPT UIADD3 URZ, URZ, URZ, URZ ;  /* 0x0000003f3f3ff290 */ /* 0x000ff4000fffe03f */
[----:B------:R0:W-:Y:S01]  /*40cc0*/  STL.64 [R1+0x3d0], R24 ;  /* 0x0003d01801007387 */ /* 0x0001e20000100a00 */
[----:B------:R2:W-:Y:S03]  /*40cd0*/  STL.64 [R1+0x3d8], R26 ;  /* 0x0003d81a01007387 */ /* 0x0005e60000100a00 */
[----:B0-----:R-:W2:Y:S02]  /*40ce0*/  LDL.LU.64 R24, [R1+0x23a8] ;  /* 0x0023a80001187983 */ /* 0x001ea40000300a00 */
[----:B--2---:R-:W-:Y:S02]  /*40cf0*/  HMMA.16816.F32 R24, R12, R24, R16 ;  /* 0x000000180c18723c */ /* 0x004fe40000001810 */
[----:B------:R-:W2:Y:S01]  /*40d00*/  LDL.LU.64 R18, [R1+0x23a0] ;  /* 0x0023a00001127983 */ /* 0x000ea20000300a00 */
[----:B------:R-:W2:Y:S11]  /*40d10*/  LDL.LU.64 R16, [R1+0x2398] ;  /* 0x0023980001107983 */ /* 0x000eb60000300a00 */
[----:B------:R-:W-:Y:S09]  /*40d20*/  @!UPT UIADD3 URZ, URZ, URZ, URZ ;  /* 0x0000003f3f3ff290 */ /* 0x000ff2000fffe03f */
[----:B------:R0:W-:Y:S04]  /*40d30*/  STL.64 [R1+0x3c0], R24 ;  /* 0x0003c01801007387 */ /* 0x0001e80000100a00 */
[----:B0-----:R-:W2:Y:S01]  /*40d40*/  LDL.LU.64 R24, [R1+0x2390] ;  /* 0x0023900001187983 */ /* 0x001ea20000300a00 */
[----:B------:R-:W-:Y:S01]  /*40d50*/  MOV R6, R27 ;  /* 0x0000001b00067202 */ /* 0x000fe20000000f00 */
[----:B------:R-:W-:-:S04]  /*40d60*/  IMAD.MOV.U32 R7, RZ, RZ, R26 ;  /* 0x000000ffff077224 */ /* 0x000fc800078e001a */
[----:B------:R-:W-:Y:S01]  /*40d70*/  STL [R1+0x1f94], R6 ;  /* 0x001f940601007387 */ /* 0x000fe20000100800 */
[----:B------:R-:W-:Y:S01]  /*40d80*/  STL [R1+0x1f90], R7 ;  /* 0x001f900701007387 */ /* 0x000fe20000100800 */
        /* <DEDUP_REMOVED lines=9> */
[----:B--2---:R-:W-:Y:S01]  /*40e20*/  HMMA.16816.F32 R24, R12, R24, R16 ;  /* 0x000000180c18723c */ /* 0x004fe20000001810 */
[----:B------:R-:W2:Y:S11]  /*40e30*/  LDL.LU R19, [R1+0x2370] ;  /* 0x0023700001137983 */ /* 0x000eb60000300800 */
[----:B------:R-:W-:Y:S11]  /*40e40*/  @!UPT UIADD3 URZ, URZ, URZ, URZ ;  /* 0x0000003f3f3ff290 */ /* 0x000ff6000fffe03f */
[----:B------:R0:W-:Y:S04]  /*40e50*/  STL.64 [R1+0x3a0], R24 ;  /* 0x0003a01801007387 */ /* 0x0001e80000100a00 */
[----:B0-----:R-:W3:Y:S01]  /*40e60*/  LDL.LU.64 R24, [R1+0x2368] ;  /* 0x0023680001187983 */ /* 0x001ee20000300a00 */
[----:B------:R-:W-:Y:S01]  /*40e70*/  IMAD.MOV.U32 R6, RZ, RZ, R26 ;  /* 0x000000ffff067224 */ /* 0x000fe200078e001a */
[----:B------:R-:W-:-:S05]  /*40e80*/  MOV R7, R27 ;  /* 0x0000001b00077202 */ /* 0x000fca0000000f00 */
[----:B------:R-:W-:Y:S01]  /*40e90*/  STL [R1+0x1f9c], R7 ;  /* 0x001f9c0701007387 */ /* 0x000fe20000100800 */
[----:B------:R-:W-:Y:S03]  /*40ea0*/  STL [R1+0x1f98], R6 ;  /* 0x001f980601007387 */ /* 0x000fe60000100800 */
[----:B--2---:R-:W0:Y:S01]  /*40eb0*/  LDSM.16.M88.4 R16, [R19+0x21800] ;  /* 0x021800001310783b */ /* 0x004e220000000200 */
[C---:B---3--:R-:W-:Y:S03]  /*40ec0*/  HMMA.16816.F32 R24, R12.reuse, R24, R8 ;  /* 0x000000180c18723c */ /* 0x048fe60000001808 */
[----:B0-----:R-:W-:Y:S01]  /*40ed0*/  STL.64 [R1+0x21c8], R18 ;  /* 0x0021c81201007387 */ /* 0x001fe20000100a00 */
[----:B------:R0:W-:Y:S03]  /*40ee0*/  STL.64 [R1+0x21c0], R16 ;  /* 0x0021c01001007387 */ /* 0x0001e60000100a00 */
[----:B0-----:R-:W2:Y:S04]  /*40ef0*/  LDL R16, [R1+0x50] ;  /* 0x0000500001107983 */ /* 0x001ea80000100800 */
[----:B------:R-:W2:Y:S01]  /*40f00*/  LDL R17, [R1+0x54] ;  /* 0x0000540001117983 */ /* 0x000ea20000100800 */
[----:B------:R-:W3:Y:S11]  /*40f10*/  LDL.LU.64 R10, [R1+0x2360] ;  /* 0x00236000010a7983 */ /* 0x000ef60000300a00 */
[----:B------:R-:W-:Y:S02]  /*40f20*/  STL.64 [R1+0x390], R24 ;  /* 0x0003901801007387 */ /* 0x000fe40000100a00 */
[----:B------:R0:W-:Y:S02]  /*40f30*/  STL.64 [R1+0x398], R26 ;  /* 0x0003981a01007387 */ /* 0x0001e40000100a00 */
[----:B0-----:R-:W2:Y:S01]  /*40f40*/  LDL.LU.64 R26, [R1+0x2358] ;  /* 0x00235800011a7983 */ /* 0x001ea20000300a00 */
[----:B------:R-:W2:Y:S02]  /*40f50*/  LDL.LU.64 R24, [R1+0x2350] ;  /* 0x0023500001187983 */ /* 0x000ea40000300a00 */
[----:B------:R-:W-:Y:S01]  /*40f60*/  IMAD.MOV.U32 R8, RZ, RZ, R2 ;  /* 0x000000ffff087224 */ /* 0x000fe200078e0002 */
[----:B------:R-:W-:Y:S01]  /*40f70*/  MOV R9, R0 ;  /* 0x0000000000097202 */ /* 0x000fe20000000f00 */
[C---:B--2---:R-:W-:Y:S01]  /*40f80*/  HMMA.16816.F32 R16, R12.reuse, R16, R24 ;  /* 0x000000100c10723c */ /* 0x044fe20000001818 */
[----:B------:R-:W2:Y:S01]  /*40f90*/  LDL.LU.64 R26, [R1+0x2348] ;  /* 0x00234800011a7983 */ /* 0x000ea20000300a00 */
[----:B------:R-:W2:Y:S11]  /*40fa0*/  LDL.LU.64 R24, [R1+0x2340] ;  /* 0x0023400001187983 */ /* 0x000eb60000300a00 */
[----:B------:R-:W-:Y:S10]  /*40fb0*/  @!UPT UIADD3 URZ, URZ, URZ, URZ ;  /* 0x0000003f3f3ff290 */ /* 0x000ff4000fffe03f */
[----:B------:R0:W-:Y:S01]  /*40fc0*/  STL.64 [R1+0x380], R16 ;  /* 0x0003801001007387 */ /* 0x0001e20000100a00 */
[----:B------:R-:W-:Y:S03]  /*40fd0*/  STL.64 [R1+0x2310], R8 ;  /* 0x0023100801007387 */ /* 0x000fe60000100a00 */
[----:B0-----:R-:W2:Y:S01]  /*40fe0*/  LDL.LU.64 R16, [R1+0x70] ;  /* 0x0000700001107983 */ /* 0x001ea20000300a00 */
[----:B------:R-:W-:Y:S01]  /*40ff0*/  IMAD.MOV.U32 R7, RZ, RZ, R18 ;  /* 0x000000ffff077224 */ /* 0x000fe200078e0012 */
[----:B------:R-:W-:Y:S02]  /*41000*/  MOV R6, R19 ;  /* 0x0000001300067202 */ /* 0x000fe40000000f00 */
[----:B--2---:R0:W-:Y:S04]  /*41010*/  STL.64 [R1+0x2270], R16 ;  /* 0x0022701001007387 */ /* 0x0041e80000100a00 */
[----:B0-----:R-:W2:Y:S01]  /*41020*/  LDL.LU R16, [R1+0x600] ;  /* 0x0006000001107983 */ /* 0x001ea20000300800 */
[----:B------:R-:W2:Y:S02]  /*41030*/  LDL.LU R17, [R1+0x604] ;  /* 0x0006040001117983 */ /* 0x000ea40000300800 */
[----:B------:R-:W2:Y:S02]  /*41040*/  LDL.LU R18, [R1+0x608] ;  /* 0x0006080001127983 */ /* 0x000ea40000300800 */
[----:B------:R-:W2:Y:S01]  /*41050*/  LDL.LU R19, [R1+0x60c] ;  /* 0x00060c0001137983 */ /* 0x000ea20000300800 */
[----:B------:R-:W-:Y:S01]  /*41060*/  STL [R1+0x1fa4], R6 ;  /* 0x001fa40601007387 */ /* 0x000fe20000100800 */
[----:B------:R-:W-:Y:S02]  /*41070*/  STL [R1+0x1fa0], R7 ;  /* 0x001fa00701007387 */ /* 0x000fe40000100800 */
[----:B------:R-:W-:Y:S01]  /*41080*/  IMAD.MOV.U32 R0, RZ, RZ, R20 ;  /* 0x000000ffff007224 */ /* 0x000fe200078e0014 */
[----:B------:R-:W-:Y:S01]  /*41090*/  MOV R2, R21 ;  /* 0x0000001500027202 */ /* 0x000fe20000000f00 */
[C---:B--2---:R-:W-:Y:S11]  /*410a0*/  HMMA.16816.F32 R16, R12.reuse, R20, R16 ;  /* 0x000000140c10723c */ /* 0x044ff60000001810 */
[----:B------:R-:W-:Y:S11]  /*410b0*/  @!UPT UIADD3 URZ, URZ, URZ, URZ ;  /* 0x0000003f3f3ff290 */ /* 0x000ff6000fffe03f */
[----:B------:R-:W-:Y:S01]  /*410c0*/  @!UPT UIADD3 URZ, URZ, URZ, URZ ;  /* 0x0000003f3f3ff290 */ /* 0x000fe2000fffe03f */
[----:B------:R0:W-:Y:S01]  /*410d0*/  STL.64 [R1+0x370], R16 ;  /* 0x0003701001007387 */ /* 0x0001e20000100a00 */
[----:B------:R1:W-:Y:S03]  /*410e0*/  STL.64 [R1+0x378], R18 ;  /* 0x0003781201007387 */ /* 0x0003e60000100a00 */
[----:B0-----:R-:W2:Y:S01]  /*410f0*/  LDL.LU R16, [R1+0x350] ;  /* 0x0003500001107983 */ /* 0x001ea20000300800 */
[----:B------:R-:W2:Y:S02]  /*41100*/  LDL.LU R17, [R1+0x354] ;  /* 0x0003540001117983 */ /* 0x000ea40000300800 */
[----:B-1----:R-:W2:Y:S02]  /*41110*/  LDL.LU R18, [R1+0x358] ;  /* 0x0003580001127983 */ /* 0x002ea40000300800 */
[----:B------:R-:W2:Y:S01]  /*41120*/  LDL.LU R19, [R1+0x35c] ;  /* 0x00035c0001137983 */ /* 0x000ea20000300800 */
[----:B------:R-:W2:Y:S01]  /*41130*/  LDL.LU R20, [R1+0x2d0] ;  /* 0x0002d00001147983 */ /* 0x000ea20000300800 */
[----:B------:R-:W2:Y:S02]  /*41140*/  LDL.LU R21, [R1+0x2d4] ;  /* 0x0002d40001157983 */ /* 0x000ea40000300800 */
[----:B------:R-:W2:Y:S02]  /*41150*/  LDL.LU R22, [R1+0x2d8] ;  /* 0x0002d80001167983 */ /* 0x000ea40000300800 */
[----:B------:R-:W2:Y:S02]  /*41160*/  LDL.LU R23, [R1+0x2dc] ;  /* 0x0002dc0001177983 */ /* 0x000ea40000300800 */
[----:B------:R-:W-:Y:S01]  /*41170*/  IMAD.MOV.U32 R8, RZ, RZ, R27 ;  /* 0x000000ffff087224 */ /* 0x000fe200078e001b */
[----:B------:R-:W-:Y:S01]  /*41180*/  MOV R9, R26 ;  /* 0x0000001a00097202 */ /* 0x000fe20000000f00 */
[----:B---3--:R-:W-:Y:S04]  /*41190*/  STL.64 [R1+0x2330], R10 ;  /* 0x0023300a01007387 */ /* 0x008fe80000100a00 */
[----:B------:R0:W-:Y:S04]  /*411a0*/  STL.64 [R1+0x2328], R8 ;  /* 0x0023280801007387 */ /* 0x0001e80000100a00 */
[----:B0-----:R-:W3:Y:S01]  /*411b0*/  LDL.LU R8, [R1+0x340] ;  /* 0x0003400001087983 */ /* 0x001ee20000300800 */
[----:B------:R-:W3:Y:S02]  /*411c0*/  LDL.LU R9, [R1+0x344] ;  /* 0x0003440001097983 */ /* 0x000ee40000300800 */
[----:B------:R-:W3:Y:S02]  /*411d0*/  LDL.LU R10, [R1+0x348] ;  /* 0x00034800010a7983 */ /* 0x000ee40000300800 */
[----:B------:R-:W3:Y:S01]  /*411e0*/  LDL.LU R11, [R1+0x34c] ;  /* 0x00034c00010b7983 */ /* 0x000ee20000300800 */
[----:B--2---:R-:W-:Y:S01]  /*411f0*/  STL.64 [R1+0x22f0], R22 ;  /* 0x0022f01601007387 */ /* 0x004fe20000100a00 */
[----:B------:R0:W-:Y:S03]  /*41200*/  STL.64 [R1+0x22e8], R20 ;  /* 0x0022e81401007387 */ /* 0x0001e60000100a00 */
[----:B0-----:R-:W2:Y:S01]  /*41210*/  LDL.LU R20, [R1+0x310] ;  /* 0x0003100001147983 */ /* 0x001ea20000300800 */
[----:B------:R-:W2:Y:S02]  /*41220*/  LDL.LU R21, [R1+0x314] ;  /* 0x0003140001157983 */ /* 0x000ea40000300800 */
[----:B------:R-:W2:Y:S02]  /*41230*/  LDL.LU R22, [R1+0x318] ;  /* 0x0003180001167983 */ /* 0x000ea40000300800 */
[----:B------:R-:W2:Y:S01]  /*41240*/  LDL.LU R23, [R1+0x31c] ;  /* 0x00031c0001177983 */ /* 0x000ea20000300800 */
[----:B------:R-:W-:Y:S01]  /*41250*/  HMMA.16816.F32 R16, R12, R24, R16 ;  /* 0x000000180c10723c */ /* 0x000fe20000001810 */
[----:B--2---:R-:W-:Y:S01]  /*41260*/  STL.64 [R1+0x2308], R22 ;  /* 0x0023081601007387 */ /* 0x004fe20000100a00 */
[----:B------:R0:W-:Y:S03]  /*41270*/  STL.64 [R1+0x2300], R20 ;  /* 0x0023001401007387 */ /* 0x0001e60000100a00 */
[----:B0-----:R-:W2:Y:S01]  /*41280*/  LDL.LU R20, [R1+0x320] ;  /* 0x0003200001147983 */ /* 0x001ea20000300800 */
[----:B------:R-:W2:Y:S02]  /*41290*/  LDL.LU R21, [R1+0x324] ;  /* 0x0003240001157983 */ /* 0x000ea40000300800 */
[----:B------:R-:W2:Y:S02]  /*412a0*/  LDL.LU R22, [R1+0x328] ;  /* 0x0003280001167983 */ /* 0x000ea40000300800 */
[----:B------:R-:W2:Y:S02]  /*412b0*/  LDL.LU R23, [R1+0x32c] ;  /* 0x00032c0001177983 */ /* 0x000ea40000300800 */
[----:B--2---:R-:W-:Y:S01]  /*412c0*/  STL.64 [R1+0x2320], R22 ;  /* 0x0023201601007387 */ /* 0x004fe20000100a00 */
[----:B------:R0:W-:Y:S03]  /*412d0*/  STL.64 [R1+0x2318], R20 ;  /* 0x0023181401007387 */ /* 0x0001e60000100a00 */
[----:B0-----:R-:W2:Y:S01]  /*412e0*/  LDL.LU R20, [R1+0x330] ;  /* 0x0003300001147983 */ /* 0x001ea20000300800 */
[----:B------:R-:W2:Y:S02]  /*412f0*/  LDL.LU R21, [R1+0x334] ;  /* 0x0003340001157983 */ /* 0x000ea40000300800 */
[----:B------:R-:W2:Y:S02]  /*41300*/  LDL.LU R22, [R1+0x338] ;  /* 0x0003380001167983 */ /* 0x000ea40000300800 */
[----:B------:R-:W2:Y:S02]  /*41310*/  LDL.LU R23, [R1+0x33c] ;  /* 0x00033c0001177983 */ /* 0x000ea40000300800 */
[----:B------:R0:W-:Y:S01]  /*41320*/  STL.64 [R1+0x360], R16 ;  /* 0x0003601001007387 */ /* 0x0001e20000100a00 */
[----:B------:R-:W2:Y:S02]  /*41330*/  LDL.LU R24, [R1+0x2c0] ;  /* 0x0002c00001187983 */ /* 0x000ea40000300800 */
[----:B------:R-:W2:Y:S02]  /*41340*/  LDL.LU R25, [R1+0x2c4] ;  /* 0x0002c40001197983 */ /* 0x000ea40000300800 */
[----:B------:R-:W2:Y:S01]  /*41350*/  LDL.LU R26, [R1+0x2c8] ;  /* 0x0002c800011a7983 */ /* 0x000ea20000300800 */
[----:B------:R-:W2:Y:S04]  /*41360*/  LDL.LU R27, [R1+0x2cc] ;  /* 0x0002cc00011b7983 */ /* 0x000ea80000300800 */
[----:B0-----:R-:W2:Y:S04]  /*41370*/  LDL.LU.64 R16, [R1+0x90] ;  /* 0x0000900001107983 */ /* 0x001ea80000300a00 */
[----:B--2---:R0:W-:Y:S04]  /*41380*/  STL.64 [R1+0x2280], R16 ;  /* 0x0022801001007387 */ /* 0x0041e80000100a00 */
[----:B0-----:R-:W2:Y:S04]  /*41390*/  LDL.LU.64 R16, [R1+0xa0] ;  /* 0x0000a00001107983 */ /* 0x001ea80000300a00 */
[----:B--2---:R0:W-:Y:S04]  /*413a0*/  STL.64 [R1+0x2298], R16 ;  /* 0x0022981001007387 */ /* 0x0041e80000100a00 */
[----:B0-----:R-:W2:Y:S01]  /*413b0*/  LDL.LU.64 R16, [R1+0xb0] ;  /* 0x0000b00001107983 */ /* 0x001ea20000300a00 */
[----:B------:R-:W-:Y:S01]  /*413c0*/  MOV R7, R19 ;  /* 0x0000001300077202 */ /* 0x000fe20000000f00 */
[----:B------:R-:W-:-:S02]  /*413d0*/  IMAD.MOV.U32 R6, RZ, RZ, R18 ;  /* 0x000000ffff067224 */ /* 0x000fc400078e0012 */
[----:B--2---:R0:W-:Y:S04]  /*413e0*/  STL.64 [R1+0x22a8], R16 ;  /* 0x0022a81001007387 */ /* 0x0041e80000100a00 */
[----:B0-----:R-:W3:Y:S01]  /*413f0*/  LDL R16, [R1+0x20] ;  /* 0x0000200001107983 */ /* 0x001ee20000100800 */
[----:B------:R-:W-:Y:S02]  /*41400*/  IMAD.MOV.U32 R17, RZ, RZ, R3 ;  /* 0x000000ffff117224 */ /* 0x000fe400078e0003 */
[----:B------:R-:W2:Y:S02]  /*41410*/  LDL.LU R3, [R1+0x2338] ;  /* 0x0023380001037983 */ /* 0x000ea40000300800 */
[----:B------:R-:W-:Y:S01]  /*41420*/  STL [R1+0x1fac], R7 ;  /* 0x001fac0701007387 */ /* 0x000fe20000100800 */
[----:B------:R-:W-:Y:S02]  /*41430*/  STL [R1+0x1fa8], R6 ;  /* 0x001fa80601007387 */ /* 0x000fe40000100800 */
[C---:B---3--:R-:W-:Y:S02]  /*41440*/  HMMA.16816.F32 R16, R12.reuse, R16, R8 ;  /* 0x000000100c10723c */ /* 0x048fe40000001808 */
[----:B------:R-:W3:Y:S01]  /*41450*/  LDL.LU.64 R10, [R1+0x2330] ;  /* 0x00233000010a7983 */ /* 0x000ee20000300a00 */
[----:B------:R-:W2:Y:S11]  /*41460*/  LDL.LU.64 R8, [R1+0x2328] ;  /* 0x0023280001087983 */ /* 0x000eb60000300a00 */
[----:B------:R-:W-:Y:S09]  /*41470*/  @!UPT UIADD3 URZ, URZ, URZ, URZ ;  /* 0x0000003f3f3ff290 */ /* 0x000ff2000fffe03f */
[----:B------:R3:W-:Y:S01]  /*41480*/  STL.64 [R1+0x350], R16 ;  /* 0x0003501001007387 */ /* 0x0007e20000100a00 */
[----:B------:R-:W-:Y:S01]  /*41490*/  STL.64 [R1+0x358], R18 ;  /* 0x0003581201007387 */ /* 0x000fe20000100a00 */
[----:B---3--:R-:W-:Y:S01]  /*414a0*/  MOV R16, R11 ;  /* 0x0000000b00107202 */ /* 0x008fe20000000f00 */
[----:B------:R-:W-:Y:S02]  /*414b0*/  IMAD.MOV.U32 R17, RZ, RZ, R10 ;  /* 0x000000ffff117224 */ /* 0x000fe400078e000a */
[C---:B--2---:R-:W-:Y:S01]  /*414c0*/  HMMA.16816.F32 R8, R12.reuse, R8, R20 ;  /* 0x000000080c08723c */ /* 0x044fe20000001814 */
[----:B------:R-:W2:Y:S01]  /*414d0*/  LDL.LU.64 R22, [R1+0x2320] ;  /* 0x0023200001167983 */ /* 0x000ea20000300a00 */
[----:B------:R-:W2:Y:S11]  /*414e0*/  LDL.LU.64 R20, [R1+0x2318] ;  /* 0x0023180001147983 */ /* 0x000eb60000300a00 */
[----:B------:R-:W-:Y:S10]  /*414f0*/  @!UPT UIADD3 URZ, URZ, URZ, URZ ;  /* 0x0000003f3f3ff290 */ /* 0x000ff4000fffe03f */
[----:B------:R0:W-:Y:S01]  /*41500*/  STL.64 [R1+0x340], R8 ;  /* 0x0003400801007387 */ /* 0x0001e20000100a00 */
[----:B------:R2:W-:Y:S03]  /*41510*/  STL.64 [R1+0x348], R10 ;  /* 0x0003480a01007387 */ /* 0x0005e60000100a00 */
[----:B0-----:R-:W2:Y:S02]  /*41520*/  LDL.LU.64 R8, [R1+0x2310] ;  /* 0x0023100001087983 */ /* 0x001ea40000300a00 */
[C---:B--2---:R-:W-:Y:S02]  /*41530*/  HMMA.16816.F32 R8, R12.reuse, R8, R20 ;  /* 0x000000080c08723c */ /* 0x044fe40000001814 */
[----:B------:R-:W2:Y:S01]  /*41540*/  LDL.LU.64 R22, [R1+0x2308] ;  /* 0x0023080001167983 */ /* 0x000ea20000300a00 */
[----:B------:R-:W2:Y:S11]  /*41550*/  LDL.LU.64 R20, [R1+0x2300] ;  /* 0x0023000001147983 */ /* 0x000eb60000300a00 */
[----:B------:R-:W-:Y:S09]  /*41560*/  @!UPT UIADD3 URZ, URZ, URZ, URZ ;  /* 0x0000003f3f3ff290 */ /* 0x000ff2000fffe03f */
[----:B------:R0:W-:Y:S01]  /*41570*/  STL.64 [R1+0x330], R8 ;  /* 0x0003300801007387 */ /* 0x0001e20000100a00 */
[----:B------:R-:W-:Y:S03]  /*41580*/  STL.64 [R1+0x338], R10 ;  /* 0x0003380a01007387 */ /* 0x000fe60000100a00 */
[----:B0-----:R-:W2:Y:S02]  /*41590*/  LDL.LU.64 R8, [R1+0x22f8] ;  /* 0x0022f80001087983 */ /* 0x001ea40000300a00 */
[C---:B--2---:R-:W-:Y:S11]  /*415a0*/  HMMA.16816.F32 R20, R12.reuse, R8, R20 ;  /* 0x000000080c14723c */ /* 0x044ff60000001814 */
[----:B------:R-:W-:Y:S11]  /*415b0*/  @!UPT UIADD3 URZ, URZ, URZ, URZ ;  /* 0x0000003f3f3ff290 */ /* 0x000ff6000fffe03f */
[----:B------:R-:W-:Y:S01]  /*415c0*/  @!UPT UIADD3 URZ, URZ, URZ, URZ ;  /* 0x0000003f3f3ff290 */ /* 0x000fe2000fffe03f */
[----:B------:R-:W-:Y:S01]  /*415d0*/  STL.64 [R1+0x320], R20 ;  /* 0x0003201401007387 */ /* 0x000fe20000100a00 */
[----:B------:R0:W-:Y:S03]  /*415e0*/  STL.64 [R1+0x328], R22 ;  /* 0x0003281601007387 */ /* 0x0001e60000100a00 */
[----:B0-----:R-:W4:Y:S01]  /*415f0*/  LDL.LU.64 R22, [R1+0x22f0] ;  /* 0x0022f00001167983 */ /* 0x001f220000300a00 */
[----:B------:R-:W4:Y:S02]  /*41600*/  LDL.LU.64 R20, [R1+0x22e8] ;  /* 0x0022e80001147983 */ /* 0x000f240000300a00 */
[----:B------:R0:W-:Y:S02]  /*41610*/  STL.64 [R1+0x22a0], R8 ;  /* 0x0022a00801007387 */ /* 0x0001e40000100a00 */
[----:B0-----:R-:W2:Y:S01]  /*41620*/  LDL.LU R8, [R1+0x2a0] ;  /* 0x0002a00001087983 */ /* 0x001ea20000300800 */
[----:B------:R-:W2:Y:S02]  /*41630*/  LDL.LU R9, [R1+0x2a4] ;  /* 0x0002a40001097983 */ /* 0x000ea40000300800 */
[----:B------:R-:W3:Y:S02]  /*41640*/  LDL.LU R10, [R1+0x2a8] ;  /* 0x0002a800010a7983 */ /* 0x000ee40000300800 */
[----:B------:R-:W3:Y:S01]  /*41650*/  LDL.LU R11, [R1+0x2ac] ;  /* 0x0002ac00010b7983 */ /* 0x000ee20000300800 */
[C---:B----4-:R-:W-:Y:S01]  /*41660*/  HMMA.16816.F32 R20, R12.reuse, R4, R20 ;  /* 0x000000040c14723c */ /* 0x050fe20000001814 */
[----:B---3--:R-:W-:Y:S01]  /*41670*/  STL.64 [R1+0x22b8], R10 ;  /* 0x0022b80a01007387 */ /* 0x008fe20000100a00 */
[----:B--2---:R0:W-:Y:S03]  /*41680*/  STL.64 [R1+0x22b0], R8 ;  /* 0x0022b00801007387 */ /* 0x0041e60000100a00 */
[----:B0-----:R-:W2:Y:S01]  /*41690*/  LDL.LU R8, [R1+0x2b0] ;  /* 0x0002b00001087983 */ /* 0x001ea20000300800 */
[----:B------:R-:W2:Y:S02]  /*416a0*/  LDL.LU R9, [R1+0x2b4] ;  /* 0x0002b40001097983 */ /* 0x000ea40000300800 */
[----:B------:R-:W2:Y:S02]  /*416b0*/  LDL.LU R10, [R1+0x2b8] ;  /* 0x0002b800010a7983 */ /* 0x000ea40000300800 */
[----:B------:R-:W2:Y:S11]  /*416c0*/  LDL.LU R11, [R1+0x2bc] ;  /* 0x0002bc00010b7983 */ /* 0x000eb60000300800 */
[----:B------:R-:W-:Y:S02]  /*416d0*/  @!UPT UIADD3 URZ, URZ, URZ, URZ ;  /* 0x0000003f3f3ff290 */ /* 0x000fe4000fffe03f */
[----:B------:R-:W-:Y:S01]  /*416e0*/  STL.64 [R1+0x310], R20 ;  /* 0x0003101401007387 */ /* 0x000fe20000100a00 */
[----:B------:R0:W-:Y:S03]  /*416f0*/  STL.64 [R1+0x318], R22 ;  /* 0x0003181601007387 */ /* 0x0001e60000100a00 */
[----:B0-----:R-:W3:Y:S01]  /*41700*/  LDL.LU.64 R22, [R1+0x22e0] ;  /* 0x0022e00001167983 */ /* 0x001ee20000300a00 */
[----:B------:R-:W4:Y:S02]  /*41710*/  LDL.LU.64 R20, [R1+0x22d8] ;  /* 0x0022d80001147983 */ /* 0x000f240000300a00 */
[----:B------:R-:W-:Y:S02]  /*41720*/  STL [R1+0x21e4], R5 ;  /* 0x0021e40501007387 */ /* 0x000fe40000100800 */
[----:B------:R0:W-:Y:S02]  /*41730*/  STL [R1+0x2278], R4 ;  /* 0x0022780401007387 */ /* 0x0001e40000100800 */
[----:B0-----:R-:W2:Y:S01]  /*41740*/  LDL.LU R4, [R1+0x280] ;  /* 0x0002800001047983 */ /* 0x001ea20000300800 */
[----:B------:R-:W2:Y:S02]  /*41750*/  LDL.LU R5, [R1+0x284] ;  /* 0x0002840001057983 */ /* 0x000ea40000300800 */
[----:B------:R-:W2:Y:S02]  /*41760*/  LDL.LU R6, [R1+0x288] ;  /* 0x0002880001067983 */ /* 0x000ea40000300800 */
[----:B------:R-:W2:Y:S01]  /*41770*/  LDL.LU R7, [R1+0x28c] ;  /* 0x00028c0001077983 */ /* 0x000ea20000300800 */
[----:B----4-:R-:W-:Y:S01]  /*41780*/  HMMA.16816.F32 R12, R12, R20, R24 ;  /* 0x000000140c0c723c */ /* 0x010fe20000001818 */
[----:B--2---:R-:W-:Y:S01]  /*41790*/  STL.64 [R1+0x2290], R6 ;  /* 0x0022900601007387 */ /* 0x004fe20000100a00 */
[----:B------:R0:W-:Y:S03]  /*417a0*/  STL.64 [R1+0x2288], R4 ;  /* 0x0022880401007387 */ /* 0x0001e60000100a00 */
[----:B0-----:R-:W2:Y:S01]  /*417b0*/  LDL.LU R4, [R1+0x290] ;  /* 0x0002900001047983 */ /* 0x001ea20000300800 */
[----:B------:R-:W2:Y:S02]  /*417c0*/  LDL.LU R5, [R1+0x294] ;  /* 0x0002940001057983 */ /* 0x000ea40000300800 */
[----:B------:R-:W2:Y:S02]  /*417d0*/  LDL.LU R6, [R1+0x298] ;  /* 0x0002980001067983 */ /* 0x000ea40000300800 */
[----:B------:R-:W2:Y:S01]  /*417e0*/  LDL.LU R7, [R1+0x29c] ;  /* 0x00029c0001077983 */ /* 0x000ea20000300800 */
[----:B------:R-:W4:Y:S01]  /*417f0*/  LDL.LU.64 R26, [R1+0x22d0] ;  /* 0x0022d000011a7983 */ /* 0x000f220000300a00 */
[----:B------:R-:W4:Y:S11]  /*41800*/  LDL.LU.64 R24, [R1+0x22c8] ;  /* 0x0022c80001187983 */ /* 0x000f360000300a00 */
[----:B------:R0:W-:Y:S02]  /*41810*/  STL.64 [R1+0x2d0], R12 ;  /* 0x0002d00c01007387 */ /* 0x0001e40000100a00 */
[----:B------:R1:W-:Y:S01]  /*41820*/  STL.64 [R1+0x2d8], R14 ;  /* 0x0002d80e01007387 */ /* 0x0003e20000100a00 */
[----:B0-----:R-:W2:Y:S01]  /*41830*/  LDL.LU R12, [R1+0x260] ;  /* 0x00026000010c7983 */ /* 0x001ea20000300800 */
[----:B------:R-:W2:Y:S02]  /*41840*/  LDL.LU R13, [R1+0x264] ;  /* 0x00026400010d7983 */ /* 0x000ea40000300800 */
[----:B-1----:R-:W2:Y:S02]  /*41850*/  LDL.LU R14, [R1+0x268] ;  /* 0x00026800010e7983 */ /* 0x002ea40000300800 */
[----:B------:R-:W2:Y:S01]  /*41860*/  LDL.LU R15, [R1+0x26c] ;  /* 0x00026c00010f7983 */ /* 0x000ea20000300800 */
[----:B---3--:R-:W-:Y:S01]  /*41870*/  STL.64 [R1+0x21d8], R22 ;  /* 0x0021d81601007387 */ /* 0x008fe20000100a00 */
[----:B------:R0:W-:Y:S02]  /*41880*/  STL.64 [R1+0x21d0], R20 ;  /* 0x0021d01401007387 */ /* 0x0001e40000100a00 */
[----:B0-----:R-:W-:-:S02]  /*41890*/  MOV R20, R28 ;  /* 0x0000001c00147202 */ /* 0x001fc40000000f00 */
[----:B------:R-:W3:Y:S01]  /*418a0*/  LDL.LU R28, [R1+0x22c0] ;  /* 0x0022c000011c7983 */ /* 0x000ee20000300800 */
[C---:B----4-:R-:W-:Y:S03]  /*418b0*/  HMMA.16816.F32 R16, R24.reuse, R16, R8 ;  /* 0x000000101810723c */ /* 0x050fe60000001808 */
[----:B------:R-:W4:Y:S01]  /*418c0*/  LDL.LU.64 R10, [R1+0x22b8] ;  /* 0x0022b800010a7983 */ /* 0x000f220000300a00 */
[----:B------:R-:W4:Y:S11]  /*418d0*/  LDL.LU.64 R8, [R1+0x22b0] ;  /* 0x0022b00001087983 */ /* 0x000f360000300a00 */
[----:B------:R-:W-:Y:S08]  /*418e0*/  @!UPT UIADD3 URZ, URZ, URZ, URZ ;  /* 0x0000003f3f3ff290 */ /* 0x000ff0000fffe03f */
[----:B------:R0:W-:Y:S01]  /*418f0*/  STL.64 [R1+0x2c0], R16 ;  /* 0x0002c01001007387 */ /* 0x0001e20000100a00 */
[----:B------:R-:W-:Y:S03]  /*41900*/  STL.64 [R1+0x2c8], R18 ;  /* 0x0002c81201007387 */ /* 0x000fe60000100a00 */
[----:B0-----:R-:W4:Y:S02]  /*41910*/  LDL.LU.64 R16, [R1+0x22a8] ;  /* 0x0022a80001107983 */ /* 0x001f240000300a00 */
[C---:B----4-:R-:W-:Y:S11]  /*41920*/  HMMA.16816.F32 R8, R24.reuse, R16, R8 ;  /* 0x000000101808723c */ /* 0x050ff60000001808 */
[----:B------:R-:W-:Y:S11]  /*41930*/  @!UPT UIADD3 URZ, URZ, URZ, URZ ;  /* 0x0000003f3f3ff290 */ /* 0x000ff6000fffe03f */
[----:B------:R-:W-:Y:S01]  /*41940*/  @!UPT UIADD3 URZ, URZ, URZ, URZ ;  /* 0x0000003f3f3ff290 */ /* 0x000fe2000fffe03f */
[----:B------:R0:W-:Y:S01]  /*41950*/  STL.64 [R1+0x2b0], R8 ;  /* 0x0002b00801007387 */ /* 0x0001e20000100a00 */
[----:B------:R1:W-:Y:S03]  /*41960*/  STL.64 [R1+0x2b8], R10 ;  /* 0x0002b80a01007387 */ /* 0x0003e60000100a00 */
[----:B0-----:R-:W4:Y:S01]  /*41970*/  LDL.LU.64 R8, [R1+0x22a0] ;  /* 0x0022a00001087983 */ /* 0x001f220000300a00 */
[----:B-1----:R-:W-:Y:S01]  /*41980*/  MOV R11, R16 ;  /* 0x00000010000b7202 */ /* 0x002fe20000000f00 */
[----:B------:R-:W-:Y:S02]  /*41990*/  IMAD.MOV.U32 R10, RZ, RZ, R17 ;  /* 0x000000ffff0a7224 */ /* 0x000fe400078e0011 */
[----:B------:R-:W2:Y:S03]  /*419a0*/  LDL.LU.64 R16, [R1+0x2298] ;  /* 0x0022980001107983 */ /* 0x000ea60000300a00 */
[----:B------:R3:W-:Y:S02]  /*419b0*/  STL.64 [R1+0x2208], R10 ;  /* 0x0022080a01007387 */ /* 0x0007e40000100a00 */
[----:B---3--:R-:W-:Y:S01]  /*419c0*/  MOV R10, R28 ;  /* 0x0000001c000a7202 */ /* 0x008fe20000000f00 */
[----:B------:R-:W-:Y:S01]  /*419d0*/  IMAD.MOV.U32 R11, RZ, RZ, R3 ;  /* 0x000000ffff0b7224 */ /* 0x000fe200078e0003 */
[----:B--2---:R-:W-:Y:S01]  /*419e0*/  HMMA.16816.F32 R4, R24, R16, R4 ;  /* 0x000000101804723c */ /* 0x004fe20000001804 */
[----:B----4-:R0:W-:Y:S01]  /*419f0*/  STL.64 [R1+0x2200], R8 ;  /* 0x0022000801007387 */ /* 0x0101e20000100a00 */
[----:B------:R-:W-:Y:S01]  /*41a00*/  MOV R28, R16 ;  /* 0x00000010001c7202 */ /* 0x000fe20000000f00 */
[----:B------:R-:W-:-:S02]  /*41a10*/  IMAD.MOV.U32 R3, RZ, RZ, R17 ;  /* 0x000000ffff037224 */ /* 0x000fc400078e0011 */
[----:B0-----:R-:W2:Y:S01]  /*41a20*/  LDL.LU R8, [R1+0x270] ;  /* 0x0002700001087983 */ /* 0x001ea20000300800 */
[----:B------:R-:W2:Y:S11]  /*41a30*/  LDL.LU R9, [R1+0x274] ;  /* 0x0002740001097983 */ /* 0x000eb60000300800 */
[----:B------:R-:W-:Y:S06]  /*41a40*/  @!UPT UIADD3 URZ, URZ, URZ, URZ ;  /* 0x0000003f3f3ff290 */ /* 0x000fec000fffe03f */
[----:B------:R-:W-:Y:S01]  /*41a50*/  STL.64 [R1+0x2a0], R4 ;  /* 0x0002a00401007387 */ /* 0x000fe20000100a00 */
[----:B------:R0:W-:Y:S03]  /*41a60*/  STL.64 [R1+0x2a8], R6 ;  /* 0x0002a80601007387 */ /* 0x0001e60000100a00 */
[----:B0-----:R-:W3:Y:S01]  /*41a70*/  LDL.LU.64 R6, [R1+0x2290] ;  /* 0x0022900001067983 */ /* 0x001ee20000300a00 */
[----:B------:R-:W3:Y:S02]  /*41a80*/  LDL.LU.64 R4, [R1+0x2288] ;  /* 0x0022880001047983 */ /* 0x000ee40000300a00 */
[----:B------:R-:W3:Y:S02]  /*41a90*/  LDL.LU.64 R16, [R1+0x2280] ;  /* 0x0022800001107983 */ /* 0x000ee40000300a00 */
[----:B------:R-:W-:Y:S01]  /*41aa0*/  IMAD.MOV.U32 R21, RZ, RZ, R29 ;  /* 0x000000ffff157224 */ /* 0x000fe200078e001d */
[C---:B---3--:R-:W-:Y:S01]  /*41ab0*/  HMMA.16816.F32 R4, R24.reuse, R16, R4 ;  /* 0x000000101804723c */ /* 0x048fe20000001804 */
[----:B------:R-:W-:Y:S11]  /*41ac0*/  IMAD.MOV.U32 R29, RZ, RZ, R17 ;  /* 0x000000ffff1d7224 */ /* 0x000ff600078e0011 */
[----:B------:R-:W-:Y:S11]  /*41ad0*/  @!UPT UIADD3 URZ, URZ, URZ, URZ ;  /* 0x0000003f3f3ff290 */ /* 0x000ff6000fffe03f */
[----:B------:R0:W-:Y:S01]  /*41ae0*/  STL.64 [R1+0x290], R4 ;  /* 0x0002900401007387 */ /* 0x0001e20000100a00 */
[----:B------:R1:W-:Y:S03]  /*41af0*/  STL.64 [R1+0x298], R6 ;  /* 0x0002980601007387 */ /* 0x0003e60000100a00 */
[----:B0-----:R-:W3:Y:S01]  /*41b00*/  LDL.LU R4, [R1+0x2278] ;  /* 0x0022780001047983 */ /* 0x001ee20000300800 */
[----:B------:R-:W-:Y:S02]  /*41b10*/  MOV R5, R16 ;  /* 0x0000001000057202 */ /* 0x000fe40000000f00 */
[----:B------:R-:W4:Y:S01]  /*41b20*/  LDL.LU.64 R16, [R1+0x2270] ;  /* 0x0022700001107983 */ /* 0x000f220000300a00 */
[C---:B--2---:R-:W-:Y:S11]  /*41b30*/  HMMA.16816.F32 R20, R24.reuse, R20, R8 ;  /* 0x000000141814723c */ /* 0x044ff60000001808 */
[----:B------:R-:W-:Y:S11]  /*41b40*/  @!UPT UIADD3 URZ, URZ, URZ, URZ ;  /* 0x0000003f3f3ff290 */ /* 0x000ff6000fffe03f */
[----:B------:R-:W-:Y:S01]  /*41b50*/  @!UPT UIADD3 URZ, URZ, URZ, URZ ;  /* 0x0000003f3f3ff290 */ /* 0x000fe2000fffe03f */
[----:B------:R-:W-:Y:S01]  /*41b60*/  STL.64 [R1+0x280], R20 ;  /* 0x0002801401007387 */ /* 0x000fe20000100a00 */
[----:B------:R-:W-:Y:S01]  /*41b70*/  STL.64 [R1+0x288], R22 ;  /* 0x0002881601007387 */ /* 0x000fe20000100a00 */
[C---:B----4-:R-:W-:Y:S01]  /*41b80*/  HMMA.16816.F32 R8, R24.reuse, R16, R12 ;  /* 0x000000101808723c */ /* 0x050fe2000000180c */
[----:B-1----:R-:W-:Y:S01]  /*41b90*/  MOV R7, R16 ;  /* 0x0000001000077202 */ /* 0x002fe20000000f00 */
[----:B------:R-:W-:Y:S11]  /*41ba0*/  IMAD.MOV.U32 R6, RZ, RZ, R17 ;  /* 0x000000ffff067224 */ /* 0x000ff600078e0011 */
[----:B------:R-:W-:Y:S10]  /*41bb0*/  @!UPT UIADD3 URZ, URZ, URZ, URZ ;  /* 0x0000003f3f3ff290 */ /* 0x000ff4000fffe03f */
[----:B------:R-:W-:Y:S01]  /*41bc0*/  STL.64 [R1+0x270], R8 ;  /* 0x0002700801007387 */ /* 0x000fe20000100a00 */
[----:B------:R-:W-:Y:S02]  /*41bd0*/  STL.64 [R1+0x278], R10 ;  /* 0x0002780a01007387 */ /* 0x000fe40000100a00 */
[----:B------:R-:W2:Y:S02]  /*41be0*/  LDL.LU R16, [R1+0x200] ;  /* 0x0002000001107983 */ /* 0x000ea40000300800 */
[----:B------:R-:W2:Y:S01]  /*41bf0*/  LDL.LU R17, [R1+0x204] ;  /* 0x0002040001117983 */ /* 0x000ea20000300800 */
[----:B------:R-:W4:Y:S01]  /*41c00*/  LDL.LU R18, [R1+0x208] ;  /* 0x0002080001127983 */ /* 0x000f220000300800 */
[----:B------:R-:W4:Y:S03]  /*41c10*/  LDL.LU R19, [R1+0x20c] ;  /* 0x00020c0001137983 */ /* 0x000f260000300800 */
[----:B----4-:R-:W-:Y:S01]  /*41c20*/  STL.64 [R1+0x2218], R18 ;  /* 0x0022181201007387 */ /* 0x010fe20000100a00 */
[----:B--2---:R0:W-:Y:S03]  /*41c30*/  STL.64 [R1+0x2210], R16 ;  /* 0x0022101001007387 */ /* 0x0041e60000100a00 */
[----:B0-----:R-:W2:Y:S04]  /*41c40*/  LDL.LU.64 R16, [R1+0x20] ;  /* 0x0000200001107983 */ /* 0x001ea80000300a00 */
[----:B--2---:R0:W-:Y:S04]  /*41c50*/  STL.64 [R1+0x2228], R16 ;  /* 0x0022281001007387 */ /* 0x0041e80000100a00 */
[----:B0-----:R-:W2:Y:S04]  /*41c60*/  LDL.LU.64 R16, [R1+0x30] ;  /* 0x0000300001107983 */ /* 0x001ea80000300a00 */
[----:B--2---:R0:W-:Y:S04]  /*41c70*/  STL.64 [R1+0x2230], R16 ;  /* 0x0022301001007387 */ /* 0x0041e80000100a00 */
[----:B0-----:R-:W2:Y:S01]  /*41c80*/  LDL.LU R16, [R1+0x240] ;  /* 0x0002400001107983 */ /* 0x001ea20000300800 */
[----:B------:R-:W2:Y:S02]  /*41c90*/  LDL.LU R17, [R1+0x244] ;  /* 0x0002440001117983 */ /* 0x000ea40000300800 */
[----:B------:R-:W4:Y:S02]  /*41ca0*/  LDL.LU R18, [R1+0x248] ;  /* 0x0002480001127983 */ /* 0x000f240000300800 */
[----:B------:R-:W4:Y:S01]  /*41cb0*/  LDL.LU R19, [R1+0x24c] ;  /* 0x00024c0001137983 */ /* 0x000f220000300800 */
[----:B------:R-:W2:Y:S04]  /*41cc0*/  LDL R12, [R1+0x1b40] ;  /* 0x001b4000010c7983 */ /* 0x000ea80000100800 */
[----:B--2---:R0:W-:Y:S01]  /*41cd0*/  STL [R1+0x2260], R12 ;  /* 0x0022600c01007387 */ /* 0x0041e20000100800 */
[----:B------:R-:W2:Y:S03]  /*41ce0*/  LDL R13, [R1+0x64] ;  /* 0x00006400010d7983 */ /* 0x000ea60000100800 */
[----:B0-----:R-:W2:Y:S01]  /*41cf0*/  LDL R12, [R1+0x60] ;  /* 0x00006000010c7983 */ /* 0x001ea20000100800 */
[----:B----4-:R-:W-:Y:S02]  /*41d00*/  STL.64 [R1+0x2240], R18 ;  /* 0x0022401201007387 */ /* 0x010fe40000100a00 */
[----:B------:R0:W-:Y:S02]  /*41d10*/  STL.64 [R1+0x2238], R16 ;  /* 0x0022381001007387 */ /* 0x0001e40000100a00 */
[----:B0-----:R-:W4:Y:S04]  /*41d20*/  LDL.LU.64 R16, [R1+0x50] ;  /* 0x0000500001107983 */ /* 0x001f280000300a00 */
[----:B----4-:R0:W-:Y:S04]  /*41d30*/  STL.64 [R1+0x2268], R16 ;  /* 0x0022681001007387 */ /* 0x0101e80000100a00 */
[----:B0-----:R-:W2:Y:S01]  /*41d40*/  LDL.LU R16, [R1+0x250] ;  /* 0x0002500001107983 */ /* 0x001ea20000300800 */
[----:B------:R-:W2:Y:S02]  /*41d50*/  LDL.LU R17, [R1+0x254] ;  /* 0x0002540001117983 */ /* 0x000ea40000300800 */
[----:B------:R-:W2:Y:S02]  /*41d60*/  LDL.LU R18, [R1+0x258] ;  /* 0x0002580001127983 */ /* 0x000ea40000300800 */
[----:B------:R-:W2:Y:S01]  /*41d70*/  LDL.LU R19, [R1+0x25c] ;  /* 0x00025c0001137983 */ /* 0x000ea20000300800 */
[----:B------:R-:W4:Y:S04]  /*41d80*/  LDL.LU.64 R8, [R1+0x10] ;  /* 0x0000100001087983 */ /* 0x000f280000300a00 */
[----:B----4-:R0:W-:Y:S04]  /*41d90*/  STL.64 [R1+0x2220], R8 ;  /* 0x0022200801007387 */ /* 0x0101e80000100a00 */
[----:B0-----:R-:W4:Y:S01]  /*41da0*/  LDL.LU R8, [R1+0x220] ;  /* 0x0002200001087983 */ /* 0x001f220000300800 */
[----:B------:R-:W4:Y:S02]  /*41db0*/  LDL.LU R9, [R1+0x224] ;  /* 0x0002240001097983 */ /* 0x000f240000300800 */
[----:B------:R-:W3:Y:S02]  /*41dc0*/  LDL.LU R10, [R1+0x228] ;  /* 0x00022800010a7983 */ /* 0x000ee40000300800 */
[----:B------:R-:W3:Y:S01]  /*41dd0*/  LDL.LU R11, [R1+0x22c] ;  /* 0x00022c00010b7983 */ /* 0x000ee20000300800 */
[C---:B--2---:R-:W-:Y:S01]  /*41de0*/  HMMA.16816.F32 R12, R24.reuse, R12, R16 ;  /* 0x0000000c180c723c */ /* 0x044fe20000001810 */
[----:B---3--:R-:W-:Y:S01]  /*41df0*/  STL.64 [R1+0x2250], R10 ;  /* 0x0022500a01007387 */ /* 0x008fe20000100a00 */
[----:B----4-:R0:W-:Y:S03]  /*41e00*/  STL.64 [R1+0x2248], R8 ;  /* 0x0022480801007387 */ /* 0x0101e60000100a00 */
[----:B0-----:R-:W2:Y:S01]  /*41e10*/  LDL.LU R8, [R1+0x5f0] ;  /* 0x0005f00001087983 */ /* 0x001ea20000300800 */
[----:B------:R-:W2:Y:S02]  /*41e20*/  LDL.LU R9, [R1+0x5f4] ;  /* 0x0005f40001097983 */ /* 0x000ea40000300800 */
[----:B------:R-:W2:Y:S02]  /*41e30*/  LDL.LU R10, [R1+0x5f8] ;  /* 0x0005f800010a7983 */ /* 0x000ea40000300800 */
[----:B------:R-:W2:Y:S01]  /*41e40*/  LDL.LU R11, [R1+0x5fc] ;  /* 0x0005fc00010b7983 */ /* 0x000ea20000300800 */
[----:B------:R-:W3:Y:S01]  /*41e50*/  LDL.LU.64 R20, [R1] ;  /* 0x0000000001147983 */ /* 0x000ee20000300a00 */
[----:B------:R-:W-:Y:S02]  /*41e60*/  STL [R1+0x216c], R6 ;  /* 0x00216c0601007387 */ /* 0x000fe40000100800 */
[----:B------:R-:W-:Y:S02]  /*41e70*/  STL [R1+0x2168], R7 ;  /* 0x0021680701007387 */ /* 0x000fe40000100800 */
[----:B------:R-:W2:Y:S07]  /*41e80*/  LDL.LU.64 R16, [R1+0x2268] ;  /* 0x0022680001107983 */ /* 0x000eae0000300a00 */
[----:B------:R0:W-:Y:S01]  /*41e90*/  STL.64 [R1+0x260], R12 ;  /* 0x0002600c01007387 */ /* 0x0001e20000100a00 */
[----:B------:R-:W-:Y:S03]  /*41ea0*/  STL.64 [R1+0x268], R14 ;  /* 0x0002680e01007387 */ /* 0x000fe60000100a00 */
[----:B0-----:R-:W4:Y:S04]  /*41eb0*/  LDL.LU R12, [R1+0x2260] ;  /* 0x00226000010c7983 */ /* 0x001f280000300800 */
[----:B----4-:R-:W0:Y:S01]  /*41ec0*/  LDSM.16.M88.4 R12, [R12+0x20000] ;  /* 0x020000000c0c783b */ /* 0x010e220000000200 */
[C---:B--2---:R-:W-:Y:S03]  /*41ed0*/  HMMA.16816.F32 R8, R24.reuse, R16, R8 ;  /* 0x000000101808723c */ /* 0x044fe60000001808 */
[----:B0-----:R-:W-:Y:S01]  /*41ee0*/  STL.64 [R1+0x2090], R14 ;  /* 0x0020900e01007387 */ /* 0x001fe20000100a00 */
[----:B------:R0:W-:Y:S02]  /*41ef0*/  STL.64 [R1+0x2088], R12 ;  /* 0x0020880c01007387 */ /* 0x0001e40000100a00 */
[----:B0-----:R-:W-:Y:S01]  /*41f00*/  MOV R12, R0 ;  /* 0x00000000000c7202 */ /* 0x001fe20000000f00 */
[----:B------:R-:W-:Y:S01]  /*41f10*/  IMAD.MOV.U32 R13, RZ, RZ, R2 ;  /* 0x000000ffff0d7224 */ /* 0x000fe200078e0002 */
[----:B------:R-:W2:Y:S01]  /*41f20*/  LDL.LU R0, [R1+0x225c] ;  /* 0x00225c0001007983 */ /* 0x000ea20000300800 */
[----:B------:R-:W4:Y:S11]  /*41f30*/  LDL.LU R2, [R1+0x2258] ;  /* 0x0022580001027983 */ /* 0x000f360000300800 */
[----:B------:R-:W-:Y:S03]  /*41f40*/  @!UPT UIADD3 URZ, URZ, URZ, URZ ;  /* 0x0000003f3f3ff290 */ /* 0x000fe6000fffe03f */
[----:B------:R-:W-:Y:S02]  /*41f50*/  STL.64 [R1+0x250], R8 ;  /* 0x0002500801007387 */ /* 0x000fe40000100a00 */
[----:B------:R0:W-:Y:S01]  /*41f60*/  STL.64 [R1+0x258], R10 ;  /* 0x0002580a01007387 */ /* 0x0001e20000100a00 */
[----:B------:R-:W-:Y:S01]  /*41f70*/  MOV R15, R16 ;  /* 0x00000010000f7202 */ /* 0x000fe20000000f00 */
[----:B------:R-:W-:Y:S01]  /*41f80*/  IMAD.MOV.U32 R14, RZ, RZ, R17 ;  /* 0x000000ffff0e7224 */ /* 0x000fe200078e0011 */
[----:B0-----:R-:W2:Y:S01]  /*41f90*/  LDL.LU.64 R10, [R1+0x2250] ;  /* 0x00225000010a7983 */ /* 0x001ea20000300a00 */
[----:B------:R-:W2:Y:S02]  /*41fa0*/  LDL.LU.64 R8, [R1+0x2248] ;  /* 0x0022480001087983 */ /* 0x000ea40000300a00 */
[----:B------:R-:W2:Y:S02]  /*41fb0*/  LDL.LU.64 R18, [R1+0x2240] ;  /* 0x0022400001127983 */ /* 0x000ea40000300a00 */
[----:B------:R-:W2:Y:S01]  /*41fc0*/  LDL.LU.64 R16, [R1+0x2238] ;  /* 0x0022380001107983 */ /* 0x000ea20000300a00 */
[----:B------:R-:W-:Y:S01]  /*41fd0*/  STL [R1+0x2174], R14 ;  /* 0x0021740e01007387 */ /* 0x000fe20000100800 */
[----:B------:R-:W-:Y:S01]  /*41fe0*/  STL [R1+0x2170], R15 ;  /* 0x0021700f01007387 */ /* 0x000fe20000100800 */
[C---:B--2---:R-:W-:Y:S11]  /*41ff0*/  HMMA.16816.F32 R16, R24.reuse, R12, R16 ;  /* 0x0000000c1810723c */ /* 0x044ff60000001810 */
[----:B------:R-:W-:Y:S11]  /*42000*/  @!UPT UIADD3 URZ, URZ, URZ, URZ ;  /* 0x0000003f3f3ff290 */ /* 0x000ff6000fffe03f */
[----:B------:R-:W-:Y:S01]  /*42010*/  @!UPT UIADD3 URZ, URZ, URZ, URZ ;  /* 0x0000003f3f3ff290 */ /* 0x000fe2000fffe03f */
[----:B------:R0:W-:Y:S01]  /*42020*/  STL.64 [R1+0x240], R16 ;  /* 0x0002401001007387 */ /* 0x0001e20000100a00 */
[----:B------:R-:W-:Y:S03]  /*42030*/  STL.64 [R1+0x248], R18 ;  /* 0x0002481201007387 */ /* 0x000fe60000100a00 */
[----:B0-----:R-:W2:Y:S01]  /*42040*/  LDL.LU.64 R16, [R1+0x2230] ;  /* 0x0022300001107983 */ /* 0x001ea20000300a00 */
[----:B------:R0:W-:Y:S03]  /*42050*/  STL.64 [R1+0x2118], R12 ;  /* 0x0021180c01007387 */ /* 0x0001e60000100a00 */
[----:B0-----:R-:W2:Y:S01]  /*42060*/  LDL.LU R12, [R1+0x230] ;  /* 0x00023000010c7983 */ /* 0x001ea20000300800 */
[----:B------:R-:W2:Y:S02]  /*42070*/  LDL.LU R13, [R1+0x234] ;  /* 0x00023400010d7983 */ /* 0x000ea40000300800 */
[----:B------:R-:W2:Y:S02]  /*42080*/  LDL.LU R14, [R1+0x238] ;  /* 0x00023800010e7983 */ /* 0x000ea40000300800 */
[----:B------:R-:W2:Y:S02]  /*42090*/  LDL.LU R15, [R1+0x23c] ;  /* 0x00023c00010f7983 */ /* 0x000ea40000300800 */
[C---:B--2---:R-:W-:Y:S11]  /*420a0*/  HMMA.16816.F32 R12, R24.reuse, R16, R12 ;  /* 0x00000010180c723c */ /* 0x044ff6000000180c */
[----:B------:R-:W-:Y:S11]  /*420b0*/  @!UPT UIADD3 URZ, URZ, URZ, URZ ;  /* 0x0000003f3f3ff290 */ /* 0x000ff6000fffe03f */
[----:B------:R-:W-:Y:S01]  /*420c0*/  @!UPT UIADD3 URZ, URZ, URZ, URZ ;  /* 0x0000003f3f3ff290 */ /* 0x000fe2000fffe03f */
[----:B------:R0:W-:Y:S01]  /*420d0*/  STL.64 [R1+0x230], R12 ;  /* 0x0002300c01007387 */ /* 0x0001e20000100a00 */
[----:B------:R-:W-:Y:S01]  /*420e0*/  STL.64 [R1+0x238], R14 ;  /* 0x0002380e01007387 */ /* 0x000fe20000100a00 */
[----:B0-----:R-:W-:Y:S01]  /*420f0*/  MOV R13, R16 ;  /* 0x00000010000d7202 */ /* 0x001fe20000000f00 */
[----:B------:R-:W-:Y:S02]  /*42100*/  IMAD.MOV.U32 R12, RZ, RZ, R17 ;  /* 0x000000ffff0c7224 */ /* 0x000fe400078e0011 */
[----:B------:R-:W2:Y:S03]  /*42110*/  LDL.LU.64 R16, [R1+0x2228] ;  /* 0x0022280001107983 */ /* 0x000ea60000300a00 */
[----:B------:R0:W-:Y:S02]  /*42120*/  STL [R1+0x217c], R12 ;  /* 0x00217c0c01007387 */ /* 0x0001e40000100800 */
[----:B------:R1:W-:Y:S01]  /*42130*/  STL [R1+0x2178], R13 ;  /* 0x0021780d01007387 */ /* 0x0003e20000100800 */
[----:B0-----:R-:W3:Y:S01]  /*42140*/  LDL.LU R12, [R1+0x210] ;  /* 0x00021000010c7983 */ /* 0x001ee20000300800 */
[----:B-1----:R-:W3:Y:S02]  /*42150*/  LDL.LU R13, [R1+0x214] ;  /* 0x00021400010d7983 */ /* 0x002ee40000300800 */
[----:B------:R-:W3:Y:S02]  /*42160*/  LDL.LU R14, [R1+0x218] ;  /* 0x00021800010e7983 */ /* 0x000ee40000300800 */
[----:B------:R-:W3:Y:S01]  /*42170*/  LDL.LU R15, [R1+0x21c] ;  /* 0x00021c00010f7983 */ /* 0x000ee20000300800 */
[C---:B--2---:R-:W-:Y:S01]  /*42180*/  HMMA.16816.F32 R8, R24.reuse, R16, R8 ;  /* 0x000000101808723c */ /* 0x044fe20000001808 */
[----:B------:R-:W-:Y:S01]  /*42190*/  MOV R6, R16 ;  /* 0x0000001000067202 */ /* 0x000fe20000000f00 */
[----:B------:R-:W-:Y:S11]  /*421a0*/  IMAD.MOV.U32 R7, RZ, RZ, R17 ;  /* 0x000000ffff077224 */ /* 0x000ff600078e0011 */
[----:B------:R-:W-:Y:S10]  /*421b0*/  @!UPT UIADD3 URZ, URZ, URZ, URZ ;  /* 0x0000003f3f3ff290 */ /* 0x000ff4000fffe03f */
[----:B------:R0:W-:Y:S01]  /*421c0*/  STL.64 [R1+0x220], R8 ;  /* 0x0002200801007387 */ /* 0x0001e20000100a00 */
[----:B------:R-:W-:Y:S03]  /*421d0*/  STL.64 [R1+0x228], R10 ;  /* 0x0002280a01007387 */ /* 0x000fe60000100a00 */
[----:B0-----:R-:W3:Y:S01]  /*421e0*/  LDL.LU.64 R8, [R1+0x2220] ;  /* 0x0022200001087983 */ /* 0x001ee20000300a00 */
[----:B------:R-:W2:Y:S02]  /*421f0*/  LDL.LU.64 R18, [R1+0x2218] ;  /* 0x0022180001127983 */ /* 0x000ea40000300a00 */
[----:B------:R-:W2:Y:S02]  /*42200*/  LDL.LU.64 R16, [R1+0x2210] ;  /* 0x0022100001107983 */ /* 0x000ea40000300a00 */
[----:B------:R-:W-:Y:S01]  /*42210*/  STL.64 [R1+0x21f0], R6 ;  /* 0x0021f00601007387 */ /* 0x000fe20000100a00 */
[----:B------:R0:W-:Y:S04]  /*42220*/  STL.64 [R1+0x21e8], R4 ;  /* 0x0021e80401007387 */ /* 0x0001e80000100a00 */
[----:B0-----:R-:W2:Y:S01]  /*42230*/  LDL.LU R4, [R1+0x5e0] ;  /* 0x0005e00001047983 */ /* 0x001ea20000300800 */
[----:B------:R-:W2:Y:S01]  /*42240*/  LDL.LU R5, [R1+0x5e4] ;  /* 0x0005e40001057983 */ /* 0x000ea20000300800 */
[----:B----4-:R-:W-:Y:S01]  /*42250*/  MOV R6, R2 ;  /* 0x0000000200067202 */ /* 0x010fe20000000f00 */
[----:B------:R-:W-:Y:S01]  /*42260*/  IMAD.MOV.U32 R7, RZ, RZ, R0 ;  /* 0x000000ffff077224 */ /* 0x000fe200078e0000 */
[C---:B---3--:R-:W-:Y:S08]  /*42270*/  HMMA.16816.F32 R12, R24.reuse, R8, R12 ;  /* 0x00000008180c723c */ /* 0x048ff0000000180c */
[----:B--2---:R-:W-:Y:S11]  /*42280*/  HMMA.16816.F32 R16, R24, R20, R16 ;  /* 0x000000141810723c */ /* 0x004ff60000001810 */
[----:B------:R-:W-:Y:S04]  /*42290*/  @!UPT UIADD3 URZ, URZ, URZ, URZ ;  /* 0x0000003f3f3ff290 */ /* 0x000fe8000fffe03f */
[----:B------:R-:W-:Y:S01]  /*422a0*/  STL.64 [R1+0x210], R12 ;  /* 0x0002100c01007387 */ /* 0x000fe20000100a00 */
[----:B------:R0:W-:Y:S02]  /*422b0*/  STL.64 [R1+0x218], R14 ;  /* 0x0002180e01007387 */ /* 0x0001e40000100a00 */
[----:B------:R-:W2:Y:S06]  /*422c0*/  LDL.LU.64 R10, [R1+0x2208] ;  /* 0x00220800010a7983 */ /* 0x000eac0000300a00 */
[----:B------:R-:W-:Y:S01]  /*422d0*/  MOV R2, R18 ;  /* 0x0000001200027202 */ /* 0x000fe20000000f00 */
[----:B------:R-:W-:Y:S01]  /*422e0*/  IMAD.MOV.U32 R0, RZ, RZ, R19 ;  /* 0x000000ffff007224 */ /* 0x000fe200078e0013 */
[----:B0-----:R-:W-:Y:S01]  /*422f0*/  MOV R14, R8 ;  /* 0x00000008000e7202 */ /* 0x001fe20000000f00 */
[----:B------:R-:W-:-:S02]  /*42300*/  IMAD.MOV.U32 R15, RZ, RZ, R9 ;  /* 0x000000ffff0f7224 */ /* 0x000fc400078e0009 */
[----:B------:R-:W3:Y:S01]  /*42310*/  LDL.LU.64 R8, [R1+0x2200] ;  /* 0x0022000001087983 */ /* 0x000ee20000300a00 */
[----:B------:R0:W-:Y:S01]  /*42320*/  STL.64 [R1+0x200], R16 ;  /* 0x0002001001007387 */ /* 0x0001e20000100a00 */
[----:B------:R-:W-:Y:S01]  /*42330*/  MOV R12, R20 ;  /* 0x00000014000c7202 */ /* 0x000fe20000000f00 */
[----:B------:R-:W-:Y:S01]  /*42340*/  IMAD.MOV.U32 R13, RZ, RZ, R21 ;  /* 0x000000ffff0d7224 */ /* 0x000fe200078e0015 */
[----:B0-----:R-:W4:Y:S01]  /*42350*/  LDL.LU R16, [R1+0x5b0] ;  /* 0x0005b00001107983 */ /* 0x001f220000300800 */
[----:B------:R-:W4:Y:S02]  /*42360*/  LDL.LU R17, [R1+0x5b4] ;  /* 0x0005b40001117983 */ /* 0x000f240000300800 */
[----:B------:R-:W4:Y:S02]  /*42370*/  LDL.LU R18, [R1+0x5b8] ;  /* 0x0005b80001127983 */ /* 0x000f240000300800 */
[----:B------:R-:W4:Y:S01]  /*42380*/  LDL.LU R19, [R1+0x5bc] ;  /* 0x0005bc0001137983 */ /* 0x000f220000300800 */
[----:B------:R-:W2:Y:S01]  /*42390*/  LDL.LU R20, [R1+0x5d0] ;  /* 0x0005d00001147983 */ /* 0x000ea20000300800 */
[----:B------:R-:W2:Y:S02]  /*423a0*/  LDL.LU R21, [R1+0x5d4] ;  /* 0x0005d40001157983 */ /* 0x000ea40000300800 */
[----:B------:R-:W2:Y:S02]  /*423b0*/  LDL.LU R22, [R1+0x5d8] ;  /* 0x0005d80001167983 */ /* 0x000ea40000300800 */
[----:B------:R-:W2:Y:S01]  /*423c0*/  LDL.LU R23, [R1+0x5dc] ;  /* 0x0005dc0001177983 */ /* 0x000ea20000300800 */
[----:B------:R-:W-:Y:S01]  /*423d0*/  STL.64 [R1+0x2188], R14 ;  /* 0x0021880e01007387 */ /* 0x000fe20000100a00 */
[----:B------:R0:W-:Y:S03]  /*423e0*/  STL.64 [R1+0x2180], R12 ;  /* 0x0021800c01007387 */ /* 0x0001e60000100a00 */
[----:B0-----:R-:W2:Y:S01]  /*423f0*/  LDL.LU R12, [R1+0x580] ;  /* 0x00058000010c7983 */ /* 0x001ea20000300800 */
[----:B------:R-:W2:Y:S02]  /*42400*/  LDL.LU R13, [R1+0x584] ;  /* 0x00058400010d7983 */ /* 0x000ea40000300800 */
[----:B------:R-:W2:Y:S02]  /*42410*/  LDL.LU R14, [R1+0x588] ;  /* 0x00058800010e7983 */ /* 0x000ea40000300800 */
[----:B------:R-:W2:Y:S01]  /*42420*/  LDL.LU R15, [R1+0x58c] ;  /* 0x00058c00010f7983 */ /* 0x000ea20000300800 */
[----:B---3--:R-:W-:Y:S01]  /*42430*/  HMMA.16816.F32 R4, R24, R8, R4 ;  /* 0x000000081804723c */ /* 0x008fe20000001804 */
[----:B--2---:R-:W-:Y:S01]  /*42440*/  STL.64 [R1+0x2198], R14 ;  /* 0x0021980e01007387 */ /* 0x004fe20000100a00 */
[----:B------:R0:W-:Y:S02]  /*42450*/  STL.64 [R1+0x2190], R12 ;  /* 0x0021900c01007387 */ /* 0x0001e40000100a00 */
[----:B0-----:R-:W-:Y:S01]  /*42460*/  MOV R12, R11 ;  /* 0x0000000b000c7202 */ /* 0x001fe20000000f00 */
[----:B------:R-:W-:Y:S01]  /*42470*/  IMAD.MOV.U32 R13, RZ, RZ, R10 ;  /* 0x000000ffff0d7224 */ /* 0x000fe200078e000a */
[----:B------:R-:W2:Y:S01]  /*42480*/  LDL.LU R11, [R1+0x21fc] ;  /* 0x0021fc00010b7983 */ /* 0x000ea20000300800 */
[----:B------:R-:W2:Y:S03]  /*42490*/  LDL.LU R10, [R1+0x21f8] ;  /* 0x0021f800010a7983 */ /* 0x000ea60000300800 */
[----:B------:R0:W-:Y:S04]  /*424a0*/  STL.64 [R1+0x21a8], R12 ;  /* 0x0021a80c01007387 */ /* 0x0001e80000100a00 */
[----:B0-----:R-:W3:Y:S01]  /*424b0*/  LDL.LU R12, [R1+0xc0] ;  /* 0x0000c000010c7983 */ /* 0x001ee20000300800 */
[----:B------:R-:W3:Y:S02]  /*424c0*/  LDL.LU R13, [R1+0xc4] ;  /* 0x0000c400010d7983 */ /* 0x000ee40000300800 */
[----:B------:R-:W-:Y:S02]  /*424d0*/  STL [R1+0x1fb4], R0 ;  /* 0x001fb40001007387 */ /* 0x000fe40000100800 */
[----:B------:R-:W-:Y:S04]  /*424e0*/  STL [R1+0x1fb0], R2 ;  /* 0x001fb00201007387 */ /* 0x000fe80000100800 */
[----:B------:R-:W-:Y:S01]  /*424f0*/  STL.64 [R1+0x1f0], R4 ;  /* 0x0001f00401007387 */ /* 0x000fe20000100a00 */
[----:B------:R0:W-:Y:S03]  /*42500*/  STL.64 [R1+0x1f8], R6 ;  /* 0x0001f80601007387 */ /* 0x0001e60000100a00 */
[----:B0-----:R-:W3:Y:S01]  /*42510*/  LDL.LU.64 R6, [R1+0x21f0] ;  /* 0x0021f00001067983 */ /* 0x001ee20000300a00 */
[----:B------:R-:W3:Y:S03]  /*42520*/  LDL.LU.64 R4, [R1+0x21e8] ;  /* 0x0021e80001047983 */ /* 0x000ee60000300a00 */
[----:B--2---:R-:W-:Y:S01]  /*42530*/  STL.64 [R1+0x20b0], R10 ;  /* 0x0020b00a01007387 */ /* 0x004fe20000100a00 */
[----:B------:R0:W-:Y:S02]  /*42540*/  STL.64 [R1+0x20a8], R8 ;  /* 0x0020a80801007387 */ /* 0x0001e40000100a00 */
[----:B0-----:R-:W-:Y:S01]  /*42550*/  IMAD.MOV.U32 R9, RZ, RZ, R29 ;  /* 0x000000ffff097224 */ /* 0x001fe200078e001d */
[----:B---3--:R-:W-:-:S02]  /*42560*/  MOV R8, R5 ;  /* 0x0000000500087202 */ /* 0x008fc40000000f00 */
[----:B------:R-:W2:Y:S01]  /*42570*/  LDL.LU R5, [R1+0x21e4] ;  /* 0x0021e40001057983 */ /* 0x000ea20000300800 */
[----:B------:R-:W3:Y:S02]  /*42580*/  LDL.LU R29, [R1+0x21e0] ;  /* 0x0021e000011d7983 */ /* 0x000ee40000300800 */
[----:B------:R0:W-:Y:S02]  /*42590*/  STL.64 [R1+0x21a0], R8 ;  /* 0x0021a00801007387 */ /* 0x0001e40000100a00 */
[----:B0-----:R-:W3:Y:S01]  /*425a0*/  LDL.LU R8, [R1+0x590] ;  /* 0x0005900001087983 */ /* 0x001ee20000300800 */
[----:B------:R-:W3:Y:S02]  /*425b0*/  LDL.LU R9, [R1+0x594] ;  /* 0x0005940001097983 */ /* 0x000ee40000300800 */
[----:B------:R-:W3:Y:S02]  /*425c0*/  LDL.LU R10, [R1+0x598] ;  /* 0x00059800010a7983 */ /* 0x000ee40000300800 */
[----:B------:R-:W3:Y:S01]  /*425d0*/  LDL.LU R11, [R1+0x59c] ;  /* 0x00059c00010b7983 */ /* 0x000ee20000300800 */
[C---:B--2---:R-:W-:Y:S01]  /*425e0*/  HMMA.16816.F32 R20, R24.reuse, R4, R20 ;  /* 0x000000041814723c */ /* 0x044fe20000001814 */
[----:B---3--:R-:W-:Y:S01]  /*425f0*/  STL.64 [R1+0x21b8], R10 ;  /* 0x0021b80a01007387 */ /* 0x008fe20000100a00 */
[----:B------:R0:W-:Y:S03]  /*42600*/  STL.64 [R1+0x21b0], R8 ;  /* 0x0021b00801007387 */ /* 0x0001e60000100a00 */
        /* <DEDUP_REMOVED lines=9> */
[----:B------:R-:W-:Y:S01]  /*426a0*/  STL.64 [R1+0x20a0], R4 ;  /* 0x0020a00401007387 */ /* 0x000fe20000100a00 */
[----:B----4-:R-:W-:Y:S01]  /*426b0*/  HMMA.16816.F32 R24, R24, R20, R16 ;  /* 0x000000141818723c */ /* 0x010fe20000001810 */
[----:B------:R-:W2:Y:S01]  /*426c0*/  LDL.LU.64 R18, [R1+0x21c8] ;  /* 0x0021c80001127983 */ /* 0x000ea20000300a00 */
[----:B------:R-:W2:Y:S11]  /*426d0*/  LDL.LU.64 R16, [R1+0x21c0] ;  /* 0x0021c00001107983 */ /* 0x000eb60000300a00 */
[----:B------:R-:W-:Y:S10]  /*426e0*/  @!UPT UIADD3 URZ, URZ, URZ, URZ ;  /* 0x0000003f3f3ff290 */ /* 0x000ff4000fffe03f */
[----:B------:R0:W-:Y:S01]  /*426f0*/  STL.64 [R1+0x1d0], R24 ;  /* 0x0001d01801007387 */ /* 0x0001e20000100a00 */
[----:B------:R1:W-:Y:S03]  /*42700*/  STL.64 [R1+0x1d8], R26 ;  /* 0x0001d81a01007387 */ /* 0x0003e60000100a00 */
[----:B0-----:R-:W4:Y:S01]  /*42710*/  LDL.LU R24, [R1+0x570] ;  /* 0x0005700001187983 */ /* 0x001f220000300800 */
[----:B------:R-:W4:Y:S02]  /*42720*/  LDL.LU R25, [R1+0x574] ;  /* 0x0005740001197983 */ /* 0x000f240000300800 */
[----:B-1----:R-:W4:Y:S02]  /*42730*/  LDL.LU R26, [R1+0x578] ;  /* 0x00057800011a7983 */ /* 0x002f240000300800 */
[----:B---3--:R-:W-:Y:S01]  /*42740*/  STL.64 [R1+0x20c0], R22 ;  /* 0x0020c01601007387 */ /* 0x008fe20000100a00 */
[----:B------:R-:W-:Y:S01]  /*42750*/  STL.64 [R1+0x20b8], R20 ;  /* 0x0020b81401007387 */ /* 0x000fe20000100a00 */
[----:B------:R-:W-:Y:S01]  /*42760*/  MOV R27, R29 ;  /* 0x0000001d001b7202 */ /* 0x000fe20000000f00 */
[----:B--2---:R-:W-:Y:S02]  /*42770*/  HMMA.16816.F32 R12, R16, R12, R8 ;  /* 0x0000000c100c723c */ /* 0x004fe40000001808 */
[----:B------:R-:W2:Y:S01]  /*42780*/  LDL.LU.64 R10, [R1+0x21b8] ;  /* 0x0021b800010a7983 */ /* 0x000ea20000300a00 */
[----:B------:R-:W2:Y:S11]  /*42790*/  LDL.LU.64 R8, [R1+0x21b0] ;  /* 0x0021b00001087983 */ /* 0x000eb60000300a00 */
[----:B------:R-:W-:Y:S09]  /*427a0*/  @!UPT UIADD3 URZ, URZ, URZ, URZ ;  /* 0x0000003f3f3ff290 */ /* 0x000ff2000fffe03f */
[----:B------:R0:W-:Y:S01]  /*427b0*/  STL [R1+0x1c0], R12 ;  /* 0x0001c00c01007387 */ /* 0x0001e20000100800 */
[----:B------:R-:W-:-:S03]  /*427c0*/  IMAD.MOV.U32 R29, RZ, RZ, R13 ;  /* 0x000000ffff1d7224 */ /* 0x000fc600078e000d */
[----:B0-----:R-:W2:Y:S01]  /*427d0*/  LDL.LU.64 R12, [R1+0x21a8] ;  /* 0x0021a800010c7983 */ /* 0x001ea20000300a00 */
[----:B------:R-:W-:Y:S01]  /*427e0*/  IMAD.MOV.U32 R20, RZ, RZ, R28 ;  /* 0x000000ffff147224 */ /* 0x000fe200078e001c */
[----:B------:R-:W-:Y:S02]  /*427f0*/  MOV R21, R3 ;  /* 0x0000000300157202 */ /* 0x000fe40000000f00 */
[----:B------:R-:W-:Y:S01]  /*42800*/  MOV R28, R14 ;  /* 0x0000000e001c7202 */ /* 0x000fe20000000f00 */
[----:B------:R-:W-:-:S05]  /*42810*/  IMAD.MOV.U32 R3, RZ, RZ, R15 ;  /* 0x000000ffff037224 */ /* 0x000fca00078e000f */
[----:B------:R-:W-:Y:S01]  /*42820*/  STL [R1+0x1ce0], R3 ;  /* 0x001ce00301007387 */ /* 0x000fe20000100800 */
[----:B------:R-:W-:Y:S02]  /*42830*/  STL [R1+0x1cdc], R28 ;  /* 0x001cdc1c01007387 */ /* 0x000fe40000100800 */
[----:B------:R-:W-:Y:S01]  /*42840*/  STL [R1+0x1cd8], R29 ;  /* 0x001cd81d01007387 */ /* 0x000fe20000100800 */
[C---:B--2---:R-:W-:Y:S01]  /*42850*/  HMMA.16816.F32 R12, R16.reuse, R12, R8 ;  /* 0x0000000c100c723c */ /* 0x044fe20000001808 */
[----:B------:R-:W4:Y:S11]  /*42860*/  LDL.LU.64 R8, [R1+0x21a0] ;  /* 0x0021a00001087983 */ /* 0x000f360000300a00 */
[----:B------:R-:W-:Y:S11]  /*42870*/  @!UPT UIADD3 URZ, URZ, URZ, URZ ;  /* 0x0000003f3f3ff290 */ /* 0x000ff6000fffe03f */
[----:B------:R-:W-:Y:S01]  /*42880*/  STL.64 [R1+0x1b0], R12 ;  /* 0x0001b00c01007387 */ /* 0x000fe20000100a00 */
[----:B------:R0:W-:Y:S03]  /*42890*/  STL.64 [R1+0x1b8], R14 ;  /* 0x0001b80e01007387 */ /* 0x0001e60000100a00 */
[----:B0-----:R-:W2:Y:S01]  /*428a0*/  LDL.LU.64 R14, [R1+0x2198] ;  /* 0x00219800010e7983 */ /* 0x001ea20000300a00 */
[----:B------:R-:W2:Y:S02]  /*428b0*/  LDL.LU.64 R12, [R1+0x2190] ;  /* 0x00219000010c7983 */ /* 0x000ea40000300a00 */
[C---:B--2---:R-:W-:Y:S01]  /*428c0*/  HMMA.16816.F32 R20, R16.reuse, R20, R12 ;  /* 0x000000141014723c */ /* 0x044fe2000000180c */
[----:B------:R-:W2:Y:S01]  /*428d0*/  LDL.LU.64 R14, [R1+0x2188] ;  /* 0x00218800010e7983 */ /* 0x000ea20000300a00 */
[----:B------:R-:W3:Y:S11]  /*428e0*/  LDL.LU.64 R12, [R1+0x2180] ;  /* 0x00218000010c7983 */ /* 0x000ef60000300a00 */
[----:B------:R-:W-:Y:S10]  /*428f0*/  @!UPT UIADD3 URZ, URZ, URZ, URZ ;  /* 0x0000003f3f3ff290 */ /* 0x000ff4000fffe03f */
[----:B------:R4:W-:Y:S01]  /*42900*/  STL [R1+0x1a0], R20 ;  /* 0x0001a01401007387 */ /* 0x0009e20000100800 */
[----:B------:R-:W-:Y:S01]  /*42910*/  MOV R3, R21 ;  /* 0x0000001500037202 */ /* 0x000fe20000000f00 */
[----:B------:R-:W-:Y:S01]  /*42920*/  IMAD.MOV.U32 R28, RZ, RZ, R22 ;  /* 0x000000ffff1c7224 */ /* 0x000fe200078e0016 */
[----:B------:R-:W-:Y:S02]  /*42930*/  MOV R29, R23 ;  /* 0x00000017001d7202 */ /* 0x000fe40000000f00 */
[----:B----4-:R-:W-:Y:S03]  /*42940*/  HMMA.16816.F32 R20, R16, R8, R24 ;  /* 0x000000081014723c */ /* 0x010fe60000001818 */
[----:B------:R-:W-:Y:S01]  /*42950*/  STL [R1+0x1cec], R29 ;  /* 0x001cec1d01007387 */ /* 0x000fe20000100800 */
[----:B------:R-:W-:Y:S02]  /*42960*/  STL [R1+0x1ce8], R28 ;  /* 0x001ce81c01007387 */ /* 0x000fe40000100800 */
[----:B------:R-:W-:Y:S02]  /*42970*/  STL [R1+0x1ce4], R3 ;  /* 0x001ce40301007387 */ /* 0x000fe40000100800 */
[----:B---3--:R-:W-:Y:S01]  /*42980*/  IMAD.MOV.U32 R8, RZ, RZ, R12 ;  /* 0x000000ffff087224 */ /* 0x008fe200078e000c */
[----:B------:R-:W-:Y:S01]  /*42990*/  MOV R9, R13 ;  /* 0x0000000d00097202 */ /* 0x000fe20000000f00 */
[----:B------:R-:W3:Y:S11]  /*429a0*/  LDL.LU R12, [R1+0x217c] ;  /* 0x00217c00010c7983 */ /* 0x000ef60000300800 */
[----:B------:R-:W-:Y:S02]  /*429b0*/  @!UPT UIADD3 URZ, URZ, URZ, URZ ;  /* 0x0000003f3f3ff290 */ /* 0x000fe4000fffe03f */
[----:B------:R0:W-:Y:S02]  /*429c0*/  STL.64 [R1+0x190], R20 ;  /* 0x0001901401007387 */ /* 0x0001e40000100a00 */
[----:B------:R1:W-:Y:S02]  /*429d0*/  STL.64 [R1+0x198], R22 ;  /* 0x0001981601007387 */ /* 0x0003e40000100a00 */
[----:B------:R-:W4:Y:S01]  /*429e0*/  LDL.LU R13, [R1+0x2178] ;  /* 0x00217800010d7983 */ /* 0x000f220000300800 */
[----:B------:R2:W-:Y:S04]  /*429f0*/  STL.64 [R1+0x20c8], R8 ;  /* 0x0020c80801007387 */ /* 0x0005e80000100a00 */
[----:B0-----:R-:W3:Y:S01]  /*42a00*/  LDL.LU R20, [R1+0x4e0] ;  /* 0x0004e00001147983 */ /* 0x001ee20000300800 */
[----:B------:R-:W3:Y:S02]  /*42a10*/  LDL.LU R21, [R1+0x4e4] ;  /* 0x0004e40001157983 */ /* 0x000ee40000300800 */
[----:B-1----:R-:W3:Y:S02]  /*42a20*/  LDL.LU R22, [R1+0x4e8] ;  /* 0x0004e80001167983 */ /* 0x002ee40000300800 */
[----:B------:R-:W3:Y:S02]  /*42a30*/  LDL.LU R23, [R1+0x4ec] ;  /* 0x0004ec0001177983 */ /* 0x000ee40000300800 */
[----:B--2---:R-:W-:Y:S01]  /*42a40*/  IMAD.MOV.U32 R8, RZ, RZ, R14 ;  /* 0x000000ffff087224 */ /* 0x004fe200078e000e */
[----:B------:R-:W-:Y:S01]  /*42a50*/  MOV R9, R15 ;  /* 0x0000000f00097202 */ /* 0x000fe20000000f00 */
[----:B---3--:R-:W-:Y:S01]  /*42a60*/  STL.64 [R1+0x20d8], R22 ;  /* 0x0020d81601007387 */ /* 0x008fe20000100a00 */
[----:B------:R0:W-:Y:S02]  /*42a70*/  STL.64 [R1+0x20d0], R20 ;  /* 0x0020d01401007387 */ /* 0x0001e40000100a00 */
[----:B------:R-:W2:Y:S02]  /*42a80*/  LDL.LU R14, [R1+0x2174] ;  /* 0x00217400010e7983 */ /* 0x000ea40000300800 */
[----:B------:R-:W3:Y:S01]  /*42a90*/  LDL.LU R15, [R1+0x2170] ;  /* 0x00217000010f7983 */ /* 0x000ee20000300800 */
[----:B------:R1:W-:Y:S04]  /*42aa0*/  STL.64 [R1+0x20e0], R8 ;  /* 0x0020e00801007387 */ /* 0x0003e80000100a00 */
[----:B0-----:R-:W2:Y:S01]  /*42ab0*/  LDL.LU R20, [R1+0x4f0] ;  /* 0x0004f00001147983 */ /* 0x001ea20000300800 */
[----:B------:R-:W2:Y:S02]  /*42ac0*/  LDL.LU R21, [R1+0x4f4] ;  /* 0x0004f40001157983 */ /* 0x000ea40000300800 */
[----:B------:R-:W2:Y:S02]  /*42ad0*/  LDL.LU R22, [R1+0x4f8] ;  /* 0x0004f80001167983 */ /* 0x000ea40000300800 */
[----:B------:R-:W2:Y:S02]  /*42ae0*/  LDL.LU R23, [R1+0x4fc] ;  /* 0x0004fc0001177983 */ /* 0x000ea40000300800 */
[----:B-1----:R-:W-:Y:S01]  /*42af0*/  IMAD.MOV.U32 R8, RZ, RZ, R6 ;  /* 0x000000ffff087224 */ /* 0x002fe200078e0006 */
[----:B------:R-:W-:Y:S01]  /*42b00*/  MOV R9, R7 ;  /* 0x0000000700097202 */ /* 0x000fe20000000f00 */
[----:B--2---:R-:W-:Y:S01]  /*42b10*/  STL.64 [R1+0x20f0], R22 ;  /* 0x0020f01601007387 */ /* 0x004fe20000100a00 */
[----:B------:R0:W-:Y:S02]  /*42b20*/  STL.64 [R1+0x20e8], R20 ;  /* 0x0020e81401007387 */ /* 0x0001e40000100a00 */
[----:B------:R-:W2:Y:S02]  /*42b30*/  LDL.LU R6, [R1+0x216c] ;  /* 0x00216c0001067983 */ /* 0x000ea40000300800 */
[----:B------:R-:W2:Y:S01]  /*42b40*/  LDL.LU R7, [R1+0x2168] ;  /* 0x0021680001077983 */ /* 0x000ea20000300800 */
[----:B------:R4:W-:Y:S04]  /*42b50*/  STL.64 [R1+0x20f8], R8 ;  /* 0x0020f80801007387 */ /* 0x0009e80000100a00 */
[----:B0-----:R-:W2:Y:S01]  /*42b60*/  LDL.LU R20, [R1+0x500] ;  /* 0x0005000001147983 */ /* 0x001ea20000300800 */
[----:B------:R-:W2:Y:S02]  /*42b70*/  LDL.LU R21, [R1+0x504] ;  /* 0x0005040001157983 */ /* 0x000ea40000300800 */
[----:B------:R-:W2:Y:S02]  /*42b80*/  LDL.LU R22, [R1+0x508] ;  /* 0x0005080001167983 */ /* 0x000ea40000300800 */
[----:B------:R-:W2:Y:S02]  /*42b90*/  LDL.LU R23, [R1+0x50c] ;  /* 0x00050c0001177983 */ /* 0x000ea40000300800 */
[----:B----4-:R-:W-:Y:S01]  /*42ba0*/  IMAD.MOV.U32 R8, RZ, RZ, R13 ;  /* 0x000000ffff087224 */ /* 0x010fe200078e000d */
[----:B------:R-:W-:Y:S01]  /*42bb0*/  MOV R9, R12 ;  /* 0x0000000c00097202 */ /* 0x000fe20000000f00 */
[----:B---3--:R-:W-:Y:S01]  /*42bc0*/  IMAD.MOV.U32 R12, RZ, RZ, R15 ;  /* 0x000000ffff0c7224 */ /* 0x008fe200078e000f */
[----:B------:R-:W-:Y:S01]  /*42bd0*/  MOV R13, R14 ;  /* 0x0000000e000d7202 */ /* 0x000fe20000000f00 */
[----:B--2---:R-:W-:Y:S01]  /*42be0*/  STL.64 [R1+0x2108], R22 ;  /* 0x0021081601007387 */ /* 0x004fe20000100a00 */
[----:B------:R-:W-:Y:S03]  /*42bf0*/  STL.64 [R1+0x2100], R20 ;  /* 0x0021001401007387 */ /* 0x000fe60000100a00 */
[----:B------:R0:W-:Y:S02]  /*42c00*/  STL.64 [R1+0x2130], R12 ;  /* 0x0021300c01007387 */ /* 0x0001e40000100a00 */
[----:B0-----:R-:W2:Y:S01]  /*42c10*/  LDL.LU R12, [R1+0x60] ;  /* 0x00006000010c7983 */ /* 0x001ea20000300800 */
[----:B------:R-:W2:Y:S02]  /*42c20*/  LDL.LU R13, [R1+0x64] ;  /* 0x00006400010d7983 */ /* 0x000ea40000300800 */
[----:B------:R-:W3:Y:S02]  /*42c30*/  LDL.LU R24, [R1+0x80] ;  /* 0x0000800001187983 */ /* 0x000ee40000300800 */
[----:B------:R-:W3:Y:S01]  /*42c40*/  LDL.LU R25, [R1+0x84] ;  /* 0x0000840001197983 */ /* 0x000ee20000300800 */
[----:B--2---:R-:W-:Y:S01]  /*42c50*/  STL.64 [R1+0x2148], R12 ;  /* 0x0021480c01007387 */ /* 0x004fe20000100a00 */
[----:B------:R0:W-:Y:S03]  /*42c60*/  STL.64 [R1+0x2110], R8 ;  /* 0x0021100801007387 */ /* 0x0001e60000100a00 */
[----:B0-----:R-:W2:Y:S01]  /*42c70*/  LDL.LU R8, [R1+0x520] ;  /* 0x0005200001087983 */ /* 0x001ea20000300800 */
[----:B------:R-:W2:Y:S02]  /*42c80*/  LDL.LU R9, [R1+0x524] ;  /* 0x0005240001097983 */ /* 0x000ea40000300800 */
[----:B------:R-:W4:Y:S02]  /*42c90*/  LDL.LU R10, [R1+0x528] ;  /* 0x00052800010a7983 */ /* 0x000f240000300800 */
[----:B------:R-:W4:Y:S02]  /*42ca0*/  LDL.LU R11, [R1+0x52c] ;  /* 0x00052c00010b7983 */ /* 0x000f240000300800 */
[----:B------:R-:W-:Y:S01]  /*42cb0*/  IMAD.MOV.U32 R12, RZ, RZ, R7 ;  /* 0x000000ffff0c7224 */ /* 0x000fe200078e0007 */
[----:B------:R-:W-:-:S05]  /*42cc0*/  MOV R13, R6 ;  /* 0x00000006000d7202 */ /* 0x000fca0000000f00 */
[----:B------:R0:W-:Y:S04]  /*42cd0*/  STL.64 [R1+0x2160], R12 ;  /* 0x0021600c01007387 */ /* 0x0001e80000100a00 */
[----:B0-----:R-:W3:Y:S01]  /*42ce0*/  LDL.LU R12, [R1+0x560] ;  /* 0x00056000010c7983 */ /* 0x001ee20000300800 */
[----:B------:R-:W3:Y:S02]  /*42cf0*/  LDL.LU R13, [R1+0x564] ;  /* 0x00056400010d7983 */ /* 0x000ee40000300800 */
[----:B------:R-:W3:Y:S02]  /*42d00*/  LDL.LU R14, [R1+0x568] ;  /* 0x00056800010e7983 */ /* 0x000ee40000300800 */
[----:B------:R-:W3:Y:S01]  /*42d10*/  LDL.LU R15, [R1+0x56c] ;  /* 0x00056c00010f7983 */ /* 0x000ee20000300800 */
        /* <DEDUP_REMOVED lines=10> */
[----:B------:R-:W4:Y:S02]  /*42dc0*/  LDL.LU R10, [R1+0x548] ;  /* 0x00054800010a7983 */ /* 0x000f240000300800 */
[----:B------:R-:W4:Y:S01]  /*42dd0*/  LDL.LU R11, [R1+0x54c] ;  /* 0x00054c00010b7983 */ /* 0x000f220000300800 */
[----:B---3--:R-:W-:Y:S01]  /*42de0*/  HMMA.16816.F32 R24, R16, R24, R12 ;  /* 0x000000181018723c */ /* 0x008fe2000000180c */
[----:B----4-:R-:W-:Y:S01]  /*42df0*/  STL.64 [R1+0x2158], R10 ;  /* 0x0021580a01007387 */ /* 0x010fe20000100a00 */
[----:B--2---:R0:W-:Y:S03]  /*42e00*/  STL.64 [R1+0x2150], R8 ;  /* 0x0021500801007387 */ /* 0x0041e60000100a00 */
[----:B0-----:R-:W2:Y:S01]  /*42e10*/  LDL.LU R8, [R1+0x550] ;  /* 0x0005500001087983 */ /* 0x001ea20000300800 */
[----:B------:R-:W2:Y:S02]  /*42e20*/  LDL.LU R9, [R1+0x554] ;  /* 0x0005540001097983 */ /* 0x000ea40000300800 */
[----:B------:R-:W2:Y:S02]  /*42e30*/  LDL.LU R10, [R1+0x558] ;  /* 0x00055800010a7983 */ /* 0x000ea40000300800 */
[----:B------:R-:W2:Y:S01]  /*42e40*/  LDL.LU R11, [R1+0x55c] ;  /* 0x00055c00010b7983 */ /* 0x000ea20000300800 */
[----:B------:R-:W3:Y:S01]  /*42e50*/  LDL.LU R20, [R1+0x510] ;  /* 0x0005100001147983 */ /* 0x000ee20000300800 */
[----:B------:R-:W3:Y:S02]  /*42e60*/  LDL.LU R21, [R1+0x514] ;  /* 0x0005140001157983 */ /* 0x000ee40000300800 */
[----:B------:R-:W3:Y:S02]  /*42e70*/  LDL.LU R22, [R1+0x518] ;  /* 0x0005180001167983 */ /* 0x000ee40000300800 */
[----:B------:R-:W3:Y:S01]  /*42e80*/  LDL.LU R23, [R1+0x51c] ;  /* 0x00051c0001177983 */ /* 0x000ee20000300800 */
[----:B------:R-:W4:Y:S01]  /*42e90*/  LDL.LU R4, [R1+0xf0] ;  /* 0x0000f00001047983 */ /* 0x000f220000300800 */
[----:B------:R-:W4:Y:S02]  /*42ea0*/  LDL.LU R5, [R1+0xf4] ;  /* 0x0000f40001057983 */ /* 0x000f240000300800 */
[----:B------:R-:W4:Y:S02]  /*42eb0*/  LDL.LU R6, [R1+0xf8] ;  /* 0x0000f80001067983 */ /* 0x000f240000300800 */
[----:B------:R-:W4:Y:S01]  /*42ec0*/  LDL.LU R7, [R1+0xfc] ;  /* 0x0000fc0001077983 */ /* 0x000f220000300800 */
[----:B------:R-:W2:Y:S01]  /*42ed0*/  LDL.LU.64 R12, [R1+0x2160] ;  /* 0x00216000010c7983 */ /* 0x000ea20000300a00 */
[----:B------:R0:W-:Y:S02]  /*42ee0*/  STL [R1+0x180], R24 ;  /* 0x0001801801007387 */ /* 0x0001e40000100800 */
[----:B------:R-:W-:-:S02]  /*42ef0*/  IMAD.MOV.U32 R3, RZ, RZ, R27 ;  /* 0x000000ffff037224 */ /* 0x000fc400078e001b */
[----:B------:R-:W-:Y:S01]  /*42f00*/  IMAD.MOV.U32 R29, RZ, RZ, R25 ;  /* 0x000000ffff1d7224 */ /* 0x000fe200078e0019 */
[----:B------:R-:W-:Y:S01]  /*42f10*/  MOV R28, R26 ;  /* 0x0000001a001c7202 */ /* 0x000fe20000000f00 */
[----:B0-----:R-:W3:Y:S01]  /*42f20*/  LDL.LU R24, [R1+0xe0] ;  /* 0x0000e00001187983 */ /* 0x001ee20000300800 */
[----:B------:R-:W3:Y:S02]  /*42f30*/  LDL.LU R25, [R1+0xe4] ;  /* 0x0000e40001197983 */ /* 0x000ee40000300800 */
[----:B------:R-:W3:Y:S02]  /*42f40*/  LDL.LU R26, [R1+0xe8] ;  /* 0x0000e800011a7983 */ /* 0x000ee40000300800 */
[----:B------:R-:W3:Y:S01]  /*42f50*/  LDL.LU R27, [R1+0xec] ;  /* 0x0000ec00011b7983 */ /* 0x000ee20000300800 */
[----:B------:R-:W-:Y:S01]  /*42f60*/  STL [R1+0x1cf8], R3 ;  /* 0x001cf80301007387 */ /* 0x000fe20000100800 */
        /* <DEDUP_REMOVED lines=13> */
[----:B------:R0:W-:Y:S01]  /*43040*/  STL [R1+0x160], R12 ;  /* 0x0001600c01007387 */ /* 0x0001e20000100800 */
[----:B------:R-:W-:-:S03]  /*43050*/  MOV R3, R13 ;  /* 0x0000000d00037202 */ /* 0x000fc60000000f00 */
[----:B0-----:R-:W2:Y:S01]  /*43060*/  LDL.LU.64 R12, [R1+0x2130] ;  /* 0x00213000010c7983 */ /* 0x001ea20000300a00 */
[----:B------:R-:W-:Y:S01]  /*43070*/  IMAD.MOV.U32 R28, RZ, RZ, R14 ;  /* 0x000000ffff1c7224 */ /* 0x000fe200078e000e */
[----:B------:R-:W-:-:S05]  /*43080*/  MOV R29, R15 ;  /* 0x0000000f001d7202 */ /* 0x000fca0000000f00 */
[----:B------:R0:W-:Y:S04]  /*43090*/  STL [R1+0x1d04], R29 ;  /* 0x001d041d01007387 */ /* 0x0001e80000100800 */
[----:B0-----:R-:W3:Y:S01]  /*430a0*/  LDL R29, [R1+0x1b40] ;  /* 0x001b4000011d7983 */ /* 0x001ee20000100800 */
        /* <DEDUP_REMOVED lines=10> */
[----:B------:R-:W3:Y:S11]  /*43150*/  LDL.LU.64 R8, [R1+0x2110] ;  /* 0x0021100001087983 */ /* 0x000ef60000300a00 */
[----:B------:R-:W-:Y:S10]  /*43160*/  @!UPT UIADD3 URZ, URZ, URZ, URZ ;  /* 0x0000003f3f3ff290 */ /* 0x000ff4000fffe03f */
[----:B------:R0:W-:Y:S01]  /*43170*/  STL.64 [R1+0x140], R12 ;  /* 0x0001400c01007387 */ /* 0x0001e20000100a00 */
[----:B------:R1:W-:Y:S03]  /*43180*/  STL.64 [R1+0x148], R14 ;  /* 0x0001480e01007387 */ /* 0x0003e60000100a00 */
[----:B0-----:R-:W2:Y:S01]  /*43190*/  LDL.LU R12, [R1+0xd0] ;  /* 0x0000d000010c7983 */ /* 0x001ea20000300800 */
[----:B------:R-:W2:Y:S02]  /*431a0*/  LDL.LU R13, [R1+0xd4] ;  /* 0x0000d400010d7983 */ /* 0x000ea40000300800 */
[----:B-1----:R-:W2:Y:S02]  /*431b0*/  LDL.LU R14, [R1+0xd8] ;  /* 0x0000d800010e7983 */ /* 0x002ea40000300800 */
[----:B------:R-:W2:Y:S01]  /*431c0*/  LDL.LU R15, [R1+0xdc] ;  /* 0x0000dc00010f7983 */ /* 0x000ea20000300800 */
[C---:B---3--:R-:W-:Y:S01]  /*431d0*/  HMMA.16816.F32 R8, R16.reuse, R8, R20 ;  /* 0x000000081008723c */ /* 0x048fe20000001814 */
[----:B------:R-:W3:Y:S01]  /*431e0*/  LDL.LU.64 R22, [R1+0x2108] ;  /* 0x0021080001167983 */ /* 0x000ee20000300a00 */
[----:B------:R-:W3:Y:S11]  /*431f0*/  LDL.LU.64 R20, [R1+0x2100] ;  /* 0x0021000001147983 */ /* 0x000ef60000300a00 */
[----:B------:R-:W-:Y:S10]  /*43200*/  @!UPT UIADD3 URZ, URZ, URZ, URZ ;  /* 0x0000003f3f3ff290 */ /* 0x000ff4000fffe03f */
[----:B------:R0:W-:Y:S01]  /*43210*/  STL.64 [R1+0x130], R8 ;  /* 0x0001300801007387 */ /* 0x0001e20000100a00 */
[----:B------:R3:W-:Y:S03]  /*43220*/  STL.64 [R1+0x138], R10 ;  /* 0x0001380a01007387 */ /* 0x0007e60000100a00 */
[----:B0-----:R-:W3:Y:S02]  /*43230*/  LDL.LU.64 R8, [R1+0x20f8] ;  /* 0x0020f80001087983 */ /* 0x001ee40000300a00 */
[C---:B---3--:R-:W-:Y:S02]  /*43240*/  HMMA.16816.F32 R8, R16.reuse, R8, R20 ;  /* 0x000000081008723c */ /* 0x048fe40000001814 */
[----:B------:R-:W3:Y:S01]  /*43250*/  LDL.LU.64 R22, [R1+0x20f0] ;  /* 0x0020f00001167983 */ /* 0x000ee20000300a00 */
[----:B------:R-:W3:Y:S11]  /*43260*/  LDL.LU.64 R20, [R1+0x20e8] ;  /* 0x0020e80001147983 */ /* 0x000ef60000300a00 */
[----:B------:R-:W-:Y:S09]  /*43270*/  @!UPT UIADD3 URZ, URZ, URZ, URZ ;  /* 0x0000003f3f3ff290 */ /* 0x000ff2000fffe03f */
        /* <DEDUP_REMOVED lines=12> */
[----:B------:R-:W2:Y:S11]  /*43340*/  LDL.LU.64 R20, [R1+0x20b8] ;  /* 0x0020b80001147983 */ /* 0x000eb60000300a00 */
[----:B------:R-:W-:Y:S09]  /*43350*/  @!UPT UIADD3 URZ, URZ, URZ, URZ ;  /* 0x0000003f3f3ff290 */ /* 0x000ff2000fffe03f */
[----:B------:R-:W-:Y:S01]  /*43360*/  STL.64 [R1+0x100], R8 ;  /* 0x0001000801007387 */ /* 0x000fe20000100a00 */
[----:B------:R0:W-:Y:S03]  /*43370*/  STL.64 [R1+0x108], R10 ;  /* 0x0001080a01007387 */ /* 0x0001e60000100a00 */
[----:B0-----:R-:W2:Y:S01]  /*43380*/  LDL.LU.64 R10, [R1+0x20b0] ;  /* 0x0020b000010a7983 */ /* 0x001ea20000300a00 */
[----:B------:R-:W4:Y:S02]  /*43390*/  LDL.LU.64 R8, [R1+0x20a8] ;  /* 0x0020a80001087983 */ /* 0x000f240000300a00 */
[C---:B----4-:R-:W-:Y:S11]  /*433a0*/  HMMA.16816.F32 R4, R16.reuse, R8, R4 ;  /* 0x000000081004723c */ /* 0x050ff60000001804 */
[----:B------:R-:W-:Y:S11]  /*433b0*/  @!UPT UIADD3 URZ, URZ, URZ, URZ ;  /* 0x0000003f3f3ff290 */ /* 0x000ff6000fffe03f */
[----:B------:R-:W-:Y:S01]  /*433c0*/  @!UPT UIADD3 URZ, URZ, URZ, URZ ;  /* 0x0000003f3f3ff290 */ /* 0x000fe2000fffe03f */
[----:B------:R0:W-:Y:S01]  /*433d0*/  STL.64 [R1+0xf0], R4 ;  /* 0x0000f00401007387 */ /* 0x0001e20000100a00 */
[----:B------:R-:W-:Y:S03]  /*433e0*/  STL.64 [R1+0xf8], R6 ;  /* 0x0000f80601007387 */ /* 0x000fe60000100a00 */
[----:B0-----:R-:W4:Y:S01]  /*433f0*/  LDL.LU.64 R4, [R1+0x20a0] ;  /* 0x0020a00001047983 */ /* 0x001f220000300a00 */
[----:B--2---:R0:W-:Y:S02]  /*43400*/  STL.64 [R1+0x2070], R10 ;  /* 0x0020700a01007387 */ /* 0x0041e40000100a00 */
[----:B------:R-:W2:Y:S02]  /*43410*/  LDL.LU R8, [R1+0x4c0] ;  /* 0x0004c00001087983 */ /* 0x000ea40000300800 */
[----:B------:R-:W2:Y:S01]  /*43420*/  LDL.LU R9, [R1+0x4c4] ;  /* 0x0004c40001097983 */ /* 0x000ea20000300800 */
[----:B0-----:R-:W2:Y:S01]  /*43430*/  LDL.LU R10, [R1+0x4c8] ;  /* 0x0004c800010a7983 */ /* 0x001ea20000300800 */
[----:B------:R-:W2:Y:S01]  /*43440*/  LDL.LU R11, [R1+0x4cc] ;  /* 0x0004cc00010b7983 */ /* 0x000ea20000300800 */
[C---:B----4-:R-:W-:Y:S02]  /*43450*/  HMMA.16816.F32 R24, R16.reuse, R4, R24 ;  /* 0x000000041018723c */ /* 0x050fe40000001818 */
[----:B--2---:R0:W-:Y:S01]  /*43460*/  STL.64 [R1+0x2080], R10 ;  /* 0x0020800a01007387 */ /* 0x0041e20000100a00 */
[----:B------:R-:W-:Y:S03]  /*43470*/  STL.64 [R1+0x2078], R8 ;  /* 0x0020780801007387 */ /* 0x000fe60000100a00 */
[----:B0-----:R-:W2:Y:S01]  /*43480*/  LDL.64 R10, [R1+0xc8] ;  /* 0x0000c800010a7983 */ /* 0x001ea20000100a00 */
[----:B------:R-:W4:Y:S11]  /*43490*/  LDL.LU R4, [R1+0x4d0] ;  /* 0x0004d00001047983 */ /* 0x000f360000300800 */
[----:B------:R-:W-:Y:S05]  /*434a0*/  @!UPT UIADD3 URZ, URZ, URZ, URZ ;  /* 0x0000003f3f3ff290 */ /* 0x000fea000fffe03f */
[----:B------:R-:W-:Y:S02]  /*434b0*/  STL.64 [R1+0xe0], R24 ;  /* 0x0000e01801007387 */ /* 0x000fe40000100a00 */
[----:B------:R-:W-:Y:S02]  /*434c0*/  STL.64 [R1+0xe8], R26 ;  /* 0x0000e81a01007387 */ /* 0x000fe40000100a00 */
[----:B------:R-:W0:Y:S04]  /*434d0*/  LDSM.16.M88.4 R24, [R29+0x20800] ;  /* 0x020800001d18783b */ /* 0x000e280000000200 */
[----:B------:R-:W4:Y:S01]  /*434e0*/  LDL.LU R5, [R1+0x4d4] ;  /* 0x0004d40001057983 */ /* 0x000f220000300800 */
[----:B------:R-:W4:Y:S02]  /*434f0*/  LDL.LU R6, [R1+0x4d8] ;  /* 0x0004d80001067983 */ /* 0x000f240000300800 */
[----:B------:R-:W4:Y:S01]  /*43500*/  LDL.LU R7, [R1+0x4dc] ;  /* 0x0004dc0001077983 */ /* 0x000f220000300800 */
[----:B0-----:R-:W-:Y:S01]  /*43510*/  STL.64 [R1+0x1f70], R26 ;  /* 0x001f701a01007387 */ /* 0x001fe20000100a00 */
[----:B------:R0:W-:Y:S03]  /*43520*/  STL.64 [R1+0x1f68], R24 ;  /* 0x001f681801007387 */ /* 0x0001e60000100a00 */
[----:B0-----:R-:W2:Y:S01]  /*43530*/  LDL.LU R24, [R1+0x490] ;  /* 0x0004900001187983 */ /* 0x001ea20000300800 */
[----:B------:R-:W2:Y:S02]  /*43540*/  LDL.LU R25, [R1+0x494] ;  /* 0x0004940001197983 */ /* 0x000ea40000300800 */
[----:B---3--:R-:W-:Y:S01]  /*43550*/  IMAD.MOV.U32 R26, RZ, RZ, R22 ;  /* 0x000000ffff1a7224 */ /* 0x008fe200078e0016 */
[----:B------:R-:W-:Y:S01]  /*43560*/  MOV R27, R23 ;  /* 0x00000017001b7202 */ /* 0x000fe20000000f00 */
[----:B------:R-:W3:Y:S01]  /*43570*/  LDL.LU R22, [R1+0x209c] ;  /* 0x00209c0001167983 */ /* 0x000ee20000300800 */
[----:B------:R-:W3:Y:S03]  /*43580*/  LDL.LU R23, [R1+0x2098] ;  /* 0x0020980001177983 */ /* 0x000ee60000300800 */
[----:B------:R0:W-:Y:S04]  /*43590*/  STL.64 [R1+0x2058], R26 ;  /* 0x0020581a01007387 */ /* 0x0001e80000100a00 */
[----:B--2---:R-:W-:Y:S01]  /*435a0*/  STL.64 [R1+0x2050], R24 ;  /* 0x0020501801007387 */ /* 0x004fe20000100a00 */
[----:B0-----:R-:W2:Y:S01]  /*435b0*/  LDL.64 R26, [R1+0x98] ;  /* 0x00009800011a7983 */ /* 0x001ea20000100a00 */
[----:B------:R-:W-:Y:S02]  /*435c0*/  HMMA.16816.F32 R16, R16, R20, R12 ;  /* 0x000000141010723c */ /* 0x000fe4000000180c */
[----:B--2---:R0:W-:Y:S04]  /*435d0*/  STL.64 [R1+0x2060], R26 ;  /* 0x0020601a01007387 */ /* 0x0041e80000100a00 */
[----:B0-----:R-:W2:Y:S01]  /*435e0*/  LDL.64 R26, [R1+0xa8] ;  /* 0x0000a800011a7983 */ /* 0x001ea20000100a00 */
[----:B------:R-:W4:Y:S02]  /*435f0*/  LDL.LU.64 R14, [R1+0x2090] ;  /* 0x00209000010e7983 */ /* 0x000f240000300a00 */
[----:B------:R-:W4:Y:S11]  /*43600*/  LDL.LU.64 R12, [R1+0x2088] ;  /* 0x00208800010c7983 */ /* 0x000f360000300a00 */
[----:B------:R-:W-:Y:S03]  /*43610*/  @!UPT UIADD3 URZ, URZ, URZ, URZ ;  /* 0x0000003f3f3ff290 */ /* 0x000fe6000fffe03f */
[----:B------:R-:W-:Y:S01]  /*43620*/  STL.64 [R1+0xd0], R16 ;  /* 0x0000d01001007387 */ /* 0x000fe20000100a00 */
[----:B------:R0:W-:Y:S01]  /*43630*/  STL.64 [R1+0xd8], R18 ;  /* 0x0000d81201007387 */ /* 0x0001e20000100a00 */
[----:B------:R-:W-:-:S03]  /*43640*/  MOV R3, R11 ;  /* 0x0000000b00037202 */ /* 0x000fc60000000f00 */
[----:B0-----:R-:W2:Y:S01]  /*43650*/  LDL.64 R18, [R1+0x68] ;  /* 0x0000680001127983 */ /* 0x001ea20000100a00 */
[----:B---3--:R0:W-:Y:S02]  /*43660*/  STL.64 [R1+0x1f78], R22 ;  /* 0x001f781601007387 */ /* 0x0081e40000100a00 */
[----:B------:R-:W2:Y:S02]  /*43670*/  LDL.LU R20, [R1+0x4b0] ;  /* 0x0004b00001147983 */ /* 0x000ea40000300800 */
[----:B------:R-:W2:Y:S01]  /*43680*/  LDL.LU R21, [R1+0x4b4] ;  /* 0x0004b40001157983 */ /* 0x000ea20000300800 */
[----:B0-----:R-:W2:Y:S01]  /*43690*/  LDL.LU R22, [R1+0x4b8] ;  /* 0x0004b80001167983 */ /* 0x001ea20000300800 */
[----:B------:R-:W2:Y:S01]  /*436a0*/  LDL.LU R23, [R1+0x4bc] ;  /* 0x0004bc0001177983 */ /* 0x000ea20000300800 */
[C---:B----4-:R-:W-:Y:S11]  /*436b0*/  HMMA.16816.F32 R4, R12.reuse, R10, R4 ;  /* 0x0000000a0c04723c */ /* 0x050ff60000001804 */
[----:B------:R-:W-:Y:S11]  /*436c0*/  @!UPT UIADD3 URZ, URZ, URZ, URZ ;  /* 0x0000003f3f3ff290 */ /* 0x000ff6000fffe03f */
[----:B------:R-:W-:Y:S01]  /*436d0*/  @!UPT UIADD3 URZ, URZ, URZ, URZ ;  /* 0x0000003f3f3ff290 */ /* 0x000fe2000fffe03f */
[----:B------:R0:W-:Y:S01]  /*436e0*/  STL.64 [R1+0x4d0], R4 ;  /* 0x0004d00401007387 */ /* 0x0001e20000100a00 */
[----:B------:R1:W-:Y:S02]  /*436f0*/  STL.64 [R1+0x4d8], R6 ;  /* 0x0004d80601007387 */ /* 0x0003e40000100a00 */
[----:B0-----:R-:W-:Y:S02]  /*43700*/  IMAD.MOV.U32 R4, RZ, RZ, R10 ;  /* 0x000000ffff047224 */ /* 0x001fe400078e000a */
[----:B------:R-:W3:Y:S01]  /*43710*/  LDL.LU.64 R10, [R1+0x2080] ;  /* 0x00208000010a7983 */ /* 0x000ee20000300a00 */
[----:B------:R-:W3:Y:S02]  /*43720*/  LDL.LU.64 R8, [R1+0x2078] ;  /* 0x0020780001087983 */ /* 0x000ee40000300a00 */
[----:B------:R-:W-:Y:S02]  /*43730*/  STL [R1+0x1fbc], R3 ;  /* 0x001fbc0301007387 */ /* 0x000fe40000100800 */
[----:B------:R-:W-:Y:S01]  /*43740*/  STL [R1+0x1fb8], R4 ;  /* 0x001fb80401007387 */ /* 0x000fe20000100800 */
[----:B-1----:R-:W3:Y:S02]  /*43750*/  LDL.64 R6, [R1+0xb8] ;  /* 0x0000b80001067983 */ /* 0x002ee40000100a00 */
[----:B---3--:R-:W-:Y:S11]  /*43760*/  HMMA.16816.F32 R8, R12, R6, R8 ;  /* 0x000000060c08723c */ /* 0x008ff60000001808 */
[----:B------:R-:W-:Y:S11]  /*43770*/  @!UPT UIADD3 URZ, URZ, URZ, URZ ;  /* 0x0000003f3f3ff290 */ /* 0x000ff6000fffe03f */
[----:B------:R-:W-:Y:S01]  /*43780*/  @!UPT UIADD3 URZ, URZ, URZ, URZ ;  /* 0x0000003f3f3ff290 */ /* 0x000fe2000fffe03f */
[----:B------:R-:W-:Y:S01]  /*43790*/  STL.64 [R1+0x4c0], R8 ;  /* 0x0004c00801007387 */ /* 0x000fe20000100a00 */
[----:B------:R0:W-:Y:S03]  /*437a0*/  STL.64 [R1+0x4c8], R10 ;  /* 0x0004c80a01007387 */ /* 0x0001e60000100a00 */
[----:B0-----:R-:W3:Y:S01]  /*437b0*/  LDL.LU.64 R10, [R1+0x2070] ;  /* 0x00207000010a7983 */ /* 0x001ee20000300a00 */
[----:B------:R-:W-:Y:S01]  /*437c0*/  MOV R5, R7 ;  /* 0x0000000700057202 */ /* 0x000fe20000000f00 */
[----:B------:R-:W-:-:S04]  /*437d0*/  IMAD.MOV.U32 R8, RZ, RZ, R6 ;  /* 0x000000ffff087224 */ /* 0x000fc800078e0006 */
[----:B------:R3:W-:Y:S01]  /*437e0*/  STL [R1+0x1fc4], R5 ;  /* 0x001fc40501007387 */ /* 0x0007e20000100800 */
[----:B------:R-:W4:Y:S01]  /*437f0*/  LDL.LU R4, [R1+0x2f0] ;  /* 0x0002f00001047983 */ /* 0x000f220000300800 */
[C---:B--2---:R-:W-:Y:S01]  /*43800*/  HMMA.16816.F32 R20, R12.reuse, R26, R20 ;  /* 0x0000001a0c14723c */ /* 0x044fe20000001814 */
[----:B---3--:R-:W-:Y:S01]  /*43810*/  IMAD.MOV.U32 R5, RZ, RZ, R10 ;  /* 0x000000ffff057224 */ /* 0x008fe200078e000a */
[----:B------:R-:W-:Y:S01]  /*43820*/  MOV R6, R11 ;  /* 0x0000000b00067202 */ /* 0x000fe20000000f00 */
[----:B------:R-:W2:Y:S01]  /*43830*/  LDL.LU R10, [R1+0x206c] ;  /* 0x00206c00010a7983 */ /* 0x000ea20000300800 */
[----:B------:R-:W2:Y:S02]  /*43840*/  LDL.LU R11, [R1+0x2068] ;  /* 0x00206800010b7983 */ /* 0x000ea40000300800 */
[----:B------:R-:W4:Y:S01]  /*43850*/  LDL.LU R7, [R1+0x2fc] ;  /* 0x0002fc0001077983 */ /* 0x000f220000300800 */
[----:B------:R-:W-:Y:S01]  /*43860*/  MOV R9, R27 ;  /* 0x0000001b00097202 */ /* 0x000fe20000000f00 */
[----:B------:R-:W-:Y:S11]  /*43870*/  STL [R1+0x1fc0], R8 ;  /* 0x001fc00801007387 */ /* 0x000ff60000100800 */
[----:B------:R-:W-:Y:S04]  /*43880*/  @!UPT UIADD3 URZ, URZ, URZ, URZ ;  /* 0x0000003f3f3ff290 */ /* 0x000fe8000fffe03f */
[----:B------:R0:W-:Y:S02]  /*43890*/  STL.64 [R1+0x4b0], R20 ;  /* 0x0004b01401007387 */ /* 0x0001e40000100a00 */
[----:B------:R-:W-:Y:S02]  /*438a0*/  STL.64 [R1+0x4b8], R22 ;  /* 0x0004b81601007387 */ /* 0x000fe40000100a00 */
[----:B0-----:R-:W-:Y:S02]  /*438b0*/  IMAD.MOV.U32 R20, RZ, RZ, R26 ;  /* 0x000000ffff147224 */ /* 0x001fe400078e001a */
[----:B------:R-:W3:Y:S01]  /*438c0*/  LDL.LU.64 R26, [R1+0x2060] ;  /* 0x00206000011a7983 */ /* 0x000ee20000300a00 */
[----:B------:R-:W-:Y:S03]  /*438d0*/  STL [R1+0x1fcc], R9 ;  /* 0x001fcc0901007387 */ /* 0x000fe60000100800 */
[----:B--2---:R0:W-:Y:S04]  /*438e0*/  STL.64 [R1+0x2008], R10 ;  /* 0x0020080a01007387 */ /* 0x0041e80000100a00 */
[----:B0-----:R-:W2:Y:S01]  /*438f0*/  LDL.64 R10, [R1+0x78] ;  /* 0x00007800010a7983 */ /* 0x001ea20000100a00 */
[----:B------:R0:W-:Y:S03]  /*43900*/  STL [R1+0x1fc8], R20 ;  /* 0x001fc81401007387 */ /* 0x0001e60000100800 */
[----:B0-----:R-:W3:Y:S01]  /*43910*/  LDL.LU R20, [R1+0x4a0] ;  /* 0x0004a00001147983 */ /* 0x001ee20000300800 */
[----:B------:R-:W3:Y:S02]  /*43920*/  LDL.LU R21, [R1+0x4a4] ;  /* 0x0004a40001157983 */ /* 0x000ee40000300800 */
[----:B------:R-:W3:Y:S02]  /*43930*/  LDL.LU R22, [R1+0x4a8] ;  /* 0x0004a80001167983 */ /* 0x000ee40000300800 */
[----:B------:R-:W3:Y:S02]  /*43940*/  LDL.LU R23, [R1+0x4ac] ;  /* 0x0004ac0001177983 */ /* 0x000ee40000300800 */
[C---:B---3--:R-:W-:Y:S11]  /*43950*/  HMMA.16816.F32 R20, R12.reuse, R26, R20 ;  /* 0x0000001a0c14723c */ /* 0x048ff60000001814 */
[----:B------:R-:W-:Y:S11]  /*43960*/  @!UPT UIADD3 URZ, URZ, URZ, URZ ;  /* 0x0000003f3f3ff290 */ /* 0x000ff6000fffe03f */
[----:B------:R-:W-:Y:S01]  /*43970*/  @!UPT UIADD3 URZ, URZ, URZ, URZ ;  /* 0x0000003f3f3ff290 */ /* 0x000fe2000fffe03f */
[----:B------:R0:W-:Y:S01]  /*43980*/  STL.64 [R1+0x4a0], R20 ;  /* 0x0004a01401007387 */ /* 0x0001e20000100a00 */
[----:B------:R1:W-:Y:S01]  /*43990*/  STL.64 [R1+0x4a8], R22 ;  /* 0x0004a81601007387 */ /* 0x0003e20000100a00 */
[----:B0-----:R-:W-:Y:S01]  /*439a0*/  MOV R21, R27 ;  /* 0x0000001b00157202 */ /* 0x001fe20000000f00 */
[----:B-1----:R-:W-:Y:S02]  /*439b0*/  IMAD.MOV.U32 R22, RZ, RZ, R26 ;  /* 0x000000ffff167224 */ /* 0x002fe400078e001a */
[----:B------:R-:W3:Y:S01]  /*439c0*/  LDL.LU.64 R26, [R1+0x2058] ;  /* 0x00205800011a7983 */ /* 0x000ee20000300a00 */
[----:B------:R-:W3:Y:S02]  /*439d0*/  LDL.LU.64 R24, [R1+0x2050] ;  /* 0x0020500001187983 */ /* 0x000ee40000300a00 */
[----:B------:R-:W-:Y:S02]  /*439e0*/  STL [R1+0x1fd4], R21 ;  /* 0x001fd41501007387 */ /* 0x000fe40000100800 */
[----:B------:R0:W-:Y:S02]  /*439f0*/  STL [R1+0x1fd0], R22 ;  /* 0x001fd01601007387 */ /* 0x0001e40000100800 */
[----:B0-----:R-:W3:Y:S02]  /*43a00*/  LDL.64 R22, [R1+0x88] ;  /* 0x0000880001167983 */ /* 0x001ee40000100a00 */
[----:B---3--:R-:W-:Y:S11]  /*43a10*/  HMMA.16816.F32 R24, R12, R22, R24 ;  /* 0x000000160c18723c */ /* 0x008ff60000001818 */
[----:B------:R-:W-:Y:S11]  /*43a20*/  @!UPT UIADD3 URZ, URZ, URZ, URZ ;  /* 0x0000003f3f3ff290 */ /* 0x000ff6000fffe03f */
[----:B------:R-:W-:Y:S01]  /*43a30*/  @!UPT UIADD3 URZ, URZ, URZ, URZ ;  /* 0x0000003f3f3ff290 */ /* 0x000fe2000fffe03f */
[----:B------:R0:W-:Y:S01]  /*43a40*/  STL.64 [R1+0x490], R24 ;  /* 0x0004901801007387 */ /* 0x0001e20000100a00 */
[----:B------:R-:W-:Y:S02]  /*43a50*/  STL.64 [R1+0x498], R26 ;  /* 0x0004981a01007387 */ /* 0x000fe40000100a00 */
[----:B------:R1:W-:Y:S02]  /*43a60*/  STL [R1+0x1ff8], R23 ;  /* 0x001ff81701007387 */ /* 0x0003e40000100800 */
[----:B------:R-:W2:Y:S01]  /*43a70*/  LDL.LU R20, [R1+0x300] ;  /* 0x0003000001147983 */ /* 0x000ea20000300800 */
[----:B------:R-:W2:Y:S01]  /*43a80*/  LDL.LU R21, [R1+0x304] ;  /* 0x0003040001157983 */ /* 0x000ea20000300800 */
[----:B0-----:R-:W-:-:S03]  /*43a90*/  IMAD.MOV.U32 R24, RZ, RZ, R22 ;  /* 0x000000ffff187224 */ /* 0x001fc600078e0016 */
[----:B------:R-:W2:Y:S01]  /*43aa0*/  LDL.LU R22, [R1+0x308] ;  /* 0x0003080001167983 */ /* 0x000ea20000300800 */
[----:B-1----:R-:W2:Y:S02]  /*43ab0*/  LDL.LU R23, [R1+0x30c] ;  /* 0x00030c0001177983 */ /* 0x002ea40000300800 */
[C---:B--2---:R-:W-:Y:S11]  /*43ac0*/  HMMA.16816.F32 R20, R12.reuse, R10, R20 ;  /* 0x0000000a0c14723c */ /* 0x044ff60000001814 */
[----:B------:R-:W-:Y:S11]  /*43ad0*/  @!UPT UIADD3 URZ, URZ, URZ, URZ ;  /* 0x0000003f3f3ff290 */ /* 0x000ff6000fffe03f */
[----:B------:R-:W-:Y:S01]  /*43ae0*/  @!UPT UIADD3 URZ, URZ, URZ, URZ ;  /* 0x0000003f3f3ff290 */ /* 0x000fe2000fffe03f */
[----:B------:R-:W-:Y:S01]  /*43af0*/  STL.64 [R1+0x300], R20 ;  /* 0x0003001401007387 */ /* 0x000fe20000100a00 */
[----:B------:R0:W-:Y:S03]  /*43b00*/  STL.64 [R1+0x308], R22 ;  /* 0x0003081601007387 */ /* 0x0001e60000100a00 */
[----:B0-----:R-:W2:Y:S01]  /*43b10*/  LDL.64 R22, [R1+0x18] ;  /* 0x0000180001167983 */ /* 0x001ea20000100a00 */
[----:B----4-:R-:W-:Y:S03]  /*43b20*/  HMMA.16816.F32 R4, R12, R18, R4 ;  /* 0x000000120c04723c */ /* 0x010fe60000001804 */
[----:B--2---:R0:W-:Y:S11]  /*43b30*/  STL.64 [R1+0x2010], R22 ;  /* 0x0020101601007387 */ /* 0x0041f60000100a00 */
[----:B------:R-:W-:Y:S09]  /*43b40*/  @!UPT UIADD3 URZ, URZ, URZ, URZ ;  /* 0x0000003f3f3ff290 */ /* 0x000ff2000fffe03f */
[----:B------:R1:W-:Y:S02]  /*43b50*/  STL.64 [R1+0x2f0], R4 ;  /* 0x0002f00401007387 */ /* 0x0003e40000100a00 */
[----:B------:R2:W-:Y:S02]  /*43b60*/  STL.64 [R1+0x2f8], R6 ;  /* 0x0002f80601007387 */ /* 0x0005e40000100a00 */
[----:B------:R-:W3:Y:S01]  /*43b70*/  LDL.LU R20, [R1+0x450] ;  /* 0x0004500001147983 */ /* 0x000ee20000300800 */
[----:B------:R-:W3:Y:S04]  /*43b80*/  LDL.LU R21, [R1+0x454] ;  /* 0x0004540001157983 */ /* 0x000ee80000300800 */
[----:B0-----:R-:W4:Y:S01]  /*43b90*/  LDL.LU R22, [R1+0x458] ;  /* 0x0004580001167983 */ /* 0x001f220000300800 */
[----:B------:R-:W4:Y:S02]  /*43ba0*/  LDL.LU R23, [R1+0x45c] ;  /* 0x00045c0001177983 */ /* 0x000f240000300800 */
[----:B-1----:R-:W3:Y:S02]  /*43bb0*/  LDL.LU R4, [R1+0x480] ;  /* 0x0004800001047983 */ /* 0x002ee40000300800 */
[----:B------:R-:W3:Y:S01]  /*43bc0*/  LDL.LU R5, [R1+0x484] ;  /* 0x0004840001057983 */ /* 0x000ee20000300800 */
[----:B--2---:R-:W2:Y:S01]  /*43bd0*/  LDL.LU R6, [R1+0x488] ;  /* 0x0004880001067983 */ /* 0x004ea20000300800 */
[----:B------:R-:W2:Y:S03]  /*43be0*/  LDL.LU R7, [R1+0x48c] ;  /* 0x00048c0001077983 */ /* 0x000ea60000300800 */
[----:B----4-:R0:W-:Y:S01]  /*43bf0*/  STL.64 [R1+0x2020], R22 ;  /* 0x0020201601007387 */ /* 0x0101e20000100a00 */
[----:B---3--:R-:W-:Y:S03]  /*43c00*/  STL.64 [R1+0x2018], R20 ;  /* 0x0020181401007387 */ /* 0x008fe60000100a00 */
[----:B0-----:R-:W3:Y:S04]  /*43c10*/  LDL.64 R22, [R1+0x38] ;  /* 0x0000380001167983 */ /* 0x001ee80000100a00 */
[----:B---3--:R0:W-:Y:S04]  /*43c20*/  STL.64 [R1+0x2030], R22 ;  /* 0x0020301601007387 */ /* 0x0081e80000100a00 */
[----:B0-----:R-:W3:Y:S01]  /*43c30*/  LDL.64 R22, [R1+0x48] ;  /* 0x0000480001167983 */ /* 0x001ee20000100a00 */
[----:B------:R-:W-:Y:S01]  /*43c40*/  MOV R26, R10 ;  /* 0x0000000a001a7202 */ /* 0x000fe20000000f00 */
[----:B------:R-:W-:-:S02]  /*43c50*/  IMAD.MOV.U32 R25, RZ, RZ, R11 ;  /* 0x000000ffff197224 */ /* 0x000fc400078e000b */
[----:B---3--:R0:W-:Y:S01]  /*43c60*/  STL.64 [R1+0x2048], R22 ;  /* 0x0020481601007387 */ /* 0x0081e20000100a00 */
[----:B------:R-:W3:Y:S03]  /*43c70*/  LDL.64 R10, [R1+0x28] ;  /* 0x00002800010a7983 */ /* 0x000ee60000100a00 */
[----:B0-----:R-:W2:Y:S04]  /*43c80*/  LDL.64 R22, [R1+0x58] ;  /* 0x0000580001167983 */ /* 0x001ea80000100a00 */
[----:B---3--:R0:W-:Y:S01]  /*43c90*/  STL.64 [R1+0x2028], R10 ;  /* 0x0020280a01007387 */ /* 0x0081e20000100a00 */
[----:B------:R-:W3:Y:S02]  /*43ca0*/  LDL.LU R8, [R1+0x460] ;  /* 0x0004600001087983 */ /* 0x000ee40000300800 */
[----:B------:R-:W3:Y:S01]  /*43cb0*/  LDL.LU R9, [R1+0x464] ;  /* 0x0004640001097983 */ /* 0x000ee20000300800 */
[----:B0-----:R-:W4:Y:S01]  /*43cc0*/  LDL.LU R10, [R1+0x468] ;  /* 0x00046800010a7983 */ /* 0x001f220000300800 */
[----:B------:R-:W4:Y:S02]  /*43cd0*/  LDL.LU R11, [R1+0x46c] ;  /* 0x00046c00010b7983 */ /* 0x000f240000300800 */
[----:B------:R-:W-:Y:S01]  /*43ce0*/  IMAD.MOV.U32 R27, RZ, RZ, R19 ;  /* 0x000000ffff1b7224 */ /* 0x000fe200078e0013 */
[----:B------:R-:W-:-:S02]  /*43cf0*/  MOV R28, R18 ;  /* 0x00000012001c7202 */ /* 0x000fc40000000f00 */
[----:B------:R-:W0:Y:S04]  /*43d00*/  LDSM.16.M88.4 R16, [R29+0x21000] ;  /* 0x021000001d10783b */ /* 0x000e280000000200 */
[----:B----4-:R-:W-:Y:S01]  /*43d10*/  STL.64 [R1+0x2040], R10 ;  /* 0x0020400a01007387 */ /* 0x010fe20000100a00 */
[----:B---3--:R1:W-:Y:S03]  /*43d20*/  STL.64 [R1+0x2038], R8 ;  /* 0x0020380801007387 */ /* 0x0083e60000100a00 */
[----:B-1----:R-:W3:Y:S01]  /*43d30*/  LDL.LU R8, [R1+0x470] ;  /* 0x0004700001087983 */ /* 0x002ee20000300800 */
[----:B------:R-:W3:Y:S02]  /*43d40*/  LDL.LU R9, [R1+0x474] ;  /* 0x0004740001097983 */ /* 0x000ee40000300800 */
[----:B------:R-:W3:Y:S02]  /*43d50*/  LDL.LU R10, [R1+0x478] ;  /* 0x00047800010a7983 */ /* 0x000ee40000300800 */
[----:B------:R-:W3:Y:S01]  /*43d60*/  LDL.LU R11, [R1+0x47c] ;  /* 0x00047c00010b7983 */ /* 0x000ee20000300800 */
[----:B------:R1:W-:Y:S01]  /*43d70*/  STL.64 [R1+0x1fe0], R26 ;  /* 0x001fe01a01007387 */ /* 0x0003e20000100a00 */
[----:B------:R4:W-:Y:S03]  /*43d80*/  STL.64 [R1+0x1fd8], R24 ;  /* 0x001fd81801007387 */ /* 0x0009e60000100a00 */
[----:B-1----:R-:W3:Y:S01]  /*43d90*/  LDL.64 R26, [R1+0x8] ;  /* 0x00000800011a7983 */ /* 0x002ee20000100a00 */
[----:B--2---:R-:W-:Y:S03]  /*43da0*/  HMMA.16816.F32 R4, R12, R22, R4 ;  /* 0x000000160c04723c */ /* 0x004fe60000001804 */
[----:B---3--:R1:W-:Y:S01]  /*43db0*/  STL.64 [R1+0x2000], R26 ;  /* 0x0020001a01007387 */ /* 0x0083e20000100a00 */
[----:B----4-:R-:W2:Y:S02]  /*43dc0*/  LDL.LU R24, [R1+0x430] ;  /* 0x0004300001187983 */ /* 0x010ea40000300800 */
[----:B------:R-:W2:Y:S01]  /*43dd0*/  LDL.LU R25, [R1+0x434] ;  /* 0x0004340001197983 */ /* 0x000ea20000300800 */
[----:B-1----:R-:W2:Y:S01]  /*43de0*/  LDL.LU R26, [R1+0x438] ;  /* 0x00043800011a7983 */ /* 0x002ea20000300800 */
[----:B------:R-:W2:Y:S02]  /*43df0*/  LDL.LU R27, [R1+0x43c] ;  /* 0x00043c00011b7983 */ /* 0x000ea40000300800 */
[----:B0-----:R-:W-:Y:S02]  /*43e00*/  STL.64 [R1+0x1e08], R18 ;  /* 0x001e081201007387 */ /* 0x001fe40000100a00 */
[----:B------:R0:W-:Y:S02]  /*43e10*/  STL.64 [R1+0x1e00], R16 ;  /* 0x001e001001007387 */ /* 0x0001e40000100a00 */
[----:B0-----:R-:W3:Y:S01]  /*43e20*/  LDL.LU R16, [R1+0x410] ;  /* 0x0004100001107983 */ /* 0x001ee20000300800 */
[----:B------:R-:W3:Y:S02]  /*43e30*/  LDL.LU R17, [R1+0x414] ;  /* 0x0004140001117983 */ /* 0x000ee40000300800 */
[----:B------:R-:W4:Y:S02]  /*43e40*/  LDL.LU R18, [R1+0x418] ;  /* 0x0004180001127983 */ /* 0x000f240000300800 */
[----:B------:R-:W4:Y:S02]  /*43e50*/  LDL.LU R19, [R1+0x41c] ;  /* 0x00041c0001137983 */ /* 0x000f240000300800 */
[----:B----4-:R-:W-:Y:S01]  /*43e60*/  STL.64 [R1+0x1ff0], R18 ;  /* 0x001ff01201007387 */ /* 0x010fe20000100a00 */
[----:B---3--:R0:W-:Y:S03]  /*43e70*/  STL.64 [R1+0x1fe8], R16 ;  /* 0x001fe81001007387 */ /* 0x0081e60000100a00 */
[----:B0-----:R-:W3:Y:S01]  /*43e80*/  LDL.LU R16, [R1+0x420] ;  /* 0x0004200001107983 */ /* 0x001ee20000300800 */
[----:B------:R-:W3:Y:S02]  /*43e90*/  LDL.LU R17, [R1+0x424] ;  /* 0x0004240001117983 */ /* 0x000ee40000300800 */
[----:B------:R-:W3:Y:S02]  /*43ea0*/  LDL.LU R18, [R1+0x428] ;  /* 0x0004280001127983 */ /* 0x000ee40000300800 */
[----:B------:R-:W3:Y:S01]  /*43eb0*/  LDL.LU R19, [R1+0x42c] ;  /* 0x00042c0001137983 */ /* 0x000ee20000300800 */
[----:B------:R-:W-:Y:S01]  /*43ec0*/  STL.64 [R1+0x480], R4 ;  /* 0x0004800401007387 */ /* 0x000fe20000100a00 */
[----:B------:R0:W-:Y:S02]  /*43ed0*/  STL.64 [R1+0x488], R6 ;  /* 0x0004880601007387 */ /* 0x0001e40000100a00 */
[----:B0-----:R-:W-:Y:S01]  /*43ee0*/  MOV R7, R22 ;  /* 0x0000001600077202 */ /* 0x001fe20000000f00 */
[----:B------:R-:W-:-:S02]  /*43ef0*/  IMAD.MOV.U32 R6, RZ, RZ, R23 ;  /* 0x000000ffff067224 */ /* 0x000fc400078e0017 */
[----:B------:R-:W4:Y:S02]  /*43f00*/  LDL.LU.64 R22, [R1+0x2048] ;  /* 0x0020480001167983 */ /* 0x000f240000300a00 */
[C---:B----4-:R-:W-:Y:S01]  /*43f10*/  HMMA.16816.F32 R8, R12.reuse, R22, R8 ;  /* 0x000000160c08723c */ /* 0x050fe20000001808 */
[----:B------:R-:W-:Y:S01]  /*43f20*/  MOV R0, R22 ;  /* 0x0000001600007202 */ /* 0x000fe20000000f00 */
[----:B------:R-:W-:Y:S11]  /*43f30*/  IMAD.MOV.U32 R2, RZ, RZ, R23 ;  /* 0x000000ffff027224 */ /* 0x000ff600078e0017 */
[----:B------:R-:W-:Y:S10]  /*43f40*/  @!UPT UIADD3 URZ, URZ, URZ, URZ ;  /* 0x0000003f3f3ff290 */ /* 0x000ff4000fffe03f */
[----:B------:R-:W-:Y:S01]  /*43f50*/  STL.64 [R1+0x470], R8 ;  /* 0x0004700801007387 */ /* 0x000fe20000100a00 */
[----:B------:R0:W-:Y:S03]  /*43f60*/  STL.64 [R1+0x478], R10 ;  /* 0x0004780a01007387 */ /* 0x0001e60000100a00 */
[----:B0-----:R-:W4:Y:S01]  /*43f70*/  LDL.LU.64 R10, [R1+0x2040] ;  /* 0x00204000010a7983 */ /* 0x001f220000300a00 */
[----:B------:R-:W4:Y:S02]  /*43f80*/  LDL.LU.64 R8, [R1+0x2038] ;  /* 0x0020380001087983 */ /* 0x000f240000300a00 */
        /* <DEDUP_REMOVED lines=10> */
[C---:B----4-:R-:W-:Y:S11]  /*44030*/  HMMA.16816.F32 R20, R12.reuse, R10, R20 ;  /* 0x0000000a0c14723c */ /* 0x050ff60000001814 */
[----:B------:R-:W-:Y:S11]  /*44040*/  @!UPT UIADD3 URZ, URZ, URZ, URZ ;  /* 0x0000003f3f3ff290 */ /* 0x000ff6000fffe03f */
[----:B------:R-:W-:Y:S01]  /*44050*/  @!UPT UIADD3 URZ, URZ, URZ, URZ ;  /* 0x0000003f3f3ff290 */ /* 0x000fe2000fffe03f */
[----:B------:R-:W-:Y:S01]  /*44060*/  STL.64 [R1+0x450], R20 ;  /* 0x0004501401007387 */ /* 0x000fe20000100a00 */
[----:B------:R0:W-:Y:S03]  /*44070*/  STL.64 [R1+0x458], R22 ;  /* 0x0004581601007387 */ /* 0x0001e60000100a00 */
[----:B0-----:R-:W2:Y:S01]  /*44080*/  LDL.LU.64 R22, [R1+0x2010] ;  /* 0x0020100001167983 */ /* 0x001ea20000300a00 */
[----:B------:R-:W-:Y:S01]  /*44090*/  MOV R5, R10 ;  /* 0x0000000a00057202 */ /* 0x000fe20000000f00 */
[----:B------:R-:W-:Y:S02]  /*440a0*/  IMAD.MOV.U32 R8, RZ, RZ, R11 ;  /* 0x000000ffff087224 */ /* 0x000fe400078e000b */
[----:B------:R-:W4:Y:S01]  /*440b0*/  LDL.LU.64 R10, [R1+0x2008] ;  /* 0x00200800010a7983 */ /* 0x000f220000300a00 */
[C---:B--2---:R-:W-:Y:S11]  /*440c0*/  HMMA.16816.F32 R24, R12.reuse, R22, R24 ;  /* 0x000000160c18723c */ /* 0x044ff60000001818 */
[----:B------:R-:W-:Y:S11]  /*440d0*/  @!UPT UIADD3 URZ, URZ, URZ, URZ ;  /* 0x0000003f3f3ff290 */ /* 0x000ff6000fffe03f */
[----:B------:R-:W-:Y:S01]  /*440e0*/  @!UPT UIADD3 URZ, URZ, URZ, URZ ;  /* 0x0000003f3f3ff290 */ /* 0x000fe2000fffe03f */
[----:B------:R-:W-:Y:S01]  /*440f0*/  STL.64 [R1+0x4e0], R24 ;  /* 0x0004e01801007387 */ /* 0x000fe20000100a00 */
[----:B------:R0:W-:Y:S03]  /*44100*/  STL.64 [R1+0x4e8], R26 ;  /* 0x0004e81a01007387 */ /* 0x0001e60000100a00 */
[----:B0-----:R-:W3:Y:S01]  /*44110*/  LDL.LU.64 R26, [R1+0x2000] ;  /* 0x00200000011a7983 */ /* 0x001ee20000300a00 */
[----:B------:R-:W-:Y:S02]  /*44120*/  IMAD.MOV.U32 R20, RZ, RZ, R23 ;  /* 0x000000ffff147224 */ /* 0x000fe400078e0017 */
[----:B------:R-:W2:Y:S01]  /*44130*/  LDL.LU R23, [R1+0x1ff8] ;  /* 0x001ff80001177983 */ /* 0x000ea20000300800 */
[C---:B---3--:R-:W-:Y:S11]  /*44140*/  HMMA.16816.F32 R16, R12.reuse, R26, R16 ;  /* 0x0000001a0c10723c */ /* 0x048ff60000001810 */
[----:B------:R-:W-:Y:S11]  /*44150*/  @!UPT UIADD3 URZ, URZ, URZ, URZ ;  /* 0x0000003f3f3ff290 */ /* 0x000ff6000fffe03f */
[----:B------:R-:W-:Y:S01]  /*44160*/  @!UPT UIADD3 URZ, URZ, URZ, URZ ;  /* 0x0000003f3f3ff290 */ /* 0x000fe2000fffe03f */
[----:B------:R-:W-:Y:S01]  /*44170*/  STL.64 [R1+0x4f0], R16 ;  /* 0x0004f01001007387 */ /* 0x000fe20000100a00 */
[----:B------:R0:W-:Y:S03]  /*44180*/  STL.64 [R1+0x4f8], R18 ;  /* 0x0004f81201007387 */ /* 0x0001e60000100a00 */
[----:B0-----:R-:W3:Y:S01]  /*44190*/  LDL.LU.64 R18, [R1+0x1ff0] ;  /* 0x001ff00001127983 */ /* 0x001ee20000300a00 */
[----:B------:R-:W3:Y:S01]  /*441a0*/  LDL.LU.64 R16, [R1+0x1fe8] ;  /* 0x001fe80001107983 */ /* 0x000ee20000300a00 */
[----:B------:R-:W-:Y:S02]  /*441b0*/  MOV R9, R22 ;  /* 0x0000001600097202 */ /* 0x000fe40000000f00 */
[----:B------:R-:W-:Y:S01]  /*441c0*/  MOV R21, R26 ;  /* 0x0000001a00157202 */ /* 0x000fe20000000f00 */
[----:B------:R-:W-:Y:S02]  /*441d0*/  IMAD.MOV.U32 R22, RZ, RZ, R27 ;  /* 0x000000ffff167224 */ /* 0x000fe400078e001b */
[----:B------:R-:W2:Y:S01]  /*441e0*/  LDL.LU.64 R26, [R1+0x1fe0] ;  /* 0x001fe000011a7983 */ /* 0x000ea20000300a00 */
[----:B------:R-:W2:Y:S02]  /*441f0*/  LDL.LU.64 R24, [R1+0x1fd8] ;  /* 0x001fd80001187983 */ /* 0x000ea40000300a00 */
[----:B----4-:R-:W-:Y:S01]  /*44200*/  STL.64 [R1+0x1e30], R10 ;  /* 0x001e300a01007387 */ /* 0x010fe20000100a00 */
[----:B---3--:R-:W-:Y:S11]  /*44210*/  HMMA.16816.F32 R16, R12, R10, R16 ;  /* 0x0000000a0c10723c */ /* 0x008ff60000001810 */
[----:B------:R-:W-:Y:S11]  /*44220*/  @!UPT UIADD3 URZ, URZ, URZ, URZ ;  /* 0x0000003f3f3ff290 */ /* 0x000ff6000fffe03f */
[----:B------:R-:W-:Y:S01]  /*44230*/  @!UPT UIADD3 URZ, URZ, URZ, URZ ;  /* 0x0000003f3f3ff290 */ /* 0x000fe2000fffe03f */
[----:B------:R0:W-:Y:S01]  /*44240*/  STL.64 [R1+0x500], R16 ;  /* 0x0005001001007387 */ /* 0x0001e20000100a00 */
[----:B------:R1:W-:Y:S03]  /*44250*/  STL.64 [R1+0x508], R18 ;  /* 0x0005081201007387 */ /* 0x0003e60000100a00 */
[----:B0-----:R-:W3:Y:S01]  /*44260*/  LDL.LU R16, [R1+0x2d0] ;  /* 0x0002d00001107983 */ /* 0x001ee20000300800 */
[----:B------:R-:W3:Y:S02]  /*44270*/  LDL.LU R17, [R1+0x2d4] ;  /* 0x0002d40001117983 */ /* 0x000ee40000300800 */
[----:B-1----:R-:W4:Y:S02]  /*44280*/  LDL.LU R18, [R1+0x2d8] ;  /* 0x0002d80001127983 */ /* 0x002f240000300800 */
[----:B------:R-:W4:Y:S01]  /*44290*/  LDL.LU R19, [R1+0x2dc] ;  /* 0x0002dc0001137983 */ /* 0x000f220000300800 */
[----:B------:R-:W-:Y:S01]  /*442a0*/  MOV R10, R21 ;  /* 0x00000015000a7202 */ /* 0x000fe20000000f00 */
[----:B------:R-:W-:Y:S01]  /*442b0*/  IMAD.MOV.U32 R11, RZ, RZ, R22 ;  /* 0x000000ffff0b7224 */ /* 0x000fe200078e0016 */
[----:B------:R-:W2:Y:S01]  /*442c0*/  LDL.LU R21, [R1+0x1fd4] ;  /* 0x001fd40001157983 */ /* 0x000ea20000300800 */
[----:B------:R-:W2:Y:S03]  /*442d0*/  LDL.LU R22, [R1+0x1fd0] ;  /* 0x001fd00001167983 */ /* 0x000ea60000300800 */
[----:B------:R-:W-:Y:S04]  /*442e0*/  STL.64 [R1+0x1e48], R10 ;  /* 0x001e480a01007387 */ /* 0x000fe80000100a00 */
[----:B----4-:R-:W-:Y:S01]  /*442f0*/  STL.64 [R1+0x1e18], R18 ;  /* 0x001e181201007387 */ /* 0x010fe20000100a00 */
[----:B---3--:R0:W-:Y:S03]  /*44300*/  STL.64 [R1+0x1e10], R16 ;  /* 0x001e101001007387 */ /* 0x0081e60000100a00 */
[----:B0-----:R-:W3:Y:S01]  /*44310*/  LDL.LU R16, [R1+0x310] ;  /* 0x0003100001107983 */ /* 0x001ee20000300800 */
[----:B------:R-:W3:Y:S02]  /*44320*/  LDL.LU R17, [R1+0x314] ;  /* 0x0003140001117983 */ /* 0x000ee40000300800 */
[----:B------:R-:W4:Y:S02]  /*44330*/  LDL.LU R18, [R1+0x318] ;  /* 0x0003180001127983 */ /* 0x000f240000300800 */
        /* <DEDUP_REMOVED lines=27> */
[----:B------:R0:W-:Y:S02]  /*444f0*/  STL.64 [R1+0x1e90], R10 ;  /* 0x001e900a01007387 */ /* 0x0001e40000100a00 */
[----:B0-----:R-:W-:Y:S01]  /*44500*/  MOV R10, R0 ;  /* 0x00000000000a7202 */ /* 0x001fe20000000f00 */
        /* <DEDUP_REMOVED lines=22> */
[----:B--2---:R-:W-:-:S05]  /*44670*/  IMAD.MOV.U32 R11, RZ, RZ, R27 ;  /* 0x000000ffff0b7224 */ /* 0x004fca00078e001b */
[----:B------:R-:W-:Y:S04]  /*44680*/  STL.64 [R1+0x1ed8], R10 ;  /* 0x001ed80a01007387 */ /* 0x000fe80000100a00 */
[----:B----4-:R-:W-:Y:S01]  /*44690*/  STL.64 [R1+0x1e88], R18 ;  /* 0x001e881201007387 */ /* 0x010fe20000100a00 */
[----:B---3--:R0:W-:Y:S03]  /*446a0*/  STL.64 [R1+0x1e80], R16 ;  /* 0x001e801001007387 */ /* 0x0081e60000100a00 */
[----:B0-----:R-:W2:Y:S01]  /*446b0*/  LDL.LU R16, [R1+0x360] ;  /* 0x0003600001107983 */ /* 0x001ea20000300800 */
[----:B------:R-:W2:Y:S01]  /*446c0*/  LDL.LU R17, [R1+0x364] ;  /* 0x0003640001117983 */ /* 0x000ea20000300800 */
[----:B------:R-:W-:Y:S01]  /*446d0*/  MOV R10, R26 ;  /* 0x0000001a000a7202 */ /* 0x000fe20000000f00 */
[----:B------:R-:W-:Y:S01]  /*446e0*/  IMAD.MOV.U32 R11, RZ, RZ, R25 ;  /* 0x000000ffff0b7224 */ /* 0x000fe200078e0019 */
[----:B------:R-:W-:Y:S01]  /*446f0*/  MOV R18, R6 ;  /* 0x0000000600127202 */ /* 0x000fe20000000f00 */
[----:B------:R-:W-:Y:S01]  /*44700*/  IMAD.MOV.U32 R19, RZ, RZ, R7 ;  /* 0x000000ffff137224 */ /* 0x000fe200078e0007 */
[----:B------:R-:W3:Y:S01]  /*44710*/  LDL.LU R6, [R1+0x1fa4] ;  /* 0x001fa40001067983 */ /* 0x000ee20000300800 */
[----:B------:R-:W4:Y:S02]  /*44720*/  LDL.LU R7, [R1+0x1fa0] ;  /* 0x001fa00001077983 */ /* 0x000f240000300800 */
[----:B------:R-:W-:Y:S01]  /*44730*/  STL.64 [R1+0x1ef0], R10 ;  /* 0x001ef00a01007387 */ /* 0x000fe20000100a00 */
[----:B------:R-:W-:Y:S04]  /*44740*/  STL.64 [R1+0x1ea0], R18 ;  /* 0x001ea01201007387 */ /* 0x000fe80000100a00 */
[----:B--2---:R0:W-:Y:S04]  /*44750*/  STL.64 [R1+0x1e98], R16 ;  /* 0x001e981001007387 */ /* 0x0041e80000100a00 */
[----:B0-----:R-:W2:Y:S01]  /*44760*/  LDL.LU R16, [R1+0x370] ;  /* 0x0003700001107983 */ /* 0x001ea20000300800 */
[----:B------:R-:W2:Y:S02]  /*44770*/  LDL.LU R17, [R1+0x374] ;  /* 0x0003740001117983 */ /* 0x000ea40000300800 */
[----:B------:R-:W2:Y:S02]  /*44780*/  LDL.LU R18, [R1+0x378] ;  /* 0x0003780001127983 */ /* 0x000ea40000300800 */
[----:B------:R-:W2:Y:S01]  /*44790*/  LDL.LU R19, [R1+0x37c] ;  /* 0x00037c0001137983 */ /* 0x000ea20000300800 */
[----:B------:R-:W-:Y:S01]  /*447a0*/  MOV R10, R24 ;  /* 0x00000018000a7202 */ /* 0x000fe20000000f00 */
[----:B------:R-:W-:-:S05]  /*447b0*/  IMAD.MOV.U32 R11, RZ, RZ, R23 ;  /* 0x000000ffff0b7224 */ /* 0x000fca00078e0017 */
[----:B------:R-:W-:Y:S04]  /*447c0*/  STL.64 [R1+0x1f08], R10 ;  /* 0x001f080a01007387 */ /* 0x000fe80000100a00 */
[----:B--2---:R-:W-:Y:S01]  /*447d0*/  STL.64 [R1+0x1eb8], R18 ;  /* 0x001eb81201007387 */ /* 0x004fe20000100a00 */
[----:B------:R0:W-:Y:S03]  /*447e0*/  STL.64 [R1+0x1eb0], R16 ;  /* 0x001eb01001007387 */ /* 0x0001e60000100a00 */
[----:B0-----:R-:W2:Y:S01]  /*447f0*/  LDL.LU R16, [R1+0x380] ;  /* 0x0003800001107983 */ /* 0x001ea20000300800 */
[----:B------:R-:W2:Y:S01]  /*44800*/  LDL.LU R17, [R1+0x384] ;  /* 0x0003840001117983 */ /* 0x000ea20000300800 */
[----:B------:R-:W-:Y:S01]  /*44810*/  MOV R10, R22 ;  /* 0x00000016000a7202 */ /* 0x000fe20000000f00 */
[----:B------:R-:W-:Y:S01]  /*44820*/  IMAD.MOV.U32 R11, RZ, RZ, R21 ;  /* 0x000000ffff0b7224 */ /* 0x000fe200078e0015 */
[----:B----4-:R-:W-:Y:S01]  /*44830*/  MOV R18, R7 ;  /* 0x0000000700127202 */ /* 0x010fe20000000f00 */
[----:B---3--:R-:W-:Y:S01]  /*44840*/  IMAD.MOV.U32 R19, RZ, RZ, R6 ;  /* 0x000000ffff137224 */ /* 0x008fe200078e0006 */
[----:B------:R-:W3:Y:S01]  /*44850*/  LDL.LU R7, [R1+0x1f9c] ;  /* 0x001f9c0001077983 */ /* 0x000ee20000300800 */
[----:B------:R-:W4:Y:S02]  /*44860*/  LDL.LU R6, [R1+0x1f98] ;  /* 0x001f980001067983 */ /* 0x000f240000300800 */
[----:B------:R0:W-:Y:S02]  /*44870*/  STL.64 [R1+0x1f20], R10 ;  /* 0x001f200a01007387 */ /* 0x0001e40000100a00 */
[----:B0-----:R-:W-:Y:S01]  /*44880*/  MOV R10, R20 ;  /* 0x00000014000a7202 */ /* 0x001fe20000000f00 */
[----:B------:R-:W-:-:S05]  /*44890*/  IMAD.MOV.U32 R11, RZ, RZ, R9 ;  /* 0x000000ffff0b7224 */ /* 0x000fca00078e0009 */
[----:B------:R-:W-:Y:S01]  /*448a0*/  STL.64 [R1+0x1f38], R10 ;  /* 0x001f380a01007387 */ /* 0x000fe20000100a00 */
[----:B------:R-:W-:Y:S03]  /*448b0*/  STL.64 [R1+0x1ed0], R18 ;  /* 0x001ed01201007387 */ /* 0x000fe60000100a00 */
        /* <DEDUP_REMOVED lines=12> */
[----:B----4-:R-:W-:Y:S01]  /*44980*/  MOV R18, R6 ;  /* 0x0000000600127202 */ /* 0x010fe20000000f00 */
[----:B---3--:R-:W-:Y:S01]  /*44990*/  IMAD.MOV.U32 R19, RZ, RZ, R7 ;  /* 0x000000ffff137224 */ /* 0x008fe200078e0007 */
[----:B------:R-:W3:Y:S01]  /*449a0*/  LDL.LU R6, [R1+0x1f94] ;  /* 0x001f940001067983 */ /* 0x000ee20000300800 */
[----:B------:R-:W4:Y:S02]  /*449b0*/  LDL.LU R7, [R1+0x1f90] ;  /* 0x001f900001077983 */ /* 0x000f240000300800 */
[----:B------:R-:W3:Y:S02]  /*449c0*/  LDL.LU R24, [R1+0x2e0] ;  /* 0x0002e00001187983 */ /* 0x000ee40000300800 */
[----:B------:R-:W3:Y:S01]  /*449d0*/  LDL.LU R25, [R1+0x2e4] ;  /* 0x0002e40001197983 */ /* 0x000ee20000300800 */
[----:B------:R-:W3:Y:S01]  /*449e0*/  LDL.LU R26, [R1+0x2e8] ;  /* 0x0002e800011a7983 */ /* 0x000ee20000300800 */
[----:B------:R-:W3:Y:S02]  /*449f0*/  LDL.LU R27, [R1+0x2ec] ;  /* 0x0002ec00011b7983 */ /* 0x000ee40000300800 */
[----:B------:R-:W3:Y:S02]  /*44a00*/  LDL.LU R20, [R1+0x400] ;  /* 0x0004000001147983 */ /* 0x000ee40000300800 */
[----:B------:R-:W3:Y:S01]  /*44a10*/  LDL.LU R21, [R1+0x404] ;  /* 0x0004040001157983 */ /* 0x000ee20000300800 */
[----:B------:R-:W3:Y:S01]  /*44a20*/  LDL.LU R22, [R1+0x408] ;  /* 0x0004080001167983 */ /* 0x000ee20000300800 */
[----:B------:R-:W3:Y:S02]  /*44a30*/  LDL.LU R23, [R1+0x40c] ;  /* 0x00040c0001177983 */ /* 0x000ee40000300800 */
[----:B------:R-:W-:Y:S01]  /*44a40*/  STL.64 [R1+0x1f00], R18 ;  /* 0x001f001201007387 */ /* 0x000fe20000100a00 */
[----:B--2---:R0:W-:Y:S04]  /*44a50*/  STL.64 [R1+0x1ef8], R16 ;  /* 0x001ef81001007387 */ /* 0x0041e80000100a00 */
[----:B0-----:R-:W2:Y:S01]  /*44a60*/  LDL.LU R16, [R1+0x3b0] ;  /* 0x0003b00001107983 */ /* 0x001ea20000300800 */
[----:B------:R-:W2:Y:S02]  /*44a70*/  LDL.LU R17, [R1+0x3b4] ;  /* 0x0003b40001117983 */ /* 0x000ea40000300800 */
[----:B------:R-:W2:Y:S02]  /*44a80*/  LDL.LU R18, [R1+0x3b8] ;  /* 0x0003b80001127983 */ /* 0x000ea40000300800 */
[----:B------:R-:W2:Y:S02]  /*44a90*/  LDL.LU R19, [R1+0x3bc] ;  /* 0x0003bc0001137983 */ /* 0x000ea40000300800 */
[----:B--2---:R-:W-:Y:S01]  /*44aa0*/  STL.64 [R1+0x1f18], R18 ;  /* 0x001f181201007387 */ /* 0x004fe20000100a00 */
[----:B------:R0:W-:Y:S03]  /*44ab0*/  STL.64 [R1+0x1f10], R16 ;  /* 0x001f101001007387 */ /* 0x0001e60000100a00 */
[----:B0-----:R-:W2:Y:S01]  /*44ac0*/  LDL.LU R16, [R1+0x3c0] ;  /* 0x0003c00001107983 */ /* 0x001ea20000300800 */
[----:B------:R-:W2:Y:S01]  /*44ad0*/  LDL.LU R17, [R1+0x3c4] ;  /* 0x0003c40001117983 */ /* 0x000ea20000300800 */
[----:B----4-:R-:W-:Y:S01]  /*44ae0*/  MOV R18, R7 ;  /* 0x0000000700127202 */ /* 0x010fe20000000f00 */
[----:B---3--:R-:W-:Y:S01]  /*44af0*/  IMAD.MOV.U32 R19, RZ, RZ, R6 ;  /* 0x000000ffff137224 */ /* 0x008fe200078e0006 */
[----:B------:R-:W3:Y:S01]  /*44b00*/  LDL.LU R7, [R1+0x1f8c] ;  /* 0x001f8c0001077983 */ /* 0x000ee20000300800 */
[----:B------:R-:W4:Y:S03]  /*44b10*/  LDL.LU R6, [R1+0x1f88] ;  /* 0x001f880001067983 */ /* 0x000f260000300800 */
[----:B------:R-:W-:Y:S04]  /*44b20*/  STL.64 [R1+0x1f30], R18 ;  /* 0x001f301201007387 */ /* 0x000fe80000100a00 */
[----:B--2---:R0:W-:Y:S04]  /*44b30*/  STL.64 [R1+0x1f28], R16 ;  /* 0x001f281001007387 */ /* 0x0041e80000100a00 */
[----:B0-----:R-:W2:Y:S01]  /*44b40*/  LDL.LU R16, [R1+0x3d0] ;  /* 0x0003d00001107983 */ /* 0x001ea20000300800 */
[----:B------:R-:W2:Y:S02]  /*44b50*/  LDL.LU R17, [R1+0x3d4] ;  /* 0x0003d40001117983 */ /* 0x000ea40000300800 */
[----:B------:R-:W2:Y:S02]  /*44b60*/  LDL.LU R18, [R1+0x3d8] ;  /* 0x0003d80001127983 */ /* 0x000ea40000300800 */
[----:B------:R-:W2:Y:S02]  /*44b70*/  LDL.LU R19, [R1+0x3dc] ;  /* 0x0003dc0001137983 */ /* 0x000ea40000300800 */
[----:B--2---:R4:W-:Y:S01]  /*44b80*/  STL.64 [R1+0x1f48], R18 ;  /* 0x001f481201007387 */ /* 0x0049e20000100a00 */
[----:B------:R0:W-:Y:S01]  /*44b90*/  STL.64 [R1+0x1f40], R16 ;  /* 0x001f401001007387 */ /* 0x0001e20000100a00 */
[----:B----4-:R-:W-:-:S02]  /*44ba0*/  MOV R18, R6 ;  /* 0x0000000600127202 */ /* 0x010fc40000000f00 */
[----:B0-----:R-:W2:Y:S01]  /*44bb0*/  LDL.LU R16, [R1+0x3e0] ;  /* 0x0003e00001107983 */ /* 0x001ea20000300800 */
[----:B------:R-:W2:Y:S02]  /*44bc0*/  LDL.LU R17, [R1+0x3e4] ;  /* 0x0003e40001117983 */ /* 0x000ea40000300800 */
[----:B------:R-:W4:Y:S02]  /*44bd0*/  LDL.LU R6, [R1+0x1f84] ;  /* 0x001f840001067983 */ /* 0x000f240000300800 */
[----:B---3--:R-:W-:Y:S02]  /*44be0*/  IMAD.MOV.U32 R19, RZ, RZ, R7 ;  /* 0x000000ffff137224 */ /* 0x008fe400078e0007 */
[----:B------:R-:W4:Y:S03]  /*44bf0*/  LDL.LU R7, [R1+0x1f80] ;  /* 0x001f800001077983 */ /* 0x000f260000300800 */
[----:B------:R-:W-:Y:S01]  /*44c00*/  STL.64 [R1+0x1f60], R18 ;  /* 0x001f601201007387 */ /* 0x000fe20000100a00 */
[C---:B----4-:R-:W-:Y:S01]  /*44c10*/  HMMA.16816.F32 R20, R12.reuse, R6, R20 ;  /* 0x000000060c14723c */ /* 0x050fe20000001814 */
[----:B--2---:R0:W-:Y:S04]  /*44c20*/  STL.64 [R1+0x1f58], R16 ;  /* 0x001f581001007387 */ /* 0x0041e80000100a00 */
        /* <DEDUP_REMOVED lines=8> */
[----:B------:R-:W-:Y:S01]  /*44cb0*/  MOV R10, R4 ;  /* 0x00000004000a7202 */ /* 0x000fe20000000f00 */
[----:B------:R-:W-:Y:S01]  /*44cc0*/  IMAD.MOV.U32 R11, RZ, RZ, R3 ;  /* 0x000000ffff0b7224 */ /* 0x000fe200078e0003 */
[----:B---3--:R-:W-:Y:S01]  /*44cd0*/  HMMA.16816.F32 R12, R12, R22, R24 ;  /* 0x000000160c0c723c */ /* 0x008fe20000001818 */
[----:B------:R-:W2:Y:S01]  /*44ce0*/  LDL.LU.64 R26, [R1+0x1f70] ;  /* 0x001f7000011a7983 */ /* 0x000ea20000300a00 */
[----:B------:R-:W2:Y:S11]  /*44cf0*/  LDL.LU.64 R24, [R1+0x1f68] ;  /* 0x001f680001187983 */ /* 0x000eb60000300a00 */
[----:B------:R-:W-:Y:S10]  /*44d00*/  @!UPT UIADD3 URZ, URZ, URZ, URZ ;  /* 0x0000003f3f3ff290 */ /* 0x000ff4000fffe03f */
[----:B------:R-:W-:Y:S01]  /*44d10*/  STL.64 [R1+0x2e0], R12 ;  /* 0x0002e00c01007387 */ /* 0x000fe20000100a00 */
[----:B------:R-:W-:Y:S02]  /*44d20*/  STL.64 [R1+0x2e8], R14 ;  /* 0x0002e80e01007387 */ /* 0x000fe40000100a00 */
[----:B------:R-:W0:Y:S02]  /*44d30*/  LDSM.16.M88.4 R12, [R29+0x21800] ;  /* 0x021800001d0c783b */ /* 0x000e240000000200 */
[----:B0-----:R-:W-:Y:S02]  /*44d40*/  STL.64 [R1+0x1cb8], R14 ;  /* 0x001cb80e01007387 */ /* 0x001fe40000100a00 */
[----:B------:R0:W-:Y:S02]  /*44d50*/  STL.64 [R1+0x1cb0], R12 ;  /* 0x001cb00c01007387 */ /* 0x0001e40000100a00 */
[----:B0-----:R-:W3:Y:S01]  /*44d60*/  LDL.LU R12, [R1+0x2c0] ;  /* 0x0002c000010c7983 */ /* 0x001ee20000300800 */
[----:B------:R-:W3:Y:S02]  /*44d70*/  LDL.LU R13, [R1+0x2c4] ;  /* 0x0002c400010d7983 */ /* 0x000ee40000300800 */
[----:B------:R-:W3:Y:S02]  /*44d80*/  LDL.LU R14, [R1+0x2c8] ;  /* 0x0002c800010e7983 */ /* 0x000ee40000300800 */
[----:B------:R-:W3:Y:S01]  /*44d90*/  LDL.LU R15, [R1+0x2cc] ;  /* 0x0002cc00010f7983 */ /* 0x000ee20000300800 */
[C---:B--2---:R-:W-:Y:S01]  /*44da0*/  HMMA.16816.F32 R8, R24.reuse, R10, R16 ;  /* 0x0000000a1808723c */ /* 0x044fe20000001810 */
[----:B------:R-:W2:Y:S01]  /*44db0*/  LDL.LU.64 R18, [R1+0x1f60] ;  /* 0x001f600001127983 */ /* 0x000ea20000300a00 */
[----:B------:R-:W2:Y:S11]  /*44dc0*/  LDL.LU.64 R16, [R1+0x1f58] ;  /* 0x001f580001107983 */ /* 0x000eb60000300a00 */
[----:B------:R-:W-:Y:S10]  /*44dd0*/  @!UPT UIADD3 URZ, URZ, URZ, URZ ;  /* 0x0000003f3f3ff290 */ /* 0x000ff4000fffe03f */
[----:B------:R-:W-:Y:S01]  /*44de0*/  STL.64 [R1+0x570], R8 ;  /* 0x0005700801007387 */ /* 0x000fe20000100a00 */
[----:B------:R0:W-:Y:S03]  /*44df0*/  STL.64 [R1+0x578], R10 ;  /* 0x0005780a01007387 */ /* 0x0001e60000100a00 */
[----:B0-----:R-:W2:Y:S02]  /*44e00*/  LDL.LU.64 R10, [R1+0x1f50] ;  /* 0x001f5000010a7983 */ /* 0x001ea40000300a00 */
[C---:B--2---:R-:W-:Y:S02]  /*44e10*/  HMMA.16816.F32 R8, R24.reuse, R10, R16 ;  /* 0x0000000a1808723c */ /* 0x044fe40000001810 */
[----:B------:R-:W2:Y:S01]  /*44e20*/  LDL.LU.64 R18, [R1+0x1f48] ;  /* 0x001f480001127983 */ /* 0x000ea20000300a00 */
[----:B------:R-:W2:Y:S11]  /*44e30*/  LDL.LU.64 R16, [R1+0x1f40] ;  /* 0x001f400001107983 */ /* 0x000eb60000300a00 */
[----:B------:R-:W-:Y:S09]  /*44e40*/  @!UPT UIADD3 URZ, URZ, URZ, URZ ;  /* 0x0000003f3f3ff290 */ /* 0x000ff2000fffe03f */
        /* <DEDUP_REMOVED lines=80> */
[C---:B--2---:R-:W-:Y:S11]  /*45350*/  HMMA.16816.F32 R16, R24.reuse, R10, R16 ;  /* 0x0000000a1810723c */ /* 0x044ff60000001810 */
[----:B------:R-:W-:Y:S11]  /*45360*/  @!UPT UIADD3 URZ, URZ, URZ, URZ ;  /* 0x0000003f3f3ff290 */ /* 0x000ff6000fffe03f */
[----:B------:R-:W-:Y:S01]  /*45370*/  @!UPT UIADD3 URZ, URZ, URZ, URZ ;  /* 0x0000003f3f3ff290 */ /* 0x000fe2000fffe03f */
[----:B------:R-:W-:Y:S01]  /*45380*/  STL.64 [R1+0x5a0], R16 ;  /* 0x0005a01001007387 */ /* 0x000fe20000100a00 */
[----:B------:R0:W-:Y:S03]  /*45390*/  STL.64 [R1+0x5a8], R18 ;  /* 0x0005a81201007387 */ /* 0x0001e60000100a00 */
[----:B0-----:R-:W2:Y:S01]  /*453a0*/  LDL.LU.64 R18, [R1+0x1e28] ;  /* 0x001e280001127983 */ /* 0x001ea20000300a00 */
[----:B------:R-:W2:Y:S02]  /*453b0*/  LDL.LU.64 R16, [R1+0x1e20] ;  /* 0x001e200001107983 */ /* 0x000ea40000300a00 */
[----:B------:R-:W-:Y:S02]  /*453c0*/  STL [R1+0x1d30], R11 ;  /* 0x001d300b01007387 */ /* 0x000fe40000100800 */
[----:B------:R0:W-:Y:S02]  /*453d0*/  STL [R1+0x1d68], R10 ;  /* 0x001d680a01007387 */ /* 0x0001e40000100800 */
[----:B0-----:R-:W4:Y:S01]  /*453e0*/  LDL.LU.64 R10, [R1+0xa8] ;  /* 0x0000a800010a7983 */ /* 0x001f220000300a00 */
        /* <DEDUP_REMOVED lines=9> */
[----:B0-----:R-:W3:Y:S01]  /*45480*/  LDL.LU.64 R6, [R1+0xc8] ;  /* 0x0000c80001067983 */ /* 0x001ee20000300a00 */
[----:B--2---:R-:W-:Y:S03]  /*45490*/  HMMA.16816.F32 R24, R24, R22, R16 ;  /* 0x000000161818723c */ /* 0x004fe60000001810 */
[----:B------:R-:W2:Y:S01]  /*454a0*/  LDL.LU.64 R18, [R1+0x1e08] ;  /* 0x001e080001127983 */ /* 0x000ea20000300a00 */
[----:B------:R-:W2:Y:S02]  /*454b0*/  LDL.LU.64 R16, [R1+0x1e00] ;  /* 0x001e000001107983 */ /* 0x000ea40000300a00 */
[----:B---3--:R-:W-:Y:S11]  /*454c0*/  IMAD.MOV.U32 R4, RZ, RZ, R7 ;  /* 0x000000ffff047224 */ /* 0x008ff600078e0007 */
[----:B------:R-:W-:Y:S06]  /*454d0*/  @!UPT UIADD3 URZ, URZ, URZ, URZ ;  /* 0x0000003f3f3ff290 */ /* 0x000fec000fffe03f */
[----:B------:R0:W-:Y:S01]  /*454e0*/  STL.64 [R1+0x580], R24 ;  /* 0x0005801801007387 */ /* 0x0001e20000100a00 */
[----:B------:R1:W-:Y:S03]  /*454f0*/  STL.64 [R1+0x588], R26 ;  /* 0x0005881a01007387 */ /* 0x0003e60000100a00 */
[----:B0-----:R-:W3:Y:S01]  /*45500*/  LDL.LU R24, [R1+0x2a0] ;  /* 0x0002a00001187983 */ /* 0x001ee20000300800 */
[----:B------:R-:W3:Y:S02]  /*45510*/  LDL.LU R25, [R1+0x2a4] ;  /* 0x0002a40001197983 */ /* 0x000ee40000300800 */
[----:B-1----:R-:W3:Y:S02]  /*45520*/  LDL.LU R26, [R1+0x2a8] ;  /* 0x0002a800011a7983 */ /* 0x002ee40000300800 */
[----:B------:R-:W3:Y:S01]  /*45530*/  LDL.LU R27, [R1+0x2ac] ;  /* 0x0002ac00011b7983 */ /* 0x000ee20000300800 */
[----:B------:R0:W-:Y:S04]  /*45540*/  STL.64 [R1+0x1d50], R22 ;  /* 0x001d501601007387 */ /* 0x0001e80000100a00 */
[----:B0-----:R-:W3:Y:S01]  /*45550*/  LDL.LU.64 R22, [R1+0xb8] ;  /* 0x0000b80001167983 */ /* 0x001ee20000300a00 */
[----:B--2---:R-:W-:Y:S11]  /*45560*/  HMMA.16816.F32 R12, R16, R6, R12 ;  /* 0x00000006100c723c */ /* 0x004ff6000000180c */
[----:B------:R-:W-:Y:S11]  /*45570*/  @!UPT UIADD3 URZ, URZ, URZ, URZ ;  /* 0x0000003f3f3ff290 */ /* 0x000ff6000fffe03f */
[----:B------:R-:W-:Y:S01]  /*45580*/  @!UPT UIADD3 URZ, URZ, URZ, URZ ;  /* 0x0000003f3f3ff290 */ /* 0x000fe2000fffe03f */
[----:B------:R-:W-:Y:S01]  /*45590*/  STL.64 [R1+0x630], R12 ;  /* 0x0006300c01007387 */ /* 0x000fe20000100a00 */
[----:B------:R-:W-:Y:S02]  /*455a0*/  STL.64 [R1+0x638], R14 ;  /* 0x0006380e01007387 */ /* 0x000fe40000100a00 */
[----:B------:R0:W-:Y:S02]  /*455b0*/  STL [R1+0x1d14], R4 ;  /* 0x001d140401007387 */ /* 0x0001e40000100800 */
[----:B0-----:R-:W2:Y:S01]  /*455c0*/  LDL.LU R4, [R1+0x2b0] ;  /* 0x0002b00001047983 */ /* 0x001ea20000300800 */
[----:B------:R-:W-:Y:S01]  /*455d0*/  MOV R12, R6 ;  /* 0x00000006000c7202 */ /* 0x000fe20000000f00 */
[----:B------:R-:W2:Y:S02]  /*455e0*/  LDL.LU R5, [R1+0x2b4] ;  /* 0x0002b40001057983 */ /* 0x000ea40000300800 */
[----:B------:R-:W2:Y:S01]  /*455f0*/  LDL.LU R6, [R1+0x2b8] ;  /* 0x0002b80001067983 */ /* 0x000ea20000300800 */
[----:B------:R-:W2:Y:S01]  /*45600*/  LDL.LU R7, [R1+0x2bc] ;  /* 0x0002bc0001077983 */ /* 0x000ea20000300800 */
[----:B------:R-:W-:Y:S02]  /*45610*/  STL [R1+0x1d10], R12 ;  /* 0x001d100c01007387 */ /* 0x000fe40000100800 */
[----:B---3--:R-:W-:Y:S01]  /*45620*/  IMAD.MOV.U32 R13, RZ, RZ, R23 ;  /* 0x000000ffff0d7224 */ /* 0x008fe200078e0017 */
[----:B------:R-:W-:-:S02]  /*45630*/  MOV R14, R22 ;  /* 0x00000016000e7202 */ /* 0x000fc40000000f00 */
[----:B----4-:R-:W-:Y:S01]  /*45640*/  MOV R28, R10 ;  /* 0x0000000a001c7202 */ /* 0x010fe20000000f00 */
[----:B------:R-:W-:Y:S01]  /*45650*/  IMAD.MOV.U32 R15, RZ, RZ, R11 ;  /* 0x000000ffff0f7224 */ /* 0x000fe200078e000b */
[C---:B--2---:R-:W-:Y:S11]  /*45660*/  HMMA.16816.F32 R4, R16.reuse, R22, R4 ;  /* 0x000000161004723c */ /* 0x044ff60000001804 */
[----:B------:R-:W-:Y:S11]  /*45670*/  @!UPT UIADD3 URZ, URZ, URZ, URZ ;  /* 0x0000003f3f3ff290 */ /* 0x000ff6000fffe03f */
[----:B------:R-:W-:Y:S01]  /*45680*/  @!UPT UIADD3 URZ, URZ, URZ, URZ ;  /* 0x0000003f3f3ff290 */ /* 0x000fe2000fffe03f */
[----:B------:R-:W-:Y:S01]  /*45690*/  STL.64 [R1+0x640], R4 ;  /* 0x0006400401007387 */ /* 0x000fe20000100a00 */
[----:B------:R0:W-:Y:S02]  /*456a0*/  STL.64 [R1+0x648], R6 ;  /* 0x0006480601007387 */ /* 0x0001e40000100a00 */
[C---:B0-----:R-:W-:Y:S01]  /*456b0*/  HMMA.16816.F32 R4, R16.reuse, R10, R24 ;  /* 0x0000000a1004723c */ /* 0x041fe20000001818 */
[----:B------:R-:W-:Y:S01]  /*456c0*/  STL [R1+0x1d1c], R13 ;  /* 0x001d1c0d01007387 */ /* 0x000fe20000100800 */
[----:B------:R-:W-:Y:S11]  /*456d0*/  STL [R1+0x1d18], R14 ;  /* 0x001d180e01007387 */ /* 0x000ff60000100800 */
[----:B------:R-:W-:Y:S10]  /*456e0*/  @!UPT UIADD3 URZ, URZ, URZ, URZ ;  /* 0x0000003f3f3ff290 */ /* 0x000ff4000fffe03f */
[----:B------:R-:W-:Y:S01]  /*456f0*/  STL.64 [R1+0x650], R4 ;  /* 0x0006500401007387 */ /* 0x000fe20000100a00 */
[----:B------:R-:W-:Y:S02]  /*45700*/  STL.64 [R1+0x658], R6 ;  /* 0x0006580601007387 */ /* 0x000fe40000100a00 */
[----:B------:R-:W2:Y:S02]  /*45710*/  LDL.LU R20, [R1+0x210] ;  /* 0x0002100001147983 */ /* 0x000ea40000300800 */
[----:B------:R-:W2:Y:S01]  /*45720*/  LDL.LU R21, [R1+0x214] ;  /* 0x0002140001157983 */ /* 0x000ea20000300800 */
[----:B------:R-:W3:Y:S01]  /*45730*/  LDL.LU R22, [R1+0x218] ;  /* 0x0002180001167983 */ /* 0x000ee20000300800 */
[----:B------:R-:W3:Y:S02]  /*45740*/  LDL.LU R23, [R1+0x21c] ;  /* 0x00021c0001177983 */ /* 0x000ee40000300800 */
[----:B------:R-:W4:Y:S02]  /*45750*/  LDL.LU R8, [R1+0x220] ;  /* 0x0002200001087983 */ /* 0x000f240000300800 */
[----:B------:R-:W4:Y:S01]  /*45760*/  LDL.LU R9, [R1+0x224] ;  /* 0x0002240001097983 */ /* 0x000f220000300800 */
[----:B------:R-:W2:Y:S01]  /*45770*/  LDL.LU R10, [R1+0x228] ;  /* 0x00022800010a7983 */ /* 0x000ea20000300800 */
[----:B------:R-:W2:Y:S03]  /*45780*/  LDL.LU R11, [R1+0x22c] ;  /* 0x00022c00010b7983 */ /* 0x000ea60000300800 */
[----:B--2---:R0:W-:Y:S01]  /*45790*/  STL.64 [R1+0x1d78], R10 ;  /* 0x001d780a01007387 */ /* 0x0041e20000100a00 */
[----:B----4-:R-:W-:Y:S03]  /*457a0*/  STL.64 [R1+0x1d70], R8 ;  /* 0x001d700801007387 */ /* 0x010fe60000100a00 */
[----:B0-----:R-:W2:Y:S04]  /*457b0*/  LDL.LU.64 R10, [R1+0x38] ;  /* 0x00003800010a7983 */ /* 0x001ea80000300a00 */
[----:B--2---:R0:W-:Y:S04]  /*457c0*/  STL.64 [R1+0x1d88], R10 ;  /* 0x001d880a01007387 */ /* 0x0041e80000100a00 */
[----:B0-----:R-:W2:Y:S04]  /*457d0*/  LDL.LU.64 R10, [R1+0x48] ;  /* 0x00004800010a7983 */ /* 0x001ea80000300a00 */
[----:B--2---:R0:W-:Y:S04]  /*457e0*/  STL.64 [R1+0x1da0], R10 ;  /* 0x001da00a01007387 */ /* 0x0041e80000100a00 */
[----:B0-----:R-:W2:Y:S04]  /*457f0*/  LDL.LU.64 R10, [R1+0x58] ;  /* 0x00005800010a7983 */ /* 0x001ea80000300a00 */
[----:B--2---:R0:W-:Y:S04]  /*45800*/  STL.64 [R1+0x1db8], R10 ;  /* 0x001db80a01007387 */ /* 0x0041e80000100a00 */
[----:B0-----:R-:W2:Y:S04]  /*45810*/  LDL.LU.64 R10, [R1+0x68] ;  /* 0x00006800010a7983 */ /* 0x001ea80000300a00 */
[----:B--2---:R-:W-:Y:S01]  /*45820*/  STL.64 [R1+0x1dd0], R10 ;  /* 0x001dd00a01007387 */ /* 0x004fe20000100a00 */
[----:B---3--:R0:W-:Y:S02]  /*45830*/  STL.64 [R1+0x1d60], R22 ;  /* 0x001d601601007387 */ /* 0x0081e40000100a00 */
[----:B------:R1:W-:Y:S01]  /*45840*/  STL.64 [R1+0x1d58], R20 ;  /* 0x001d581401007387 */ /* 0x0003e20000100a00 */
[----:B0-----:R-:W2:Y:S04]  /*45850*/  LDL.LU.64 R22, [R1+0x28] ;  /* 0x0000280001167983 */ /* 0x001ea80000300a00 */
[----:B--2---:R0:W-:Y:S01]  /*45860*/  STL.64 [R1+0x1d80], R22 ;  /* 0x001d801601007387 */ /* 0x0041e20000100a00 */
[----:B-1----:R-:W2:Y:S02]  /*45870*/  LDL.LU R20, [R1+0x230] ;  /* 0x0002300001147983 */ /* 0x002ea40000300800 */
[----:B------:R-:W2:Y:S01]  /*45880*/  LDL.LU R21, [R1+0x234] ;  /* 0x0002340001157983 */ /* 0x000ea20000300800 */
[----:B0-----:R-:W3:Y:S01]  /*45890*/  LDL.LU R22, [R1+0x238] ;  /* 0x0002380001167983 */ /* 0x001ee20000300800 */
[----:B------:R-:W3:Y:S02]  /*458a0*/  LDL.LU R23, [R1+0x23c] ;  /* 0x00023c0001177983 */ /* 0x000ee40000300800 */
[----:B------:R-:W4:Y:S02]  /*458b0*/  LDL.LU R8, [R1+0x270] ;  /* 0x0002700001087983 */ /* 0x000f240000300800 */
[----:B------:R-:W4:Y:S01]  /*458c0*/  LDL.LU R9, [R1+0x274] ;  /* 0x0002740001097983 */ /* 0x000f220000300800 */
[----:B------:R-:W2:Y:S01]  /*458d0*/  LDL.LU R10, [R1+0x278] ;  /* 0x00027800010a7983 */ /* 0x000ea20000300800 */
[----:B------:R-:W2:Y:S02]  /*458e0*/  LDL.LU R11, [R1+0x27c] ;  /* 0x00027c00010b7983 */ /* 0x000ea40000300800 */
[----:B------:R-:W2:Y:S02]  /*458f0*/  LDL.LU R4, [R1+0x280] ;  /* 0x0002800001047983 */ /* 0x000ea40000300800 */
[----:B------:R-:W2:Y:S01]  /*45900*/  LDL.LU R5, [R1+0x284] ;  /* 0x0002840001057983 */ /* 0x000ea20000300800 */
[----:B------:R-:W2:Y:S01]  /*45910*/  LDL.LU R6, [R1+0x288] ;  /* 0x0002880001067983 */ /* 0x000ea20000300800 */
[----:B------:R-:W2:Y:S03]  /*45920*/  LDL.LU R7, [R1+0x28c] ;  /* 0x00028c0001077983 */ /* 0x000ea60000300800 */
[----:B--2---:R0:W-:Y:S01]  /*45930*/  STL.64 [R1+0x1df0], R6 ;  /* 0x001df00601007387 */ /* 0x0041e20000100a00 */
[----:B------:R-:W-:Y:S03]  /*45940*/  STL.64 [R1+0x1de8], R4 ;  /* 0x001de80401007387 */ /* 0x000fe60000100a00 */
[----:B0-----:R-:W2:Y:S01]  /*45950*/  LDL.LU.64 R6, [R1+0x98] ;  /* 0x0000980001067983 */ /* 0x001ea20000300a00 */
[----:B------:R0:W-:Y:S02]  /*45960*/  STL.64 [R1+0x1de0], R10 ;  /* 0x001de00a01007387 */ /* 0x0001e40000100a00 */
[----:B----4-:R1:W-:Y:S01]  /*45970*/  STL.64 [R1+0x1dd8], R8 ;  /* 0x001dd80801007387 */ /* 0x0103e20000100a00 */
[----:B0-----:R-:W4:Y:S04]  /*45980*/  LDL.LU.64 R10, [R1+0x88] ;  /* 0x00008800010a7983 */ /* 0x001f280000300a00 */
[----:B----4-:R0:W-:Y:S01]  /*45990*/  STL.64 [R1+0x1df8], R10 ;  /* 0x001df80a01007387 */ /* 0x0101e20000100a00 */
[----:B-1----:R-:W2:Y:S02]  /*459a0*/  LDL.LU R8, [R1+0x290] ;  /* 0x0002900001087983 */ /* 0x002ea40000300800 */
[----:B------:R-:W2:Y:S01]  /*459b0*/  LDL.LU R9, [R1+0x294] ;  /* 0x0002940001097983 */ /* 0x000ea20000300800 */
[----:B0-----:R-:W2:Y:S01]  /*459c0*/  LDL.LU R10, [R1+0x298] ;  /* 0x00029800010a7983 */ /* 0x001ea20000300800 */
[----:B------:R-:W2:Y:S02]  /*459d0*/  LDL.LU R11, [R1+0x29c] ;  /* 0x00029c00010b7983 */ /* 0x000ea40000300800 */
[----:B---3--:R-:W-:Y:S02]  /*459e0*/  STL.64 [R1+0x1d98], R22 ;  /* 0x001d981601007387 */ /* 0x008fe40000100a00 */
        /* <DEDUP_REMOVED lines=9> */
[----:B------:R-:W4:Y:S02]  /*45a80*/  LDL.LU R22, [R1+0x258] ;  /* 0x0002580001167983 */ /* 0x000f240000300800 */
[----:B------:R-:W4:Y:S01]  /*45a90*/  LDL.LU R23, [R1+0x25c] ;  /* 0x00025c0001177983 */ /* 0x000f220000300800 */
[----:B--2---:R-:W-:Y:S01]  /*45aa0*/  HMMA.16816.F32 R8, R16, R6, R8 ;  /* 0x000000061008723c */ /* 0x004fe20000001808 */
[----:B----4-:R-:W-:Y:S01]  /*45ab0*/  STL.64 [R1+0x1dc8], R22 ;  /* 0x001dc81601007387 */ /* 0x010fe20000100a00 */
[----:B---3--:R0:W-:Y:S03]  /*45ac0*/  STL.64 [R1+0x1dc0], R20 ;  /* 0x001dc01401007387 */ /* 0x0081e60000100a00 */
[----:B0-----:R-:W2:Y:S01]  /*45ad0*/  LDL.LU R20, [R1+0x260] ;  /* 0x0002600001147983 */ /* 0x001ea20000300800 */
[----:B------:R-:W2:Y:S02]  /*45ae0*/  LDL.LU R21, [R1+0x264] ;  /* 0x0002640001157983 */ /* 0x000ea40000300800 */
[----:B------:R-:W2:Y:S02]  /*45af0*/  LDL.LU R22, [R1+0x268] ;  /* 0x0002680001167983 */ /* 0x000ea40000300800 */
[----:B------:R-:W2:Y:S01]  /*45b00*/  LDL.LU R23, [R1+0x26c] ;  /* 0x00026c0001177983 */ /* 0x000ea20000300800 */
[----:B------:R-:W3:Y:S01]  /*45b10*/  LDL.LU.64 R26, [R1+0x8] ;  /* 0x00000800011a7983 */ /* 0x000ee20000300a00 */
[----:B------:R-:W-:Y:S01]  /*45b20*/  MOV R29, R6 ;  /* 0x00000006001d7202 */ /* 0x000fe20000000f00 */
[----:B------:R-:W-:-:S02]  /*45b30*/  IMAD.MOV.U32 R3, RZ, RZ, R7 ;  /* 0x000000ffff037224 */ /* 0x000fc400078e0007 */
[----:B---3--:R0:W-:Y:S04]  /*45b40*/  STL.64 [R1+0x1d48], R26 ;  /* 0x001d481a01007387 */ /* 0x0081e80000100a00 */
[----:B0-----:R-:W3:Y:S01]  /*45b50*/  LDL.LU.64 R26, [R1+0x18] ;  /* 0x00001800011a7983 */ /* 0x001ee20000300a00 */
[----:B------:R0:W-:Y:S03]  /*45b60*/  STL [R1+0x1d24], R15 ;  /* 0x001d240f01007387 */ /* 0x0001e60000100800 */
[----:B0-----:R-:W4:Y:S01]  /*45b70*/  LDL.LU.64 R14, [R1+0x78] ;  /* 0x00007800010e7983 */ /* 0x001f220000300a00 */
[----:B------:R-:W-:Y:S02]  /*45b80*/  STL [R1+0x1d20], R28 ;  /* 0x001d201c01007387 */ /* 0x000fe40000100800 */
[----:B------:R-:W-:Y:S02]  /*45b90*/  STL.64 [R1+0x660], R8 ;  /* 0x0006600801007387 */ /* 0x000fe40000100a00 */
[----:B------:R0:W-:Y:S02]  /*45ba0*/  STL.64 [R1+0x668], R10 ;  /* 0x0006680a01007387 */ /* 0x0001e40000100a00 */
        /* <DEDUP_REMOVED lines=8> */
[----:B------:R-:W-:Y:S01]  /*45c30*/  STL.64 [R1+0x670], R4 ;  /* 0x0006700401007387 */ /* 0x000fe20000100a00 */
[----:B------:R0:W-:Y:S02]  /*45c40*/  STL.64 [R1+0x678], R6 ;  /* 0x0006780601007387 */ /* 0x0001e40000100a00 */
[----:B0-----:R-:W-:Y:S01]  /*45c50*/  MOV R6, R10 ;  /* 0x0000000a00067202 */ /* 0x001fe20000000f00 */
[----:B------:R-:W-:Y:S02]  /*45c60*/  IMAD.MOV.U32 R7, RZ, RZ, R11 ;  /* 0x000000ffff077224 */ /* 0x000fe400078e000b */
[----:B------:R-:W4:Y:S01]  /*45c70*/  LDL.LU.64 R10, [R1+0x1de0] ;  /* 0x001de000010a7983 */ /* 0x000f220000300a00 */
        /* <DEDUP_REMOVED lines=8> */
[C---:B--2---:R-:W-:Y:S01]  /*45d00*/  HMMA.16816.F32 R20, R16.reuse, R10, R20 ;  /* 0x0000000a1014723c */ /* 0x044fe20000001814 */
[----:B------:R-:W-:Y:S01]  /*45d10*/  MOV R13, R10 ;  /* 0x0000000a000d7202 */ /* 0x000fe20000000f00 */
[----:B------:R-:W-:Y:S11]  /*45d20*/  IMAD.MOV.U32 R14, RZ, RZ, R11 ;  /* 0x000000ffff0e7224 */ /* 0x000ff600078e000b */
[----:B------:R-:W-:Y:S10]  /*45d30*/  @!UPT UIADD3 URZ, URZ, URZ, URZ ;  /* 0x0000003f3f3ff290 */ /* 0x000ff4000fffe03f */
[----:B------:R-:W-:Y:S01]  /*45d40*/  STL.64 [R1+0x690], R20 ;  /* 0x0006901401007387 */ /* 0x000fe20000100a00 */
[----:B------:R0:W-:Y:S03]  /*45d50*/  STL.64 [R1+0x698], R22 ;  /* 0x0006981601007387 */ /* 0x0001e60000100a00 */
[----:B0-----:R-:W2:Y:S01]  /*45d60*/  LDL.LU.64 R22, [R1+0x1dc8] ;  /* 0x001dc80001167983 */ /* 0x001ea20000300a00 */
[----:B------:R-:W2:Y:S02]  /*45d70*/  LDL.LU.64 R20, [R1+0x1dc0] ;  /* 0x001dc00001147983 */ /* 0x000ea40000300a00 */
[----:B------:R-:W2:Y:S02]  /*45d80*/  LDL.LU.64 R10, [R1+0x1db8] ;  /* 0x001db800010a7983 */ /* 0x000ea40000300a00 */
[----:B------:R-:W-:Y:S01]  /*45d90*/  IMAD.MOV.U32 R12, RZ, RZ, R15 ;  /* 0x000000ffff0c7224 */ /* 0x000fe200078e000f */
        /* <DEDUP_REMOVED lines=11> */
[----:B0-----:R-:W4:Y:S01]  /*45e50*/  LDL.LU R12, [R1+0x200] ;  /* 0x00020000010c7983 */ /* 0x001f220000300800 */
[----:B------:R-:W4:Y:S01]  /*45e60*/  LDL.LU R13, [R1+0x204] ;  /* 0x00020400010d7983 */ /* 0x000f220000300800 */
        /* <DEDUP_REMOVED lines=8> */
[----:B------:R-:W2:Y:S01]  /*45ef0*/  LDL.LU.64 R10, [R1+0x1d88] ;  /* 0x001d8800010a7983 */ /* 0x000ea20000300a00 */
[----:B------:R-:W-:Y:S01]  /*45f00*/  MOV R14, R2 ;  /* 0x00000002000e7202 */ /* 0x000fe20000000f00 */
        /* <DEDUP_REMOVED lines=10> */
[C---:B--2---:R-:W-:Y:S01]  /*45fb0*/  HMMA.16816.F32 R8, R16.reuse, R22, R8 ;  /* 0x000000161008723c */ /* 0x044fe20000001808 */
[----:B------:R-:W-:Y:S11]  /*45fc0*/  IMAD.MOV.U32 R5, RZ, RZ, R23 ;  /* 0x000000ffff057224 */ /* 0x000ff600078e0017 */
[----:B------:R-:W-:Y:S11]  /*45fd0*/  @!UPT UIADD3 URZ, URZ, URZ, URZ ;  /* 0x0000003f3f3ff290 */ /* 0x000ff6000fffe03f */
[----:B------:R0:W-:Y:S01]  /*45fe0*/  STL.64 [R1+0x720], R8 ;  /* 0x0007200801007387 */ /* 0x0001e20000100a00 */
[----:B------:R1:W-:Y:S01]  /*45ff0*/  STL.64 [R1+0x728], R10 ;  /* 0x0007280a01007387 */ /* 0x0003e20000100a00 */
[----:B0-----:R-:W-:Y:S02]  /*46000*/  MOV R8, R22 ;  /* 0x0000001600087202 */ /* 0x001fe40000000f00 */
[----:B-1----:R-:W2:Y:S01]  /*46010*/  LDL.LU R10, [R1+0x1d68] ;  /* 0x001d6800010a7983 */ /* 0x002ea20000300800 */
[----:B------:R-:W2:Y:S02]  /*46020*/  LDL.LU.64 R22, [R1+0x1d60] ;  /* 0x001d600001167983 */ /* 0x000ea40000300a00 */
[----:B------:R-:W2:Y:S02]  /*46030*/  LDL.LU.64 R20, [R1+0x1d58] ;  /* 0x001d580001147983 */ /* 0x000ea40000300a00 */
[----:B---3--:R-:W-:Y:S01]  /*46040*/  IMAD.MOV.U32 R9, RZ, RZ, R27 ;  /* 0x000000ffff097224 */ /* 0x008fe200078e001b */
[C---:B--2---:R-:W-:Y:S11]  /*46050*/  HMMA.16816.F32 R20, R16.reuse, R26, R20 ;  /* 0x0000001a1014723c */ /* 0x044ff60000001814 */
[----:B------:R-:W-:Y:S11]  /*46060*/  @!UPT UIADD3 URZ, URZ, URZ, URZ ;  /* 0x0000003f3f3ff290 */ /* 0x000ff6000fffe03f */
[----:B------:R-:W-:Y:S01]  /*46070*/  @!UPT UIADD3 URZ, URZ, URZ, URZ ;  /* 0x0000003f3f3ff290 */ /* 0x000fe2000fffe03f */
[----:B------:R0:W-:Y:S01]  /*46080*/  STL.64 [R1+0x730], R20 ;  /* 0x0007301401007387 */ /* 0x0001e20000100a00 */
[----:B------:R1:W-:Y:S01]  /*46090*/  STL.64 [R1+0x738], R22 ;  /* 0x0007381601007387 */ /* 0x0003e20000100a00 */
[----:B0-----:R-:W-:Y:S02]  /*460a0*/  MOV R20, R26 ;  /* 0x0000001a00147202 */ /* 0x001fe40000000f00 */
[----:B-1----:R-:W2:Y:S01]  /*460b0*/  LDL.LU.64 R22, [R1+0x1d50] ;  /* 0x001d500001167983 */ /* 0x002ea20000300a00 */
[----:B------:R-:W4:Y:S02]  /*460c0*/  LDL.LU.64 R26, [R1+0x1d48] ;  /* 0x001d4800011a7983 */ /* 0x000f240000300a00 */
[----:B----4-:R-:W-:Y:S01]  /*460d0*/  HMMA.16816.F32 R12, R16, R26, R12 ;  /* 0x0000001a100c723c */ /* 0x010fe2000000180c */
[----:B------:R-:W-:Y:S11]  /*460e0*/  IMAD.MOV.U32 R21, RZ, RZ, R27 ;  /* 0x000000ffff157224 */ /* 0x000ff600078e001b */
[----:B------:R-:W-:Y:S11]  /*460f0*/  @!UPT UIADD3 URZ, URZ, URZ, URZ ;  /* 0x0000003f3f3ff290 */ /* 0x000ff6000fffe03f */
[----:B------:R-:W-:Y:S01]  /*46100*/  STL.64 [R1+0x740], R12 ;  /* 0x0007400c01007387 */ /* 0x000fe20000100a00 */
[----:B------:R0:W-:Y:S03]  /*46110*/  STL.64 [R1+0x748], R14 ;  /* 0x0007480e01007387 */ /* 0x0001e60000100a00 */
[----:B0-----:R-:W3:Y:S01]  /*46120*/  LDL.LU.64 R14, [R1+0x1d40] ;  /* 0x001d4000010e7983 */ /* 0x001ee20000300a00 */
[----:B------:R-:W4:Y:S02]  /*46130*/  LDL.LU.64 R12, [R1+0x1d38] ;  /* 0x001d3800010c7983 */ /* 0x000f240000300a00 */
[----:B------:R-:W2:Y:S01]  /*46140*/  LDL.LU R27, [R1+0xa98] ;  /* 0x000a9800011b7983 */ /* 0x000ea20000300800 */
[----:B------:R-:W-:Y:S01]  /*46150*/  MOV R11, R26 ;  /* 0x0000001a000b7202 */ /* 0x000fe20000000f00 */
[----:B--2---:R0:W-:Y:S01]  /*46160*/  STL [R1+0x1b50], R27 ;  /* 0x001b501b01007387 */ /* 0x0041e20000100800 */
[----:B------:R-:W2:Y:S02]  /*46170*/  LDL.LU R24, [R1+0xd0] ;  /* 0x0000d00001187983 */ /* 0x000ea40000300800 */
[----:B------:R-:W2:Y:S02]  /*46180*/  LDL.LU R25, [R1+0xd4] ;  /* 0x0000d40001197983 */ /* 0x000ea40000300800 */
[----:B------:R-:W2:Y:S01]  /*46190*/  LDL.LU R26, [R1+0xd8] ;  /* 0x0000d800011a7983 */ /* 0x000ea20000300800 */
[----:B0-----:R-:W2:Y:S04]  /*461a0*/  LDL.LU R27, [R1+0xdc] ;  /* 0x0000dc00011b7983 */ /* 0x001ea80000300800 */
        /* <DEDUP_REMOVED lines=12> */
[----:B--2---:R0:W-:Y:S01]  /*46270*/  STL.64 [R1+0x1b80], R26 ;  /* 0x001b801a01007387 */ /* 0x0041e20000100a00 */
[----:B------:R-:W-:Y:S01]  /*46280*/  STL.64 [R1+0x1b78], R24 ;  /* 0x001b781801007387 */ /* 0x000fe20000100a00 */
[----:B0-----:R-:W-:Y:S01]  /*46290*/  MOV R26, R11 ;  /* 0x0000000b001a7202 */ /* 0x001fe20000000f00 */
[----:B------:R-:W-:Y:S01]  /*462a0*/  IMAD.MOV.U32 R27, RZ, RZ, R21 ;  /* 0x000000ffff1b7224 */ /* 0x000fe200078e0015 */
[----:B------:R-:W2:Y:S04]  /*462b0*/  LDL.LU R11, [R1+0x1d30] ;  /* 0x001d3000010b7983 */ /* 0x000ea80000300800 */
[----:B------:R0:W-:Y:S02]  /*462c0*/  STL.64 [R1+0x1b98], R26 ;  /* 0x001b981a01007387 */ /* 0x0001e40000100a00 */
[----:B0-----:R-:W-:Y:S01]  /*462d0*/  MOV R26, R20 ;  /* 0x00000014001a7202 */ /* 0x001fe20000000f00 */
[----:B------:R-:W-:-:S05]  /*462e0*/  IMAD.MOV.U32 R27, RZ, RZ, R9 ;  /* 0x000000ffff1b7224 */ /* 0x000fca00078e0009 */
[----:B------:R0:W-:Y:S02]  /*462f0*/  STL.64 [R1+0x1bb0], R26 ;  /* 0x001bb01a01007387 */ /* 0x0001e40000100a00 */
[----:B0-----:R-:W-:Y:S01]  /*46300*/  MOV R26, R8 ;  /* 0x00000008001a7202 */ /* 0x001fe20000000f00 */
[----:B------:R-:W-:-:S05]  /*46310*/  IMAD.MOV.U32 R27, RZ, RZ, R5 ;  /* 0x000000ffff1b7224 */ /* 0x000fca00078e0005 */
[----:B------:R0:W-:Y:S01]  /*46320*/  STL.64 [R1+0x1bc8], R26 ;  /* 0x001bc81a01007387 */ /* 0x0001e20000100a00 */
[----:B------:R-:W2:Y:S02]  /*46330*/  LDL.LU R24, [R1+0x1f0] ;  /* 0x0001f00001187983 */ /* 0x000ea40000300800 */
[----:B------:R-:W2:Y:S01]  /*46340*/  LDL.LU R25, [R1+0x1f4] ;  /* 0x0001f40001197983 */ /* 0x000ea20000300800 */
[----:B0-----:R-:W2:Y:S01]  /*46350*/  LDL.LU R26, [R1+0x1f8] ;  /* 0x0001f800011a7983 */ /* 0x001ea20000300800 */
[----:B------:R-:W2:Y:S02]  /*46360*/  LDL.LU R27, [R1+0x1fc] ;  /* 0x0001fc00011b7983 */ /* 0x000ea40000300800 */
[----:B------:R-:W2:Y:S02]  /*46370*/  LDL.LU R20, [R1+0x6a0] ;  /* 0x0006a00001147983 */ /* 0x000ea40000300800 */
[----:B------:R-:W2:Y:S01]  /*46380*/  LDL.LU R21, [R1+0xa94] ;  /* 0x000a940001157983 */ /* 0x000ea20000300800 */
[----:B------:R-:W-:Y:S04]  /*46390*/  STL.64 [R1+0x1cc8], R22 ;  /* 0x001cc81601007387 */ /* 0x000fe80000100a00 */
[----:B--2---:R0:W-:Y:S01]  /*463a0*/  STL.64 [R1+0x1cc0], R20 ;  /* 0x001cc01401007387 */ /* 0x0041e20000100a00 */
[----:B------:R-:W2:Y:S02]  /*463b0*/  LDL.LU R5, [R1+0x44c] ;  /* 0x00044c0001057983 */ /* 0x000ea40000300800 */
[----:B------:R-:W2:Y:S02]  /*463c0*/  LDL.LU R8, [R1+0xa90] ;  /* 0x000a900001087983 */ /* 0x000ea40000300800 */
[----:B------:R-:W2:Y:S01]  /*463d0*/  LDL.LU R9, [R1+0x448] ;  /* 0x0004480001097983 */ /* 0x000ea20000300800 */
[----:B0-----:R-:W-:Y:S01]  /*463e0*/  HMMA.16816.F32 R20, R16, R10, R24 ;  /* 0x0000000a1014723c */ /* 0x001fe20000001818 */
[----:B------:R-:W2:Y:S11]  /*463f0*/  LDL.LU R24, [R1+0x130] ;  /* 0x0001300001187983 */ /* 0x000eb60000300800 */
[----:B------:R-:W-:Y:S11]  /*46400*/  @!UPT UIADD3 URZ, URZ, URZ, URZ ;  /* 0x0000003f3f3ff290 */ /* 0x000ff6000fffe03f */
[----:B------:R-:W-:Y:S01]  /*46410*/  STL.64 [R1+0x750], R20 ;  /* 0x0007501401007387 */ /* 0x000fe20000100a00 */
[----:B------:R-:W-:Y:S02]  /*46420*/  STL.64 [R1+0x758], R22 ;  /* 0x0007581601007387 */ /* 0x000fe40000100a00 */
[----:B------:R-:W2:Y:S02]  /*46430*/  LDL.LU R25, [R1+0x134] ;  /* 0x0001340001197983 */ /* 0x000ea40000300800 */
[----:B------:R-:W2:Y:S01]  /*46440*/  LDL.LU R26, [R1+0x138] ;  /* 0x00013800011a7983 */ /* 0x000ea20000300800 */
[----:B------:R-:W2:Y:S04]  /*46450*/  LDL.LU R27, [R1+0x13c] ;  /* 0x00013c00011b7983 */ /* 0x000ea80000300800 */
[----:B--2---:R0:W-:Y:S01]  /*46460*/  STL.64 [R1+0x1bd8], R26 ;  /* 0x001bd81a01007387 */ /* 0x0041e20000100a00 */
[----:B------:R-:W-:Y:S01]  /*46470*/  STL.64 [R1+0x1bd0], R24 ;  /* 0x001bd01801007387 */ /* 0x000fe20000100a00 */
[----:B0-----:R-:W-:Y:S01]  /*46480*/  MOV R26, R3 ;  /* 0x00000003001a7202 */ /* 0x001fe20000000f00 */
[----:B------:R-:W-:Y:S01]  /*46490*/  IMAD.MOV.U32 R27, RZ, RZ, R29 ;  /* 0x000000ffff1b7224 */ /* 0x000fe200078e001d */
[----:B------:R-:W2:Y:S01]  /*464a0*/  LDL.LU R3, [R1+0x1d2c] ;  /* 0x001d2c0001037983 */ /* 0x000ea20000300800 */
[----:B------:R-:W2:Y:S03]  /*464b0*/  LDL.LU R29, [R1+0x1d28] ;  /* 0x001d2800011d7983 */ /* 0x000ea60000300800 */
[----:B------:R3:W-:Y:S02]  /*464c0*/  STL.64 [R1+0x1bf0], R26 ;  /* 0x001bf01a01007387 */ /* 0x0007e40000100a00 */
[----:B---3--:R-:W-:Y:S01]  /*464d0*/  MOV R26, R15 ;  /* 0x0000000f001a7202 */ /* 0x008fe20000000f00 */
[----:B------:R-:W-:Y:S01]  /*464e0*/  IMAD.MOV.U32 R27, RZ, RZ, R28 ;  /* 0x000000ffff1b7224 */ /* 0x000fe200078e001c */
[----:B------:R-:W3:Y:S01]  /*464f0*/  LDL.LU R15, [R1+0x1d24] ;  /* 0x001d2400010f7983 */ /* 0x000ee20000300800 */
[----:B------:R-:W2:Y:S03]  /*46500*/  LDL.LU R28, [R1+0x1d20] ;  /* 0x001d2000011c7983 */ /* 0x000ea60000300800 */
[----:B------:R-:W-:Y:S01]  /*46510*/  STL.64 [R1+0x1c08], R26 ;  /* 0x001c081a01007387 */ /* 0x000fe20000100a00 */
[----:B------:R-:W-:Y:S02]  /*46520*/  STL.64 [R1+0x1b90], R10 ;  /* 0x001b900a01007387 */ /* 0x000fe40000100a00 */
[----:B------:R0:W-:Y:S02]  /*46530*/  STL.64 [R1+0x1b88], R8 ;  /* 0x001b880801007387 */ /* 0x0001e40000100a00 */
[----:B0-----:R-:W2:Y:S01]  /*46540*/  LDL.LU R8, [R1+0x100] ;  /* 0x0001000001087983 */ /* 0x001ea20000300800 */
[----:B------:R-:W2:Y:S02]  /*46550*/  LDL.LU R9, [R1+0x104] ;  /* 0x0001040001097983 */ /* 0x000ea40000300800 */
[----:B------:R-:W2:Y:S02]  /*46560*/  LDL.LU R10, [R1+0x108] ;  /* 0x00010800010a7983 */ /* 0x000ea40000300800 */
[----:B------:R-:W2:Y:S01]  /*46570*/  LDL.LU R11, [R1+0x10c] ;  /* 0x00010c00010b7983 */ /* 0x000ea20000300800 */
[----:B----4-:R-:W-:Y:S01]  /*46580*/  MOV R26, R13 ;  /* 0x0000000d001a7202 */ /* 0x010fe20000000f00 */
[----:B------:R-:W-:Y:S01]  /*46590*/  IMAD.MOV.U32 R27, RZ, RZ, R14 ;  /* 0x000000ffff1b7224 */ /* 0x000fe200078e000e */
[----:B------:R-:W4:Y:S01]  /*465a0*/  LDL.LU R13, [R1+0x1d1c] ;  /* 0x001d1c00010d7983 */ /* 0x000f220000300800 */
[----:B------:R-:W3:Y:S03]  /*465b0*/  LDL.LU R14, [R1+0x1d18] ;  /* 0x001d1800010e7983 */ /* 0x000ee60000300800 */
[----:B------:R-:W-:Y:S04]  /*465c0*/  STL.64 [R1+0x1c20], R26 ;  /* 0x001c201a01007387 */ /* 0x000fe80000100a00 */
[----:B--2---:R-:W-:Y:S01]  /*465d0*/  STL.64 [R1+0x1ba8], R10 ;  /* 0x001ba80a01007387 */ /* 0x004fe20000100a00 */
[----:B------:R0:W-:Y:S03]  /*465e0*/  STL.64 [R1+0x1ba0], R8 ;  /* 0x001ba00801007387 */ /* 0x0001e60000100a00 */
[----:B0-----:R-:W2:Y:S01]  /*465f0*/  LDL.LU R8, [R1+0x110] ;  /* 0x0001100001087983 */ /* 0x001ea20000300800 */
[----:B------:R-:W2:Y:S02]  /*46600*/  LDL.LU R9, [R1+0x114] ;  /* 0x0001140001097983 */ /* 0x000ea40000300800 */
[----:B------:R-:W2:Y:S02]  /*46610*/  LDL.LU R10, [R1+0x118] ;  /* 0x00011800010a7983 */ /* 0x000ea40000300800 */
[----:B------:R-:W2:Y:S01]  /*46620*/  LDL.LU R11, [R1+0x11c] ;  /* 0x00011c00010b7983 */ /* 0x000ea20000300800 */
[----:B------:R-:W-:Y:S01]  /*46630*/  MOV R26, R4 ;  /* 0x00000004001a7202 */ /* 0x000fe20000000f00 */
[----:B------:R-:W-:Y:S01]  /*46640*/  IMAD.MOV.U32 R27, RZ, RZ, R12 ;  /* 0x000000ffff1b7224 */ /* 0x000fe200078e000c */
[----:B------:R-:W3:Y:S01]  /*46650*/  LDL.LU R4, [R1+0x1d14] ;  /* 0x001d140001047983 */ /* 0x000ee20000300800 */
        /* <DEDUP_REMOVED lines=31> */
[----:B---3--:R-:W-:Y:S01]  /*46850*/  IMAD.MOV.U32 R27, RZ, RZ, R15 ;  /* 0x000000ffff1b7224 */ /* 0x008fe200078e000f */
[----:B------:R-:W3:Y:S04]  /*46860*/  LDL.LU R28, [R1+0x1cfc] ;  /* 0x001cfc00011c7983 */ /* 0x000ee80000300800 */
[----:B------:R0:W-:Y:S02]  /*46870*/  STL.64 [R1+0x1c80], R26 ;  /* 0x001c801a01007387 */ /* 0x0001e40000100a00 */
[----:B0-----:R-:W-:Y:S01]  /*46880*/  MOV R26, R14 ;  /* 0x0000000e001a7202 */ /* 0x001fe20000000f00 */
[----:B----4-:R-:W-:-:S05]  /*46890*/  IMAD.MOV.U32 R27, RZ, RZ, R13 ;  /* 0x000000ffff1b7224 */ /* 0x010fca00078e000d */
[----:B------:R-:W-:Y:S04]  /*468a0*/  STL.64 [R1+0x1c98], R26 ;  /* 0x001c981a01007387 */ /* 0x000fe80000100a00 */
[----:B--2---:R-:W-:Y:S01]  /*468b0*/  STL.64 [R1+0x1c18], R10 ;  /* 0x001c180a01007387 */ /* 0x004fe20000100a00 */
[----:B------:R0:W-:Y:S03]  /*468c0*/  STL.64 [R1+0x1c10], R8 ;  /* 0x001c100801007387 */ /* 0x0001e60000100a00 */
[----:B0-----:R-:W2:Y:S01]  /*468d0*/  LDL.LU R8, [R1+0x160] ;  /* 0x0001600001087983 */ /* 0x001ea20000300800 */
[----:B---3--:R-:W-:Y:S01]  /*468e0*/  IMAD.MOV.U32 R10, RZ, RZ, R28 ;  /* 0x000000ffff0a7224 */ /* 0x008fe200078e001c */
[----:B------:R-:W-:-:S02]  /*468f0*/  MOV R11, R29 ;  /* 0x0000001d000b7202 */ /* 0x000fc40000000f00 */
[----:B------:R-:W-:Y:S02]  /*46900*/  MOV R9, R3 ;  /* 0x0000000300097202 */ /* 0x000fe40000000f00 */
[----:B------:R-:W3:Y:S01]  /*46910*/  LDL.LU R3, [R1+0x1cf8] ;  /* 0x001cf80001037983 */ /* 0x000ee20000300800 */
[----:B------:R-:W4:Y:S02]  /*46920*/  LDL.LU R28, [R1+0x1cf4] ;  /* 0x001cf400011c7983 */ /* 0x000f240000300800 */
[----:B------:R-:W3:Y:S02]  /*46930*/  LDL.LU R29, [R1+0x1cf0] ;  /* 0x001cf000011d7983 */ /* 0x000ee40000300800 */
[----:B------:R-:W-:Y:S01]  /*46940*/  STL.64 [R1+0x1c30], R10 ;  /* 0x001c300a01007387 */ /* 0x000fe20000100a00 */
[----:B--2---:R0:W-:Y:S04]  /*46950*/  STL.64 [R1+0x1c28], R8 ;  /* 0x001c280801007387 */ /* 0x0041e80000100a00 */
[----:B0-----:R-:W2:Y:S01]  /*46960*/  LDL.LU R8, [R1+0x170] ;  /* 0x0001700001087983 */ /* 0x001ea20000300800 */
[----:B------:R-:W2:Y:S02]  /*46970*/  LDL.LU R9, [R1+0x174] ;  /* 0x0001740001097983 */ /* 0x000ea40000300800 */
[----:B------:R-:W2:Y:S02]  /*46980*/  LDL.LU R10, [R1+0x178] ;  /* 0x00017800010a7983 */ /* 0x000ea40000300800 */
[----:B------:R-:W2:Y:S02]  /*46990*/  LDL.LU R11, [R1+0x17c] ;  /* 0x00017c00010b7983 */ /* 0x000ea40000300800 */
[----:B------:R-:W-:-:S02]  /*469a0*/  IMAD.MOV.U32 R26, RZ, RZ, R12 ;  /* 0x000000ffff1a7224 */ /* 0x000fc400078e000c */
[----:B------:R-:W3:Y:S01]  /*469b0*/  LDL.LU R12, [R1+0x1d0] ;  /* 0x0001d000010c7983 */ /* 0x000ee20000300800 */
[----:B------:R-:W3:Y:S02]  /*469c0*/  LDL.LU R13, [R1+0x1d4] ;  /* 0x0001d400010d7983 */ /* 0x000ee40000300800 */
[----:B------:R-:W3:Y:S02]  /*469d0*/  LDL.LU R14, [R1+0x1d8] ;  /* 0x0001d800010e7983 */ /* 0x000ee40000300800 */
[----:B------:R-:W3:Y:S01]  /*469e0*/  LDL.LU R15, [R1+0x1dc] ;  /* 0x0001dc00010f7983 */ /* 0x000ee20000300800 */
[----:B------:R-:W3:Y:S01]  /*469f0*/  LDL.LU R20, [R1+0x1e0] ;  /* 0x0001e00001147983 */ /* 0x000ee20000300800 */
[----:B------:R-:W3:Y:S02]  /*46a00*/  LDL.LU R21, [R1+0x1e4] ;  /* 0x0001e40001157983 */ /* 0x000ee40000300800 */
[----:B------:R-:W3:Y:S02]  /*46a10*/  LDL.LU R22, [R1+0x1e8] ;  /* 0x0001e80001167983 */ /* 0x000ee40000300800 */
[----:B------:R-:W3:Y:S01]  /*46a20*/  LDL.LU R23, [R1+0x1ec] ;  /* 0x0001ec0001177983 */ /* 0x000ee20000300800 */
[----:B--2---:R-:W-:Y:S01]  /*46a30*/  STL.64 [R1+0x1c48], R10 ;  /* 0x001c480a01007387 */ /* 0x004fe20000100a00 */
[----:B------:R0:W-:Y:S03]  /*46a40*/  STL.64 [R1+0x1c40], R8 ;  /* 0x001c400801007387 */ /* 0x0001e60000100a00 */
[----:B0-----:R-:W2:Y:S01]  /*46a50*/  LDL.LU R8, [R1+0x180] ;  /* 0x0001800001087983 */ /* 0x001ea20000300800 */
[----:B----4-:R-:W-:Y:S01]  /*46a60*/  MOV R10, R28 ;  /* 0x0000001c000a7202 */ /* 0x010fe20000000f00 */
[----:B---3--:R-:W-:-:S02]  /*46a70*/  IMAD.MOV.U32 R11, RZ, RZ, R3 ;  /* 0x000000ffff0b7224 */ /* 0x008fc400078e0003 */
[----:B------:R-:W-:Y:S02]  /*46a80*/  IMAD.MOV.U32 R9, RZ, RZ, R29 ;  /* 0x000000ffff097224 */ /* 0x000fe400078e001d */
        /* <DEDUP_REMOVED lines=12> */
[----:B----4-:R-:W-:Y:S01]  /*46b50*/  IMAD.MOV.U32 R10, RZ, RZ, R28 ;  /* 0x000000ffff0a7224 */ /* 0x010fe200078e001c */
[----:B---3--:R-:W-:-:S02]  /*46b60*/  MOV R11, R29 ;  /* 0x0000001d000b7202 */ /* 0x008fc40000000f00 */
[----:B------:R-:W-:Y:S02]  /*46b70*/  MOV R9, R3 ;  /* 0x0000000300097202 */ /* 0x000fe40000000f00 */
[----:B------:R-:W3:Y:S01]  /*46b80*/  LDL.LU R3, [R1+0x1ce0] ;  /* 0x001ce00001037983 */ /* 0x000ee20000300800 */
[----:B------:R-:W4:Y:S02]  /*46b90*/  LDL.LU R28, [R1+0x1cdc] ;  /* 0x001cdc00011c7983 */ /* 0x000f240000300800 */
[----:B------:R-:W3:Y:S02]  /*46ba0*/  LDL.LU R29, [R1+0x1cd8] ;  /* 0x001cd800011d7983 */ /* 0x000ee40000300800 */
[----:B------:R-:W-:Y:S01]  /*46bb0*/  STL.64 [R1+0x1c90], R10 ;  /* 0x001c900a01007387 */ /* 0x000fe20000100a00 */
[----:B------:R-:W-:Y:S01]  /*46bc0*/  HMMA.16816.F32 R20, R16, R6, R20 ;  /* 0x000000061014723c */ /* 0x000fe20000001814 */
        /* <DEDUP_REMOVED lines=9> */
[----:B---3--:R-:W-:Y:S02]  /*46c60*/  IMAD.MOV.U32 R9, RZ, RZ, R29 ;  /* 0x000000ffff097224 */ /* 0x008fe400078e001d */
[----:B------:R-:W3:Y:S02]  /*46c70*/  LDL.LU R29, [R1+0x1cd4] ;  /* 0x001cd400011d7983 */ /* 0x000ee40000300800 */
[----:B------:R-:W4:Y:S02]  /*46c80*/  LDL.LU R28, [R1+0x1cd0] ;  /* 0x001cd000011c7983 */ /* 0x000f240000300800 */
[----:B------:R-:W-:Y:S01]  /*46c90*/  STL.64 [R1+0x840], R20 ;  /* 0x0008401401007387 */ /* 0x000fe20000100a00 */
[----:B------:R0:W-:Y:S03]  /*46ca0*/  STL.64 [R1+0x848], R22 ;  /* 0x0008481601007387 */ /* 0x0001e60000100a00 */
[----:B0-----:R-:W2:Y:S01]  /*46cb0*/  LDL.LU.64 R22, [R1+0x1cc8] ;  /* 0x001cc80001167983 */ /* 0x001ea20000300a00 */
[----:B------:R-:W3:Y:S01]  /*46cc0*/  LDL.LU.64 R20, [R1+0x1cc0] ;  /* 0x001cc00001147983 */ /* 0x000ee20000300a00 */
[----:B------:R-:W-:Y:S01]  /*46cd0*/  MOV R27, R4 ;  /* 0x00000004001b7202 */ /* 0x000fe20000000f00 */
[----:B------:R-:W-:Y:S01]  /*46ce0*/  IMAD.MOV.U32 R11, RZ, RZ, R3 ;  /* 0x000000ffff0b7224 */ /* 0x000fe200078e0003 */
[----:B--2---:R-:W-:Y:S01]  /*46cf0*/  HMMA.16816.F32 R16, R16, R22, R12 ;  /* 0x000000161010723c */ /* 0x004fe2000000180c */
[----:B------:R-:W2:Y:S01]  /*46d00*/  LDL.LU.64 R14, [R1+0x1cb8] ;  /* 0x001cb800010e7983 */ /* 0x000ea20000300a00 */
[----:B------:R-:W2:Y:S11]  /*46d10*/  LDL.LU.64 R12, [R1+0x1cb0] ;  /* 0x001cb000010c7983 */ /* 0x000eb60000300a00 */
[----:B------:R-:W-:Y:S10]  /*46d20*/  @!UPT UIADD3 URZ, URZ, URZ, URZ ;  /* 0x0000003f3f3ff290 */ /* 0x000ff4000fffe03f */
[----:B------:R-:W-:Y:S01]  /*46d30*/  STL.64 [R1+0x830], R16 ;  /* 0x0008301001007387 */ /* 0x000fe20000100a00 */
[----:B------:R-:W-:Y:S01]  /*46d40*/  STL.64 [R1+0x838], R18 ;  /* 0x0008381201007387 */ /* 0x000fe20000100a00 */
        /* <DEDUP_REMOVED lines=66> */
[C---:B--2---:R-:W-:Y:S01]  /*47170*/  HMMA.16816.F32 R16, R12.reuse, R18, R24 ;  /* 0x000000120c10723c */ /* 0x044fe20000001818 */
[----:B------:R-:W2:Y:S11]  /*47180*/  LDL.LU.64 R26, [R1+0x1bc8] ;  /* 0x001bc800011a7983 */ /* 0x000eb60000300a00 */
[----:B------:R-:W-:Y:S11]  /*47190*/  @!UPT UIADD3 URZ, URZ, URZ, URZ ;  /* 0x0000003f3f3ff290 */ /* 0x000ff6000fffe03f */
[----:B------:R0:W-:Y:S01]  /*471a0*/  STL.64 [R1+0x790], R16 ;  /* 0x0007901001007387 */ /* 0x0001e20000100a00 */
[----:B------:R-:W-:Y:S03]  /*471b0*/  STL.64 [R1+0x798], R18 ;  /* 0x0007981201007387 */ /* 0x000fe60000100a00 */
[----:B0-----:R-:W3:Y:S01]  /*471c0*/  LDL.LU R16, [R1+0xab4] ;  /* 0x000ab40001107983 */ /* 0x001ee20000300800 */
        /* <DEDUP_REMOVED lines=37> */
[----:B------:R-:W2:Y:S03]  /*47420*/  LDL.LU.64 R24, [R1+0x1b58] ;  /* 0x001b580001187983 */ /* 0x000ea60000300a00 */
[----:B------:R-:W0:Y:S01]  /*47430*/  S2R R2, SR_CTAID.X ;  /* 0x0000000000027919 */ /* 0x000e220000002500 */
[----:B------:R-:W-:Y:S01]  /*47440*/  UIADD3 UR4, UP0, UR4, 0x40, URZ ;  /* 0x0000004004047890 */ /* 0x000fe2000ff1e03f */
[----:B--2---:R-:W-:Y:S02]  /*47450*/  HMMA.16816.F32 R12, R12, R22, R24 ;  /* 0x000000160c0c723c */ /* 0x004fe40000001818 */
[----:B------:R-:W2:Y:S01]  /*47460*/  LDL.LU R27, [R1+0x1b50] ;  /* 0x001b5000011b7983 */ /* 0x000ea20000300800 */
[----:B0-----:R-:W-:Y:S01]  /*47470*/  SHF.L.U32 R2, R2, 0x6, RZ ;  /* 0x0000000602027819 */ /* 0x001fe200000006ff */
[----:B------:R-:W-:-:S03]  /*47480*/  UIADD3.X UR5, URZ, UR5, URZ, UP0, !UPT ;  /* 0x000000053f057290 */ /* 0x000fc600087fe43f */
[----:B------:R-:W-:Y:S01]  /*47490*/  IADD3 R0, R2, 0x40, RZ ;  /* 0x0000004002007810 */ /* 0x000fe20007ffe0ff */
[----:B------:R-:W-:Y:S02]  /*474a0*/  IMAD.MOV.U32 R2, RZ, RZ, 0x40 ;  /* 0x00000040ff027424 */ /* 0x000fe400078e00ff */
[----:B---3--:R-:W-:Y:S01]  /*474b0*/  FFMA R4, R5, R4, R21 ;  /* 0x0000000405047223 */ /* 0x008fe20000000015 */
[----:B------:R-:W-:Y:S01]  /*474c0*/  ISETP.LE.U32.AND P0, PT, R0, UR4, PT ;  /* 0x0000000400007c0c */ /* 0x000fe2000bf03070 */
[----:B------:R-:W-:Y:S02]  /*474d0*/  MOV R0, UR5 ;  /* 0x0000000500007c02 */ /* 0x000fe40008000f00 */
[C---:B----4-:R-:W-:Y:S02]  /*474e0*/  IMAD R28, R2.reuse, c[0x0][0x1a4], R28 ;  /* 0x00006900021c7a24 */ /* 0x050fe400078e021c */
[----:B------:R-:W-:Y:S01]  /*474f0*/  IMAD R29, R2, c[0x0][0x1b4], R29 ;  /* 0x00006d00021d7a24 */ /* 0x000fe200078e021d */
[----:B------:R-:W-:-:S06]  /*47500*/  ISETP.GE.U32.AND.EX P0, PT, R0, RZ, PT, P0 ;  /* 0x000000ff0000720c */ /* 0x000fcc0003f06100 */
[----:B------:R-:W-:Y:S01]  /*47510*/  STL.64 [R1+0x850], R12 ;  /* 0x0008500c01007387 */ /* 0x000fe20000100a00 */
[----:B------:R-:W-:Y:S02]  /*47520*/  STL.64 [R1+0x858], R14 ;  /* 0x0008580e01007387 */ /* 0x000fe40000100a00 */
[----:B------:R-:W3:Y:S02]  /*47530*/  LDL R2, [R1+0x8a4] ;  /* 0x0008a40001027983 */ /* 0x000ee40000100800 */
[----:B--2---:R-:W-:-:S05]  /*47540*/  FFMA R16, R20, R16, R27 ;  /* 0x0000001014107223 */ /* 0x004fca000000001b */
[----:B------:R-:W-:Y:S01]  /*47550*/  STL [R1+0xab4], R16 ;  /* 0x000ab41001007387 */ /* 0x000fe20000100800 */
[----:B------:R-:W-:Y:S02]  /*47560*/  STL [R1+0xabc], R4 ;  /* 0x000abc0401007387 */ /* 0x000fe40000100800 */
[----:B------:R-:W2:Y:S02]  /*47570*/  LDL R0, [R1+0x89c] ;  /* 0x00089c0001007983 */ /* 0x000ea40000100800 */
[----:B------:R-:W-:-:S05]  /*47580*/  FFMA R3, R9, R3, R8 ;  /* 0x0000000309037223 */ /* 0x000fca0000000008 */
[----:B------:R-:W-:Y:S04]  /*47590*/  STL [R1+0xac0], R3 ;  /* 0x000ac00301007387 */ /* 0x000fe80000100800 */
[----:B---3--:R0:W-:Y:S04]  /*475a0*/  STL [R1+0x3c8], R2 ;  /* 0x0003c80201007387 */ /* 0x0081e80000100800 */
[----:B0-----:R-:W3:Y:S04]  /*475b0*/  LDL R2, [R1+0x6e4] ;  /* 0x0006e40001027983 */ /* 0x001ee80000100800 */
[----:B--2---:R0:W-:Y:S04]  /*475c0*/  STL [R1+0x3cc], R0 ;  /* 0x0003cc0001007387 */ /* 0x0041e80000100800 */
[----:B0-----:R-:W2:Y:S04]  /*475d0*/  LDL R0, [R1+0x6e0] ;  /* 0x0006e00001007983 */ /* 0x001ea80000100800 */
        /* <DEDUP_REMOVED lines=9> */
[----:B--2---:R0:W-:Y:S01]  /*47670*/  STL [R1+0x6e8], R0 ;  /* 0x0006e80001007387 */ /* 0x0041e20000100800 */
[----:B------:R-:W-:Y:S01]  /*47680*/  @P0 CALL.REL.NOINC `(.L_x_0) ;  /* 0x0000001000000944 */ /* 0x000fe20003c00000 */
[----:B------:R-:W-:Y:S05]  /*47690*/  BRA `(.L_x_19) ;  /* 0xfffcd68000007947 */ /* 0x000fea000383ffff */
.L_x_0:
[----:B-1----:R-:W2:Y:S04]  /*476a0*/  LDL.LU R10, [R1+0xabc] ;  /* 0x000abc00010a7983 */ /* 0x002ea80000300800 */
[----:B------:R-:W3:Y:S04]  /*476b0*/  LDL.LU R9, [R1+0xac0] ;  /* 0x000ac00001097983 */ /* 0x000ee80000300800 */
[----:B------:R-:W4:Y:S04]  /*476c0*/  LDL.LU R8, [R1+0xab4] ;  /* 0x000ab40001087983 */ /* 0x000f280000300800 */
[----:B0-----:R-:W5:Y:S01]  /*476d0*/  LDL.LU R0, [R1+0xaa0] ;  /* 0x000aa00001007983 */ /* 0x001f620000300800 */
[----:B------:R-:W-:-:S03]  /*476e0*/  MOV R12, 0x3dc6b27f ;  /* 0x3dc6b27f000c7802 */ /* 0x000fc60000000f00 */
[----:B------:R-:W2:Y:S01]  /*476f0*/  LDL.LU R11, [R1+0xaa4] ;  /* 0x000aa400010b7983 */ /* 0x000ea20000300800 */
[----:B------:R-:W-:-:S03]  /*47700*/  LOP3.LUT R3, R3, 0xfffffff7, RZ, 0xc0, !PT ;  /* 0xfffffff703037812 */ /* 0x000fc600078ec0ff */
[----:B------:R-:W-:Y:S01]  /*47710*/  BAR.SYNC.DEFER_BLOCKING 0x0 ;  /* 0x0000000000007b1d */ /* 0x000fe20000010000 */
[C---:B-----5:R-:W-:Y:S01]  /*47720*/  FMUL R4, R0.reuse, 8388608 ;  /* 0x4b00000000047820 */ /* 0x060fe20000400000 */
[----:B------:R-:W-:-:S04]  /*47730*/  FSETP.GEU.AND P0, PT, R0, 1.175494350822287508e-38, PT ;  /* 0x008000000000780b */ /* 0x000fc80003f0e000 */
[----:B------:R-:W-:-:S04]  /*47740*/  FSEL R4, R4, R0, !P0 ;  /* 0x0000000004047208 */ /* 0x000fc80004000000 */
[----:B------:R-:W-:-:S04]  /*47750*/  IADD3 R6, R4, -0x3f3504f3, RZ ;  /* 0xc0cafb0d04067810 */ /* 0x000fc80007ffe0ff */
[----:B------:R-:W-:-:S05]  /*47760*/  LOP3.LUT R6, R6, 0xff800000, RZ, 0xc0, !PT ;  /* 0xff80000006067812 */ /* 0x000fca00078ec0ff */
[----:B------:R-:W-:-:S04]  /*47770*/  IMAD.IADD R2, R4, 0x1, -R6 ;  /* 0x0000000104027824 */ /* 0x000fc800078e0a06 */
[----:B------:R-:W-:-:S04]  /*47780*/  FADD R2, R2, -1 ;  /* 0xbf80000002027421 */ /* 0x000fc80000000000 */
[----:B------:R-:W-:-:S04]  /*47790*/  FFMA.FTZ R5, R2, R12, -0.16845393180847167969 ;  /* 0xbe2c7f3002057423 */ /* 0x000fc8000001000c */
[----:B------:R-:W-:-:S04]  /*477a0*/  FFMA.FTZ R5, R2, R5, 0.1716887056827545166 ;  /* 0x3e2fcf2a02057423 */ /* 0x000fc80000010005 */
[----:B------:R-:W-:-:S04]  /*477b0*/  FFMA.FTZ R5, R2, R5, -0.17900948226451873779 ;  /* 0xbe374e4302057423 */ /* 0x000fc80000010005 */
[----:B------:R-:W-:-:S04]  /*477c0*/  FFMA.FTZ R5, R2, R5, 0.20512372255325317383 ;  /* 0x3e520bf402057423 */ /* 0x000fc80000010005 */
[----:B------:R-:W-:-:S04]  /*477d0*/  FFMA.FTZ R5, R2, R5, -0.24046532809734344482 ;  /* 0xbe763c8b02057423 */ /* 0x000fc80000010005 */
[----:B------:R-:W-:Y:S01]  /*477e0*/  FFMA.FTZ R5, R2, R5, 0.28857114911079406738 ;  /* 0x3e93bf9902057423 */ /* 0x000fe20000010005 */
[----:B---3--:R-:W-:-:S03]  /*477f0*/  MOV R13, R9 ;  /* 0x00000009000d7202 */ /* 0x008fc60000000f00 */
[C---:B------:R-:W-:Y:S01]  /*47800*/  FFMA.FTZ R5, R2.reuse, R5, -0.36067417263984680176 ;  /* 0xbeb8aa4902057423 */ /* 0x040fe20000010005 */
[----:B------:R-:W0:Y:S03]  /*47810*/  I2F R9, R6 ;  /* 0x0000000600097306 */ /* 0x000e260000201400 */
[----:B------:R-:W-:-:S04]  /*47820*/  FFMA.FTZ R5, R2, R5, 0.48089820146560668945 ;  /* 0x3ef6384a02057423 */ /* 0x000fc80000010005 */
[----:B------:R-:W-:Y:S01]  /*47830*/  FFMA.FTZ R5, R2, R5, -0.72134751081466674805 ;  /* 0xbf38aa3b02057423 */ /* 0x000fe20000010005 */
[----:B------:R-:W-:Y:S01]  /*47840*/  ISETP.GE.U32.AND P1, PT, R4, 0x7f800000, PT ;  /* 0x7f8000000400780c */ /* 0x000fe20003f26070 */
[----:B----4-:R-:W-:Y:S02]  /*47850*/  IMAD.MOV.U32 R15, RZ, RZ, R8 ;  /* 0x000000ffff0f7224 */ /* 0x010fe400078e0008 */
[C---:B------:R-:W-:Y:S01]  /*47860*/  FMUL R7, R2.reuse, R5 ;  /* 0x0000000502077220 */ /* 0x040fe20000400000 */
[----:B------:R-:W-:Y:S01]  /*47870*/  FSEL R8, RZ, -23, P0 ;  /* 0xc1b80000ff087808 */ /* 0x000fe20000000000 */
[C---:B--2---:R-:W-:Y:S02]  /*47880*/  FMUL R5, R11.reuse, 8388608 ;  /* 0x4b0000000b057820 */ /* 0x044fe40000400000 */
[----:B------:R-:W-:Y:S01]  /*47890*/  FMUL R7, R2, R7 ;  /* 0x0000000702077220 */ /* 0x000fe20000400000 */
[----:B------:R-:W-:Y:S01]  /*478a0*/  FSETP.GEU.AND P2, PT, R11, 1.175494350822287508e-38, PT ;  /* 0x008000000b00780b */ /* 0x000fe20003f4e000 */
[----:B------:R-:W-:-:S02]  /*478b0*/  IMAD.MOV.U32 R14, RZ, RZ, R10 ;  /* 0x000000ffff0e7224 */ /* 0x000fc400078e000a */
[----:B------:R-:W-:Y:S02]  /*478c0*/  FFMA.FTZ R10, R2, 1.4426950216293334961, R7 ;  /* 0x3fb8aa3b020a7823 */ /* 0x000fe40000010007 */
[----:B0-----:R-:W-:Y:S01]  /*478d0*/  FFMA.FTZ R8, R9, 1.1920928955078125e-07, R8 ;  /* 0x3400000009087823 */ /* 0x001fe20000010008 */
[----:B------:R0:W-:Y:S01]  /*478e0*/  STL [R1+0x104], R11 ;  /* 0x0001040b01007387 */ /* 0x0001e20000100800 */
[----:B------:R-:W-:Y:S02]  /*478f0*/  FSEL R5, R5, R11, !P2 ;  /* 0x0000000b05057208 */ /* 0x000fe40005000000 */
[----:B0-----:R-:W-:Y:S02]  /*47900*/  FADD R11, R8, R10 ;  /* 0x0000000a080b7221 */ /* 0x001fe40000000000 */
[----:B------:R-:W-:-:S04]  /*47910*/  @P1 IMAD.MOV.U32 R8, RZ, RZ, 0x7f800000 ;  /* 0x7f800000ff081424 */ /* 0x000fc800078e00ff */
[----:B------:R-:W-:-:S05]  /*47920*/  @P1 FFMA.FTZ R11, R4, R8, +INF ;  /* 0x7f800000040b1423 */ /* 0x000fca0000010008 */
[----:B------:R0:W-:Y:S04]  /*47930*/  STL [R1+0x2180], R11 ;  /* 0x0021800b01007387 */ /* 0x0001e80000100800 */
[----:B------:R-:W2:Y:S01]  /*47940*/  LDL.LU R16, [R1+0xaa8] ;  /* 0x000aa80001107983 */ /* 0x000ea20000300800 */
[----:B------:R-:W-:-:S04]  /*47950*/  IADD3 R7, R5, -0x3f3504f3, RZ ;  /* 0xc0cafb0d05077810 */ /* 0x000fc80007ffe0ff */
[----:B------:R-:W-:-:S04]  /*47960*/  LOP3.LUT R7, R7, 0xff800000, RZ, 0xc0, !PT ;  /* 0xff80000007077812 */ /* 0x000fc800078ec0ff */
[----:B------:R-:W-:-:S05]  /*47970*/  IADD3 R2, R5, -R7, RZ ;  /* 0x8000000705027210 */ /* 0x000fca0007ffe0ff */
[----:B------:R-:W-:-:S04]  /*47980*/  FADD R2, R2, -1 ;  /* 0xbf80000002027421 */ /* 0x000fc80000000000 */
[----:B------:R-:W-:-:S04]  /*47990*/  FFMA.FTZ R6, R2, R12, -0.16845393180847167969 ;  /* 0xbe2c7f3002067423 */ /* 0x000fc8000001000c */
[----:B------:R-:W-:-:S04]  /*479a0*/  FFMA.FTZ R6, R2, R6, 0.1716887056827545166 ;  /* 0x3e2fcf2a02067423 */ /* 0x000fc80000010006 */
[----:B------:R-:W-:-:S04]  /*479b0*/  FFMA.FTZ R6, R2, R6, -0.17900948226451873779 ;  /* 0xbe374e4302067423 */ /* 0x000fc80000010006 */
[----:B------:R-:W-:Y:S01]  /*479c0*/  FFMA.FTZ R6, R2, R6, 0.20512372255325317383 ;  /* 0x3e520bf402067423 */ /* 0x000fe20000010006 */
[----:B------:R-:W-:-:S03]  /*479d0*/  FSETP.NEU.AND P0, PT, R4, RZ, PT ;  /* 0x000000ff0400720b */ /* 0x000fc60003f0d000 */
[----:B------:R-:W-:-:S04]  /*479e0*/  FFMA.FTZ R6, R2, R6, -0.24046532809734344482 ;  /* 0xbe763c8b02067423 */ /* 0x000fc80000010006 */
[----:B------:R-:W-:-:S04]  /*479f0*/  FFMA.FTZ R4, R2, R6, 0.28857114911079406738 ;  /* 0x3e93bf9902047423 */ /* 0x000fc80000010006 */
[----:B------:R-:W-:-:S04]  /*47a00*/  FFMA.FTZ R4, R2, R4, -0.36067417263984680176 ;  /* 0xbeb8aa4902047423 */ /* 0x000fc80000010004 */
[C---:B------:R-:W-:Y:S01]  /*47a10*/  FFMA.FTZ R4, R2.reuse, R4, 0.48089820146560668945 ;  /* 0x3ef6384a02047423 */ /* 0x040fe20000010004 */
[----:B------:R1:W3:Y:S03]  /*47a20*/  I2F R8, R7 ;  /* 0x0000000700087306 */ /* 0x0002e60000201400 */
[----:B------:R-:W-:Y:S01]  /*47a30*/  FFMA.FTZ R4, R2, R4, -0.72134751081466674805 ;  /* 0xbf38aa3b02047423 */ /* 0x000fe20000010004 */
[----:B------:R-:W-:-:S03]  /*47a40*/  @P0 LOP3.LUT R3, R3, 0x8, RZ, 0xfc, !PT ;  /* 0x0000000803030812 */ /* 0x000fc600078efcff */
[----:B-1----:R-:W-:Y:S01]  /*47a50*/  FMUL R7, R2, R4 ;  /* 0x0000000402077220 */ /* 0x002fe20000400000 */
[----:B------:R-:W-:-:S03]  /*47a60*/  ISETP.GE.U32.AND P0, PT, R5, 0x7f800000, PT ;  /* 0x7f8000000500780c */ /* 0x000fc60003f06070 */
[----:B------:R-:W-:-:S04]  /*47a70*/  FMUL R7, R2, R7 ;  /* 0x0000000702077220 */ /* 0x000fc80000400000 */
[----:B------:R-:W-:Y:S01]  /*47a80*/  FFMA.FTZ R9, R2, 1.4426950216293334961, R7 ;  /* 0x3fb8aa3b02097823 */ /* 0x000fe20000010007 */
[----:B------:R-:W-:-:S05]  /*47a90*/  FSEL R7, RZ, -23, P2 ;  /* 0xc1b80000ff077808 */ /* 0x000fca0001000000 */
[----:B---3--:R-:W-:-:S04]  /*47aa0*/  FFMA.FTZ R8, R8, 1.1920928955078125e-07, R7 ;  /* 0x3400000008087823 */ /* 0x008fc80000010007 */
[----:B------:R-:W-:Y:S02]  /*47ab0*/  FADD R10, R8, R9 ;  /* 0x00000009080a7221 */ /* 0x000fe40000000000 */
[----:B------:R-:W-:-:S04]  /*47ac0*/  @P0 IMAD.MOV.U32 R8, RZ, RZ, 0x7f800000 ;  /* 0x7f800000ff080424 */ /* 0x000fc800078e00ff */
[----:B------:R-:W-:Y:S01]  /*47ad0*/  @P0 FFMA.FTZ R10, R5, R8, +INF ;  /* 0x7f800000050a0423 */ /* 0x000fe20000010008 */
[----:B--2---:R-:W-:Y:S04]  /*47ae0*/  STL [R1+0xfc], R16 ;  /* 0x0000fc1001007387 */ /* 0x004fe80000100800 */
[----:B------:R-:W-:Y:S04]  /*47af0*/  STL [R1+0x2184], R10 ;  /* 0x0021840a01007387 */ /* 0x000fe80000100800 */
[----:B0-----:R-:W2:Y:S01]  /*47b00*/  LDL.LU R11, [R1+0xaac] ;  /* 0x000aac00010b7983 */ /* 0x001ea20000300800 */
[C---:B------:R-:W-:Y:S01]  /*47b10*/  FMUL R6, R16.reuse, 8388608 ;  /* 0x4b00000010067820 */ /* 0x040fe20000400000 */
[----:B------:R-:W-:-:S04]  /*47b20*/  FSETP.GEU.AND P1, PT, R16, 1.175494350822287508e-38, PT ;  /* 0x008000001000780b */ /* 0x000fc80003f2e000 */
[----:B------:R-:W-:-:S04]  /*47b30*/  FSEL R6, R6, R16, !P1 ;  /* 0x0000001006067208 */ /* 0x000fc80004800000 */
[----:B------:R-:W-:-:S04]  /*47b40*/  IADD3 R4, R6, -0x3f3504f3, RZ ;  /* 0xc0cafb0d06047810 */ /* 0x000fc80007ffe0ff */
[----:B------:R-:W-:-:S04]  /*47b50*/  LOP3.LUT R4, R4, 0xff800000, RZ, 0xc0, !PT ;  /* 0xff80000004047812 */ /* 0x000fc800078ec0ff */
[----:B------:R-:W-:-:S05]  /*47b60*/  IADD3 R2, R6, -R4, RZ ;  /* 0x8000000406027210 */ /* 0x000fca0007ffe0ff */
[----:B------:R-:W-:-:S04]  /*47b70*/  FADD R2, R2, -1 ;  /* 0xbf80000002027421 */ /* 0x000fc80000000000 */
[----:B------:R-:W-:-:S04]  /*47b80*/  FFMA.FTZ R7, R2, R12, -0.16845393180847167969 ;  /* 0xbe2c7f3002077423 */ /* 0x000fc8000001000c */
[----:B------:R-:W-:-:S04]  /*47b90*/  FFMA.FTZ R7, R2, R7, 0.1716887056827545166 ;  /* 0x3e2fcf2a02077423 */ /* 0x000fc80000010007 */
[----:B------:R-:W-:-:S04]  /*47ba0*/  FFMA.FTZ R7, R2, R7, -0.17900948226451873779 ;  /* 0xbe374e4302077423 */ /* 0x000fc80000010007 */
[----:B------:R-:W-:-:S04]  /*47bb0*/  FFMA.FTZ R7, R2, R7, 0.20512372255325317383 ;  /* 0x3e520bf402077423 */ /* 0x000fc80000010007 */
[----:B------:R-:W-:-:S04]  /*47bc0*/  FFMA.FTZ R7, R2, R7, -0.24046532809734344482 ;  /* 0xbe763c8b02077423 */ /* 0x000fc80000010007 */
[----:B------:R-:W-:-:S04]  /*47bd0*/  FFMA.FTZ R7, R2, R7, 0.28857114911079406738 ;  /* 0x3e93bf9902077423 */ /* 0x000fc80000010007 */
[----:B------:R-:W-:-:S04]  /*47be0*/  FFMA.FTZ R7, R2, R7, -0.36067417263984680176 ;  /* 0xbeb8aa4902077423 */ /* 0x000fc80000010007 */
[C---:B------:R-:W-:Y:S01]  /*47bf0*/  FFMA.FTZ R7, R2.reuse, R7, 0.48089820146560668945 ;  /* 0x3ef6384a02077423 */ /* 0x040fe20000010007 */
[----:B------:R0:W1:Y:S03]  /*47c00*/  I2F R9, R4 ;  /* 0x0000000400097306 */ /* 0x0000660000201400 */
[----:B------:R-:W-:-:S04]  /*47c10*/  FFMA.FTZ R7, R2, R7, -0.72134751081466674805 ;  /* 0xbf38aa3b02077423 */ /* 0x000fc80000010007 */
[----:B0-----:R-:W-:-:S04]  /*47c20*/  FMUL R4, R2, R7 ;  /* 0x0000000702047220 */ /* 0x001fc80000400000 */
[----:B------:R-:W-:-:S04]  /*47c30*/  FMUL R4, R2, R4 ;  /* 0x0000000402047220 */ /* 0x000fc80000400000 */
[----:B------:R-:W-:Y:S01]  /*47c40*/  FFMA.FTZ R7, R2, 1.4426950216293334961, R4 ;  /* 0x3fb8aa3b02077823 */ /* 0x000fe20000010004 */
[----:B------:R-:W-:Y:S02]  /*47c50*/  FSEL R2, RZ, -23, P1 ;  /* 0xc1b80000ff027808 */ /* 0x000fe40000800000 */
[----:B------:R-:W-:-:S03]  /*47c60*/  ISETP.GE.U32.AND P1, PT, R6, 0x7f800000, PT ;  /* 0x7f8000000600780c */ /* 0x000fc60003f26070 */
[----:B-1----:R-:W-:-:S04]  /*47c70*/  FFMA.FTZ R2, R9, 1.1920928955078125e-07, R2 ;  /* 0x3400000009027823 */ /* 0x002fc80000010002 */
[----:B------:R-:W-:-:S06]  /*47c80*/  FADD R8, R2, R7 ;  /* 0x0000000702087221 */ /* 0x000fcc0000000000 */
[----:B------:R-:W-:-:S04]  /*47c90*/  @P1 IMAD.MOV.U32 R7, RZ, RZ, 0x7f800000 ;  /* 0x7f800000ff071424 */ /* 0x000fc800078e00ff */
[----:B------:R-:W-:Y:S01]  /*47ca0*/  @P1 FFMA.FTZ R8, R6, R7, +INF ;  /* 0x7f80000006081423 */ /* 0x000fe20000010007 */
[----:B--2---:R-:W-:Y:S04]  /*47cb0*/  STL [R1+0x2270], R11 ;  /* 0x0022700b01007387 */ /* 0x004fe80000100800 */
[----:B------:R0:W-:Y:S04]  /*47cc0*/  STL [R1+0x414], R8 ;  /* 0x0004140801007387 */ /* 0x0001e80000100800 */
[----:B------:R-:W2:Y:S01]  /*47cd0*/  LDL.LU R9, [R1+0xab0] ;  /* 0x000ab00001097983 */ /* 0x000ea20000300800 */
[----:B------:R-:W-:-:S02]  /*47ce0*/  FSETP.NEU.AND P0, PT, R5, RZ, PT ;  /* 0x000000ff0500720b */ /* 0x000fc40003f0d000 */
[----:B------:R-:W-:Y:S01]  /*47cf0*/  LOP3.LUT R3, R3, 0xffffffef, RZ, 0xc0, !PT ;  /* 0xffffffef03037812 */ /* 0x000fe200078ec0ff */
[----:B------:R-:W-:-:S10]  /*47d00*/  FMUL R4, R11, 8388608 ;  /* 0x4b0000000b047820 */ /* 0x000fd40000400000 */
[----:B------:R-:W-:Y:S02]  /*47d10*/  @P0 LOP3.LUT R3, R3, 0x10, RZ, 0xfc, !PT ;  /* 0x0000001003030812 */ /* 0x000fe400078efcff */
        /* <DEDUP_REMOVED lines=12> */
[----:B------:R-:W-:Y:S01]  /*47de0*/  FFMA.FTZ R7, R2, R7, -0.36067417263984680176 ;  /* 0xbeb8aa4902077423 */ /* 0x000fe20000010007 */
[----:B------:R-:W-:-:S03]  /*47df0*/  FSETP.NEU.AND P1, PT, R6, RZ, PT ;  /* 0x000000ff0600720b */ /* 0x000fc60003f2d000 */
[C---:B------:R-:W-:Y:S01]  /*47e00*/  FFMA.FTZ R7, R2.reuse, R7, 0.48089820146560668945 ;  /* 0x3ef6384a02077423 */ /* 0x040fe20000010007 */
[----:B0-----:R0:W1:Y:S03]  /*47e10*/  I2F R8, R5 ;  /* 0x0000000500087306 */ /* 0x0010660000201400 */
[----:B------:R-:W-:Y:S01]  /*47e20*/  FFMA.FTZ R7, R2, R7, -0.72134751081466674805 ;  /* 0xbf38aa3b02077423 */ /* 0x000fe20000010007 */
[----:B------:R-:W-:-:S03]  /*47e30*/  LOP3.LUT R3, R3, 0xffffffdf, RZ, 0xc0, !PT ;  /* 0xffffffdf03037812 */ /* 0x000fc600078ec0ff */
[C---:B0-----:R-:W-:Y:S02]  /*47e40*/  FMUL R5, R2.reuse, R7 ;  /* 0x0000000702057220 */ /* 0x041fe40000400000 */
[----:B------:R-:W-:Y:S02]  /*47e50*/  @P1 LOP3.LUT R3, R3, 0x20, RZ, 0xfc, !PT ;  /* 0x0000002003031812 */ /* 0x000fe400078efcff */
[----:B------:R-:W-:Y:S01]  /*47e60*/  FMUL R5, R2, R5 ;  /* 0x0000000502057220 */ /* 0x000fe20000400000 */
[----:B------:R-:W-:-:S03]  /*47e70*/  ISETP.GE.U32.AND P1, PT, R4, 0x7f800000, PT ;  /* 0x7f8000000400780c */ /* 0x000fc60003f26070 */
[----:B------:R-:W-:Y:S01]  /*47e80*/  FFMA.FTZ R6, R2, 1.4426950216293334961, R5 ;  /* 0x3fb8aa3b02067823 */ /* 0x000fe20000010005 */
[----:B------:R-:W-:-:S05]  /*47e90*/  FSEL R2, RZ, -23, P0 ;  /* 0xc1b80000ff027808 */ /* 0x000fca0000000000 */
[----:B-1----:R-:W-:-:S04]  /*47ea0*/  FFMA.FTZ R2, R8, 1.1920928955078125e-07, R2 ;  /* 0x3400000008027823 */ /* 0x002fc80000010002 */
[----:B------:R-:W-:Y:S01]  /*47eb0*/  FADD R7, R2, R6 ;  /* 0x0000000602077221 */ /* 0x000fe20000000000 */
[----:B------:R-:W-:-:S05]  /*47ec0*/  @P1 MOV R6, 0x7f800000 ;  /* 0x7f80000000061802 */ /* 0x000fca0000000f00 */
[C---:B------:R-:W-:Y:S01]  /*47ed0*/  @P1 FFMA.FTZ R7, R4.reuse, R6, +INF ;  /* 0x7f80000004071423 */ /* 0x040fe20000010006 */
[----:B------:R-:W-:Y:S02]  /*47ee0*/  FSETP.NEU.AND P0, PT, R4, RZ, PT ;  /* 0x000000ff0400720b */ /* 0x000fe40003f0d000 */
[----:B------:R-:W-:Y:S02]  /*47ef0*/  LOP3.LUT R3, R3, 0xffffffbf, RZ, 0xc0, !PT ;  /* 0xffffffbf03037812 */ /* 0x000fe400078ec0ff */
[----:B------:R-:W-:-:S09]  /*47f00*/  MOV R10, R15 ;  /* 0x0000000f000a7202 */ /* 0x000fd20000000f00 */
[----:B------:R-:W-:Y:S02]  /*47f10*/  @P0 LOP3.LUT R3, R3, 0x40, RZ, 0xfc, !PT ;  /* 0x0000004003030812 */ /* 0x000fe400078efcff */
[----:B------:R-:W-:Y:S02]  /*47f20*/  FSETP.GEU.AND P1, PT, R10, 1.175494350822287508e-38, PT ;  /* 0x008000000a00780b */ /* 0x000fe40003f2e000 */
[----:B------:R-:W-:Y:S02]  /*47f30*/  LOP3.LUT R3, R3, 0xffffff7f, RZ, 0xc0, !PT ;  /* 0xffffff7f03037812 */ /* 0x000fe400078ec0ff */
[----:B------:R-:W-:Y:S01]  /*47f40*/  MOV R27, R14 ;  /* 0x0000000e001b7202 */ /* 0x000fe20000000f00 */
[C---:B--2---:R-:W-:Y:S01]  /*47f50*/  FMUL R5, R9.reuse, 8388608 ;  /* 0x4b00000009057820 */ /* 0x044fe20000400000 */
[----:B------:R-:W-:-:S04]  /*47f60*/  FSETP.GEU.AND P2, PT, R9, 1.175494350822287508e-38, PT ;  /* 0x008000000900780b */ /* 0x000fc80003f4e000 */
[----:B------:R-:W-:-:S04]  /*47f70*/  FSEL R5, R5, R9, !P2 ;  /* 0x0000000905057208 */ /* 0x000fc80005000000 */
[----:B------:R-:W-:-:S04]  /*47f80*/  IADD3 R2, R5, -0x3f3504f3, RZ ;  /* 0xc0cafb0d05027810 */ /* 0x000fc80007ffe0ff */
[----:B------:R-:W-:-:S04]  /*47f90*/  LOP3.LUT R2, R2, 0xff800000, RZ, 0xc0, !PT ;  /* 0xff80000002027812 */ /* 0x000fc800078ec0ff */
[----:B------:R0:W1:Y:S01]  /*47fa0*/  I2F R6, R2 ;  /* 0x0000000200067306 */ /* 0x0000620000201400 */
[----:B------:R-:W-:Y:S01]  /*47fb0*/  FSEL R4, RZ, -23, P2 ;  /* 0xc1b80000ff047808 */ /* 0x000fe20001000000 */
[----:B0-----:R-:W-:-:S04]  /*47fc0*/  IMAD.IADD R2, R5, 0x1, -R2 ;  /* 0x0000000105027824 */ /* 0x001fc800078e0a02 */
[----:B------:R-:W-:Y:S02]  /*47fd0*/  FADD R2, R2, -1 ;  /* 0xbf80000002027421 */ /* 0x000fe40000000000 */
[----:B-1----:R-:W-:Y:S02]  /*47fe0*/  FFMA.FTZ R6, R6, 1.1920928955078125e-07, R4 ;  /* 0x3400000006067823 */ /* 0x002fe40000010004 */
[----:B------:R-:W-:-:S04]  /*47ff0*/  FFMA.FTZ R4, R2, R12, -0.16845393180847167969 ;  /* 0xbe2c7f3002047423 */ /* 0x000fc8000001000c */
[----:B------:R-:W-:-:S04]  /*48000*/  FFMA.FTZ R4, R2, R4, 0.1716887056827545166 ;  /* 0x3e2fcf2a02047423 */ /* 0x000fc80000010004 */
[----:B------:R-:W-:-:S04]  /*48010*/  FFMA.FTZ R4, R2, R4, -0.17900948226451873779 ;  /* 0xbe374e4302047423 */ /* 0x000fc80000010004 */
[----:B------:R-:W-:-:S04]  /*48020*/  FFMA.FTZ R4, R2, R4, 0.20512372255325317383 ;  /* 0x3e520bf402047423 */ /* 0x000fc80000010004 */
[----:B------:R-:W-:-:S04]  /*48030*/  FFMA.FTZ R4, R2, R4, -0.24046532809734344482 ;  /* 0xbe763c8b02047423 */ /* 0x000fc80000010004 */
[----:B------:R-:W-:-:S04]  /*48040*/  FFMA.FTZ R4, R2, R4, 0.28857114911079406738 ;  /* 0x3e93bf9902047423 */ /* 0x000fc80000010004 */
[----:B------:R-:W-:-:S04]  /*48050*/  FFMA.FTZ R4, R2, R4, -0.36067417263984680176 ;  /* 0xbeb8aa4902047423 */ /* 0x000fc80000010004 */
[----:B------:R-:W-:-:S04]  /*48060*/  FFMA.FTZ R4, R2, R4, 0.48089820146560668945 ;  /* 0x3ef6384a02047423 */ /* 0x000fc80000010004 */
[----:B------:R-:W-:-:S04]  /*48070*/  FFMA.FTZ R4, R2, R4, -0.72134751081466674805 ;  /* 0xbf38aa3b02047423 */ /* 0x000fc80000010004 */
[----:B------:R-:W-:Y:S01]  /*48080*/  FMUL R4, R2, R4 ;  /* 0x0000000402047220 */ /* 0x000fe20000400000 */
[----:B------:R-:W-:-:S03]  /*48090*/  ISETP.GE.U32.AND P0, PT, R5, 0x7f800000, PT ;  /* 0x7f8000000500780c */ /* 0x000fc60003f06070 */
[----:B------:R-:W-:-:S04]  /*480a0*/  FMUL R4, R2, R4 ;  /* 0x0000000402047220 */ /* 0x000fc80000400000 */
[----:B------:R-:W-:-:S04]  /*480b0*/  FFMA.FTZ R2, R2, 1.4426950216293334961, R4 ;  /* 0x3fb8aa3b02027823 */ /* 0x000fc80000010004 */
[----:B------:R-:W-:Y:S02]  /*480c0*/  FADD R4, R6, R2 ;  /* 0x0000000206047221 */ /* 0x000fe40000000000 */
[----:B------:R-:W-:Y:S02]  /*480d0*/  FMUL R6, R10, 8388608 ;  /* 0x4b0000000a067820 */ /* 0x000fe40000400000 */
[----:B------:R-:W-:-:S03]  /*480e0*/  @P0 IMAD.MOV.U32 R2, RZ, RZ, 0x7f800000 ;  /* 0x7f800000ff020424 */ /* 0x000fc600078e00ff */
[----:B------:R-:W-:Y:S01]  /*480f0*/  FSEL R6, R6, R10, !P1 ;  /* 0x0000000a06067208 */ /* 0x000fe20004800000 */
[----:B------:R-:W-:-:S03]  /*48100*/  @P0 FFMA.FTZ R4, R5, R2, +INF ;  /* 0x7f80000005040423 */ /* 0x000fc60000010002 */
[----:B------:R-:W-:-:S04]  /*48110*/  IADD3 R2, R6, -0x3f3504f3, RZ ;  /* 0xc0cafb0d06027810 */ /* 0x000fc80007ffe0ff */
[----:B------:R-:W-:Y:S02]  /*48120*/  LOP3.LUT R2, R2, 0xff800000, RZ, 0xc0, !PT ;  /* 0xff80000002027812 */ /* 0x000fe400078ec0ff */
[----:B------:R-:W-:Y:S02]  /*48130*/  FSETP.NEU.AND P0, PT, R5, RZ, PT ;  /* 0x000000ff0500720b */ /* 0x000fe40003f0d000 */
[----:B------:R0:W1:Y:S01]  /*48140*/  I2F R5, R2 ;  /* 0x0000000200057306 */ /* 0x0000620000201400 */
[----:B------:R-:W-:Y:S04]  /*48150*/  STL [R1+0x2284], R9 ;  /* 0x0022840901007387 */ /* 0x000fe80000100800 */
[----:B------:R-:W-:Y:S01]  /*48160*/  STL [R1+0x428], R7 ;  /* 0x0004280701007387 */ /* 0x000fe20000100800 */
[----:B0-----:R-:W-:-:S03]  /*48170*/  IADD3 R2, R6, -R2, RZ ;  /* 0x8000000206027210 */ /* 0x001fc60007ffe0ff */
[----:B------:R-:W-:Y:S04]  /*48180*/  STL [R1+0x2298], R10 ;  /* 0x0022980a01007387 */ /* 0x000fe80000100800 */
[----:B------:R0:W-:Y:S01]  /*48190*/  STL [R1+0x424], R4 ;  /* 0x0004240401007387 */ /* 0x0001e20000100800 */
[----:B------:R-:W-:Y:S01]  /*481a0*/  FADD R2, R2, -1 ;  /* 0xbf80000002027421 */ /* 0x000fe20000000000 */
[----:B0-----:R-:W-:-:S05]  /*481b0*/  FSEL R4, RZ, -23, P1 ;  /* 0xc1b80000ff047808 */ /* 0x001fca0000800000 */
        /* <DEDUP_REMOVED lines=8> */
[----:B------:R-:W-:Y:S01]  /*48240*/  FFMA.FTZ R4, R2, R4, 0.48089820146560668945 ;  /* 0x3ef6384a02047423 */ /* 0x000fe20000010004 */
[----:B------:R-:W-:-:S03]  /*48250*/  @P0 LOP3.LUT R3, R3, 0x80, RZ, 0xfc, !PT ;  /* 0x0000008003030812 */ /* 0x000fc600078efcff */
[----:B------:R-:W-:Y:S01]  /*48260*/  FFMA.FTZ R4, R2, R4, -0.72134751081466674805 ;  /* 0xbf38aa3b02047423 */ /* 0x000fe20000010004 */
[----:B------:R-:W-:-:S03]  /*48270*/  ISETP.GE.U32.AND P0, PT, R6, 0x7f800000, PT ;  /* 0x7f8000000600780c */ /* 0x000fc60003f06070 */
[----:B------:R-:W-:-:S04]  /*48280*/  FMUL R4, R2, R4 ;  /* 0x0000000402047220 */ /* 0x000fc80000400000 */
[----:B------:R-:W-:-:S04]  /*48290*/  FMUL R4, R2, R4 ;  /* 0x0000000402047220 */ /* 0x000fc80000400000 */
[----:B------:R-:W-:-:S04]  /*482a0*/  FFMA.FTZ R2, R2, 1.4426950216293334961, R4 ;  /* 0x3fb8aa3b02027823 */ /* 0x000fc80000010004 */
[----:B------:R-:W-:Y:S02]  /*482b0*/  FADD R7, R5, R2 ;  /* 0x0000000205077221 */ /* 0x000fe40000000000 */
[----:B------:R-:W-:Y:S02]  /*482c0*/  @P0 IMAD.MOV.U32 R2, RZ, RZ, 0x7f800000 ;  /* 0x7f800000ff020424 */ /* 0x000fe400078e00ff */
[C---:B------:R-:W-:Y:S02]  /*482d0*/  FMUL R4, R27.reuse, 8388608 ;  /* 0x4b0000001b047820 */ /* 0x040fe40000400000 */
[----:B------:R-:W-:Y:S01]  /*482e0*/  @P0 FFMA.FTZ R7, R6, R2, +INF ;  /* 0x7f80000006070423 */ /* 0x000fe20000010002 */
[----:B------:R-:W-:-:S04]  /*482f0*/  FSETP.GEU.AND P0, PT, R27, 1.175494350822287508e-38, PT ;  /* 0x008000001b00780b */ /* 0x000fc80003f0e000 */
[----:B------:R-:W-:-:S04]  /*48300*/  FSEL R4, R4, R27, !P0 ;  /* 0x0000001b04047208 */ /* 0x000fc80004000000 */
[----:B------:R-:W-:Y:S01]  /*48310*/  IADD3 R2, R4, -0x3f3504f3, RZ ;  /* 0xc0cafb0d04027810 */ /* 0x000fe20007ffe0ff */
[----:B------:R0:W-:Y:S03]  /*48320*/  STL [R1+0x420], R7 ;  /* 0x0004200701007387 */ /* 0x0001e60000100800 */
[----:B------:R-:W-:-:S04]  /*48330*/  LOP3.LUT R2, R2, 0xff800000, RZ, 0xc0, !PT ;  /* 0xff80000002027812 */ /* 0x000fc800078ec0ff */
[----:B0-----:R0:W1:Y:S01]  /*48340*/  I2F R7, R2 ;  /* 0x0000000200077306 */ /* 0x0010620000201400 */
        /* <DEDUP_REMOVED lines=12> */
[----:B------:R-:W-:Y:S01]  /*48410*/  FFMA.FTZ R5, R2, R5, -0.72134751081466674805 ;  /* 0xbf38aa3b02057423 */ /* 0x000fe20000010005 */
[----:B------:R-:W-:-:S03]  /*48420*/  ISETP.GE.U32.AND P0, PT, R4, 0x7f800000, PT ;  /* 0x7f8000000400780c */ /* 0x000fc60003f06070 */
[----:B------:R-:W-:-:S04]  /*48430*/  FMUL R5, R2, R5 ;  /* 0x0000000502057220 */ /* 0x000fc80000400000 */
[----:B------:R-:W-:-:S04]  /*48440*/  FMUL R5, R2, R5 ;  /* 0x0000000502057220 */ /* 0x000fc80000400000 */
[----:B------:R-:W-:-:S04]  /*48450*/  FFMA.FTZ R2, R2, 1.4426950216293334961, R5 ;  /* 0x3fb8aa3b02027823 */ /* 0x000fc80000010005 */
[----:B------:R-:W-:Y:S01]  /*48460*/  FADD R8, R7, R2 ;  /* 0x0000000207087221 */ /* 0x000fe20000000000 */
[----:B------:R-:W-:Y:S01]  /*48470*/  @P0 MOV R2, 0x7f800000 ;  /* 0x7f80000000020802 */ /* 0x000fe20000000f00 */
[----:B------:R-:W-:-:S04]  /*48480*/  IMAD.MOV.U32 R29, RZ, RZ, R13 ;  /* 0x000000ffff1d7224 */ /* 0x000fc800078e000d */
[----:B------:R-:W-:Y:S01]  /*48490*/  @P0 FFMA.FTZ R8, R4, R2, +INF ;  /* 0x7f80000004080423 */ /* 0x000fe20000010002 */
[C---:B------:R-:W-:Y:S01]  /*484a0*/  FSETP.GEU.AND P0, PT, R29.reuse, 1.175494350822287508e-38, PT ;  /* 0x008000001d00780b */ /* 0x040fe20003f0e000 */
[----:B------:R-:W-:Y:S01]  /*484b0*/  FMUL R2, R29, 8388608 ;  /* 0x4b0000001d027820 */ /* 0x000fe20000400000 */
[----:B------:R-:W-:Y:S04]  /*484c0*/  STL [R1+0x22ac], R27 ;  /* 0x0022ac1b01007387 */ /* 0x000fe80000100800 */
[----:B------:R0:W-:Y:S02]  /*484d0*/  STL [R1+0x41c], R8 ;  /* 0x00041c0801007387 */ /* 0x0001e40000100800 */
[----:B0-----:R-:W-:-:S04]  /*484e0*/  FSEL R8, R2, R29, !P0 ;  /* 0x0000001d02087208 */ /* 0x001fc80004000000 */
[----:B------:R-:W-:-:S04]  /*484f0*/  IADD3 R2, R8, -0x3f3504f3, RZ ;  /* 0xc0cafb0d08027810 */ /* 0x000fc80007ffe0ff */
[----:B------:R-:W-:-:S04]  /*48500*/  LOP3.LUT R2, R2, 0xff800000, RZ, 0xc0, !PT ;  /* 0xff80000002027812 */ /* 0x000fc800078ec0ff */
[----:B------:R0:W1:Y:S01]  /*48510*/  I2F R5, R2 ;  /* 0x0000000200057306 */ /* 0x0000620000201400 */
[----:B------:R-:W-:Y:S02]  /*48520*/  FSEL R7, RZ, -23, P0 ;  /* 0xc1b80000ff077808 */ /* 0x000fe40000000000 */
[----:B0-----:R-:W-:-:S05]  /*48530*/  IADD3 R2, R8, -R2, RZ ;  /* 0x8000000208027210 */ /* 0x001fca0007ffe0ff */
        /* <DEDUP_REMOVED lines=10> */
[----:B------:R-:W-:-:S03]  /*485e0*/  FSETP.GT.AND P2, PT, |R0|, 8.50705917302346158658e+37, PT ;  /* 0x7e8000000000780b */ /* 0x000fc60003f44200 */
[----:B------:R-:W-:Y:S01]  /*485f0*/  FFMA.FTZ R5, R2, R5, -0.72134751081466674805 ;  /* 0xbf38aa3b02057423 */ /* 0x000fe20000010005 */
[----:B------:R-:W-:-:S03]  /*48600*/  FSETP.GEU.AND P0, PT, |R0|, 1.175494350822287508e-38, PT ;  /* 0x008000000000780b */ /* 0x000fc60003f0e200 */
[----:B------:R-:W-:-:S04]  /*48610*/  FMUL R5, R2, R5 ;  /* 0x0000000502057220 */ /* 0x000fc80000400000 */
[----:B------:R-:W-:Y:S02]  /*48620*/  FMUL R5, R2, R5 ;  /* 0x0000000502057220 */ /* 0x000fe40000400000 */
[----:B------:R-:W-:Y:S02]  /*48630*/  @P2 FMUL R0, R0, 0.25 ;  /* 0x3e80000000002820 */ /* 0x000fe40000400000 */
[----:B------:R-:W-:Y:S02]  /*48640*/  FFMA.FTZ R2, R2, 1.4426950216293334961, R5 ;  /* 0x3fb8aa3b02027823 */ /* 0x000fe40000010005 */
[----:B------:R-:W-:Y:S02]  /*48650*/  @!P0 FMUL R0, R0, 16777216 ;  /* 0x4b80000000008820 */ /* 0x000fe40000400000 */
[----:B------:R-:W-:Y:S01]  /*48660*/  FADD R2, R7, R2 ;  /* 0x0000000207027221 */ /* 0x000fe20000000000 */
[----:B------:R-:W-:Y:S01]  /*48670*/  STL [R1+0x3d0], R8 ;  /* 0x0003d00801007387 */ /* 0x000fe20000100800 */
[----:B------:R0:W1:Y:S03]  /*48680*/  MUFU.RCP R25, R0 ;  /* 0x0000000000197308 */ /* 0x0000660000001000 */
[----:B------:R2:W-:Y:S04]  /*48690*/  STL [R1+0x418], R2 ;  /* 0x0004180201007387 */ /* 0x0005e80000100800 */
[----:B--2---:R-:W2:Y:S04]  /*486a0*/  LDL.LU R2, [R1+0x4c0] ;  /* 0x0004c00001027983 */ /* 0x004ea80000300800 */
[----:B0-----:R-:W3:Y:S04]  /*486b0*/  LDL.LU R0, [R1+0x4d0] ;  /* 0x0004d00001007983 */ /* 0x001ee80000300800 */
[----:B------:R-:W0:Y:S04]  /*486c0*/  S2R R13, SR_TID.X ;  /* 0x00000000000d7919 */ /* 0x000e280000002100 */
[----:B------:R-:W4:Y:S04]  /*486d0*/  S2R R14, SR_TID.X ;  /* 0x00000000000e7919 */ /* 0x000f280000002100 */
[----:B------:R-:W5:Y:S01]  /*486e0*/  S2R R9, SR_TID.X ;  /* 0x0000000000097919 */ /* 0x000f620000002100 */
[----:B0-----:R-:W-:-:S02]  /*486f0*/  LOP3.LUT R15, R13, 0x1c, RZ, 0xc0, !PT ;  /* 0x0000001c0d0f7812 */ /* 0x001fc400078ec0ff */
[----:B----4-:R-:W-:-:S04]  /*48700*/  LOP3.LUT R13, R14, 0x3, RZ, 0xc0, !PT ;  /* 0x000000030e0d7812 */ /* 0x010fc800078ec0ff */
[----:B------:R-:W-:Y:S02]  /*48710*/  SHF.L.U32 R28, R13, 0x5, RZ ;  /* 0x000000050d1c7819 */ /* 0x000fe400000006ff */
[----:B------:R-:W0:Y:S04]  /*48720*/  S2R R13, SR_CTAID.X ;  /* 0x00000000000d7919 */ /* 0x000e280000002500 */
[----:B------:R-:W4:Y:S01]  /*48730*/  S2R R5, SR_CTAID.Y ;  /* 0x0000000000057919 */ /* 0x000f220000002600 */
[----:B------:R-:W-:-:S04]  /*48740*/  LOP3.LUT R3, R3, 0xfffffffd, RZ, 0xc0, !PT ;  /* 0xfffffffd03037812 */ /* 0x000fc800078ec0ff */
[----:B------:R-:W-:Y:S02]  /*48750*/  @P2 LOP3.LUT R3, R3, 0x2, RZ, 0xfc, !PT ;  /* 0x0000000203032812 */ /* 0x000fe400078efcff */
[----:B------:R-:W-:Y:S02]  /*48760*/  FSETP.NEU.AND P1, PT, R6, RZ, PT ;  /* 0x000000ff0600720b */ /* 0x000fe40003f2d000 */
[----:B------:R-:W-:Y:S01]  /*48770*/  LOP3.LUT R3, R3, 0xfffffbff, RZ, 0xc0, !PT ;  /* 0xfffffbff03037812 */ /* 0x000fe200078ec0ff */
[----:B------:R-:W-:Y:S01]  /*48780*/  IMAD.SHL.U32 R11, R15, 0x4, RZ ;  /* 0x000000040f0b7824 */ /* 0x000fe200078e00ff */
[----:B------:R-:W-:Y:S02]  /*48790*/  LOP3.LUT R10, R14, 0x60, RZ, 0xc0, !PT ;  /* 0x000000600e0a7812 */ /* 0x000fe400078ec0ff */
[----:B------:R-:W-:Y:S01]  /*487a0*/  @P0 LOP3.LUT R3, R3, 0x400, RZ, 0xfc, !PT ;  /* 0x0000040003030812 */ /* 0x000fe200078efcff */
[----:B0-----:R-:W-:Y:S01]  /*487b0*/  IMAD.SHL.U32 R13, R13, 0x40, RZ ;  /* 0x000000400d0d7824 */ /* 0x001fe200078e00ff */
[----:B------:R-:W-:-:S02]  /*487c0*/  LOP3.LUT R28, R28, R11, RZ, 0x3c, !PT ;  /* 0x0000000b1c1c7212 */ /* 0x000fc400078e3cff */
[----:B------:R-:W-:Y:S01]  /*487d0*/  LOP3.LUT R3, R3, 0xfffffeff, RZ, 0xc0, !PT ;  /* 0xfffffeff03037812 */ /* 0x000fe200078ec0ff */
[----:B----4-:R-:W-:-:S03]  /*487e0*/  IMAD R5, R5, c[0x0][0x1c0], RZ ;  /* 0x0000700005057a24 */ /* 0x010fc600078e02ff */
[----:B------:R-:W-:-:S04]  /*487f0*/  @P1 LOP3.LUT R3, R3, 0x100, RZ, 0xfc, !PT ;  /* 0x0000010003031812 */ /* 0x000fc800078efcff */
[----:B------:R-:W-:Y:S01]  /*48800*/  LOP3.LUT R3, R3, 0xfffffdff, RZ, 0xc0, !PT ;  /* 0xfffffdff03037812 */ /* 0x000fe200078ec0ff */
[----:B-1----:R-:W-:Y:S04]  /*48810*/  STL [R1+0x3cc], R25 ;  /* 0x0003cc1901007387 */ /* 0x002fe80000100800 */
[----:B------:R-:W-:Y:S01]  /*48820*/  STL [R1+0x2188], R25 ;  /* 0x0021881901007387 */ /* 0x000fe20000100800 */
[----:B--2---:R-:W-:Y:S02]  /*48830*/  @P2 FMUL R2, R2, 0.25 ;  /* 0x3e80000002022820 */ /* 0x004fe40000400000 */
[----:B---3--:R-:W-:Y:S02]  /*48840*/  @P2 FMUL R0, R0, 0.25 ;  /* 0x3e80000000002820 */ /* 0x008fe40000400000 */
[----:B------:R-:W-:-:S02]  /*48850*/  @!P0 FMUL R2, R2, 16777216 ;  /* 0x4b80000002028820 */ /* 0x000fc40000400000 */
[----:B------:R-:W-:Y:S02]  /*48860*/  @!P0 FMUL R0, R0, 16777216 ;  /* 0x4b80000000008820 */ /* 0x000fe40000400000 */
[C---:B------:R-:W-:Y:S02]  /*48870*/  FMUL R2, R25.reuse, R2 ;  /* 0x0000000219027220 */ /* 0x040fe40000400000 */
[----:B------:R-:W-:Y:S01]  /*48880*/  FMUL R8, R25, R0 ;  /* 0x0000000019087220 */ /* 0x000fe20000400000 */
[----:B-----5:R-:W-:Y:S02]  /*48890*/  LOP3.LUT R0, R9, 0x18, RZ, 0xc0, !PT ;  /* 0x0000001809007812 */ /* 0x020fe400078ec0ff */
[----:B------:R-:W-:Y:S02]  /*488a0*/  LOP3.LUT R9, R13, 0x3f, R9, 0xf8, !PT ;  /* 0x0000003f0d097812 */ /* 0x000fe400078ef809 */
[----:B------:R-:W-:Y:S01]  /*488b0*/  FSETP.NEU.AND P0, PT, R4, RZ, PT ;  /* 0x000000ff0400720b */ /* 0x000fe20003f0d000 */
[----:B------:R-:W-:Y:S01]  /*488c0*/  IMAD R0, R0, 0x10, R10 ;  /* 0x0000001000007824 */ /* 0x000fe200078e020a */
[----:B------:R-:W-:Y:S01]  /*488d0*/  F2FP.PACK_AB R8, R2, R8 ;  /* 0x000000080208723e */ /* 0x000fe200000000ff */
[----:B------:R-:W-:Y:S01]  /*488e0*/  IMAD R2, R9, c[0x0][0x1c4], RZ ;  /* 0x0000710009027a24 */ /* 0x000fe200078e02ff */
[----:B------:R-:W-:-:S02]  /*488f0*/  SHF.L.U32 R4, R5, 0x1, RZ ;  /* 0x0000000105047819 */ /* 0x000fc400000006ff */
[----:B------:R-:W-:Y:S01]  /*48900*/  LEA R28, R0, R28, 0x6 ;  /* 0x0000001c001c7211 */ /* 0x000fe200078e30ff */
[----:B------:R-:W-:Y:S02]  /*48910*/  IMAD.SHL.U32 R0, R2, 0x2, RZ ;  /* 0x0000000202007824 */ /* 0x000fe400078e00ff */
[----:B------:R-:W-:-:S03]  /*48920*/  IMAD.HI R5, R5, 0x2, RZ ;  /* 0x0000000205057827 */ /* 0x000fc600078e02ff */
[----:B------:R-:W-:Y:S01]  /*48930*/  IADD3 R0, P1, P2, R0, c[0x0][0x178], R4 ;  /* 0x00005e0000007a10 */ /* 0x000fe20007a3e004 */
[----:B------:R-:W-:Y:S01]  /*48940*/  IMAD.HI R2, R2, 0x2, RZ ;  /* 0x0000000202027827 */ /* 0x000fe200078e02ff */
[----:B------:R-:W-:Y:S01]  /*48950*/  @P0 LOP3.LUT R3, R3, 0x200, RZ, 0xfc, !PT ;  /* 0x0000020003030812 */ /* 0x000fe200078efcff */
[----:B------:R0:W-:Y:S03]  /*48960*/  STL [R1+0x218c], R8 ;  /* 0x00218c0801007387 */ /* 0x0001e60000100800 */
[----:B------:R-:W-:Y:S01]  /*48970*/  IADD3.X R2, R2, c[0x0][0x17c], R5, P1, P2 ;  /* 0x00005f0002027a10 */ /* 0x000fe20000fe4405 */
[----:B------:R-:W-:Y:S04]  /*48980*/  STL [R1+0x2190], R28 ;  /* 0x0021901c01007387 */ /* 0x000fe80000100800 */
[----:B------:R-:W-:Y:S04]  /*48990*/  STL [R1+0x22b0], R3 ;  /* 0x0022b00301007387 */ /* 0x000fe80000100800 */
[----:B------:R1:W-:Y:S04]  /*489a0*/  STL [R1+0x2038], R0 ;  /* 0x0020380001007387 */ /* 0x0003e80000100800 */
[----:B------:R-:W-:Y:S04]  /*489b0*/  STL [R1+0x2030], R2 ;  /* 0x0020300201007387 */ /* 0x000fe80000100800 */
[----:B------:R-:W2:Y:S04]  /*489c0*/  LDL.LU R6, [R1+0x828] ;  /* 0x0008280001067983 */ /* 0x000ea80000300800 */
[----:B--2---:R2:W-:Y:S04]  /*489d0*/  STL [R1+0x22b4], R6 ;  /* 0x0022b40601007387 */ /* 0x0045e80000100800 */
[----:B------:R-:W3:Y:S04]  /*489e0*/  LDL.LU R4, [R1+0x82c] ;  /* 0x00082c0001047983 */ /* 0x000ee80000300800 */
[----:B---3--:R3:W-:Y:S04]  /*489f0*/  STL [R1+0x22b8], R4 ;  /* 0x0022b80401007387 */ /* 0x0087e80000100800 */
[----:B------:R-:W4:Y:S04]  /*48a00*/  LDL.LU R5, [R1+0x818] ;  /* 0x0008180001057983 */ /* 0x000f280000300800 */
[----:B----4-:R4:W-:Y:S04]  /*48a10*/  STL [R1+0x22bc], R5 ;  /* 0x0022bc0501007387 */ /* 0x0109e80000100800 */
[----:B------:R-:W5:Y:S04]  /*48a20*/  LDL.LU R7, [R1+0x81c] ;  /* 0x00081c0001077983 */ /* 0x000f680000300800 */
[----:B-----5:R2:W-:Y:S04]  /*48a30*/  STL [R1+0x22c0], R7 ;  /* 0x0022c00701007387 */ /* 0x0205e80000100800 */
        /* <DEDUP_REMOVED lines=12> */
[----:B-1----:R-:W5:Y:S04]  /*48b00*/  LDL.LU R0, [R1+0x7a8] ;  /* 0x0007a80001007983 */ /* 0x002f680000300800 */
        /* <DEDUP_REMOVED lines=10> */
[----:B--2---:R-:W2:Y:S04]  /*48bb0*/  LDL.LU R6, [R1+0x87c] ;  /* 0x00087c0001067983 */ /* 0x004ea80000300800 */
[----:B---3--:R-:W3:Y:S04]  /*48bc0*/  LDL.LU R4, [R1+0x868] ;  /* 0x0008680001047983 */ /* 0x008ee80000300800 */
[----:B------:R-:W3:Y:S04]  /*48bd0*/  LDL.LU R2, [R1+0x86c] ;  /* 0x00086c0001027983 */ /* 0x000ee80000300800 */
[----:B----4-:R-:W4:Y:S04]  /*48be0*/  LDL.LU R5, [R1+0x858] ;  /* 0x0008580001057983 */ /* 0x010f280000300800 */
[----:B------:R-:W4:Y:S01]  /*48bf0*/  LDL.LU R7, [R1+0x85c] ;  /* 0x00085c0001077983 */ /* 0x000f220000300800 */
[----:B------:R-:W-:-:S13]  /*48c00*/  FSETP.GT.AND P1, PT, |R29|, 8.50705917302346158658e+37, PT ;  /* 0x7e8000001d00780b */ /* 0x000fda0003f24200 */
[----:B-----5:R-:W-:Y:S02]  /*48c10*/  @P1 FMUL R3, R3, 0.25 ;  /* 0x3e80000003031820 */ /* 0x020fe40000400000 */
[----:B--2---:R-:W-:Y:S02]  /*48c20*/  @P1 FMUL R6, R6, 0.25 ;  /* 0x3e80000006061820 */ /* 0x004fe40000400000 */
[----:B---3--:R-:W-:Y:S02]  /*48c30*/  @P1 FMUL R4, R4, 0.25 ;  /* 0x3e80000004041820 */ /* 0x008fe40000400000 */
[----:B------:R-:W-:Y:S02]  /*48c40*/  @P1 FMUL R2, R2, 0.25 ;  /* 0x3e80000002021820 */ /* 0x000fe40000400000 */
[----:B----4-:R-:W-:Y:S02]  /*48c50*/  @P1 FMUL R5, R5, 0.25 ;  /* 0x3e80000005051820 */ /* 0x010fe40000400000 */
[----:B------:R-:W-:-:S05]  /*48c60*/  @P1 FMUL R7, R7, 0.25 ;  /* 0x3e80000007071820 */ /* 0x000fca0000400000 */
[----:B------:R0:W-:Y:S04]  /*48c70*/  STL [R1+0x34c], R7 ;  /* 0x00034c0701007387 */ /* 0x0001e80000100800 */
[----:B0-----:R-:W2:Y:S04]  /*48c80*/  LDL.LU R7, [R1+0x22c0] ;  /* 0x0022c00001077983 */ /* 0x001ea80000300800 */
[----:B------:R0:W-:Y:S04]  /*48c90*/  STL [R1+0x350], R5 ;  /* 0x0003500501007387 */ /* 0x0001e80000100800 */
[----:B0-----:R-:W3:Y:S04]  /*48ca0*/  LDL.LU R5, [R1+0x22bc] ;  /* 0x0022bc0001057983 */ /* 0x001ee80000300800 */
[----:B------:R-:W-:Y:S04]  /*48cb0*/  STL [R1+0x2224], R2 ;  /* 0x0022240201007387 */ /* 0x000fe80000100800 */
[----:B------:R0:W-:Y:S04]  /*48cc0*/  STL [R1+0x358], R4 ;  /* 0x0003580401007387 */ /* 0x0001e80000100800 */
[----:B0-----:R-:W4:Y:S04]  /*48cd0*/  LDL.LU R4, [R1+0x22b8] ;  /* 0x0022b80001047983 */ /* 0x001f280000300800 */
[----:B------:R0:W-:Y:S04]  /*48ce0*/  STL [R1+0x35c], R6 ;  /* 0x00035c0601007387 */ /* 0x0001e80000100800 */
[----:B0-----:R-:W5:Y:S04]  /*48cf0*/  LDL.LU R6, [R1+0x22b4] ;  /* 0x0022b40001067983 */ /* 0x001f680000300800 */
[----:B------:R0:W-:Y:S04]  /*48d00*/  STL [R1+0x360], R3 ;  /* 0x0003600301007387 */ /* 0x0001e80000100800 */
[----:B0-----:R-:W5:Y:S01]  /*48d10*/  LDL.LU R3, [R1+0x22b0] ;  /* 0x0022b00001037983 */ /* 0x001f620000300800 */
[----:B------:R-:W-:-:S02]  /*48d20*/  @P1 FMUL R27, R27, 0.25 ;  /* 0x3e8000001b1b1820 */ /* 0x000fc40000400000 */
[----:B------:R-:W-:Y:S02]  /*48d30*/  @P1 FMUL R28, R28, 0.25 ;  /* 0x3e8000001c1c1820 */ /* 0x000fe40000400000 */
[----:B------:R-:W-:Y:S01]  /*48d40*/  @P1 FMUL R26, R26, 0.25 ;  /* 0x3e8000001a1a1820 */ /* 0x000fe20000400000 */
[----:B------:R0:W-:Y:S01]  /*48d50*/  STL [R1+0x364], R27 ;  /* 0x0003641b01007387 */ /* 0x0001e20000100800 */
[----:B------:R-:W-:Y:S02]  /*48d60*/  @P1 FMUL R25, R25, 0.25 ;  /* 0x3e80000019191820 */ /* 0x000fe40000400000 */
[----:B------:R-:W-:Y:S02]  /*48d70*/  @P1 FMUL R24, R24, 0.25 ;  /* 0x3e80000018181820 */ /* 0x000fe40000400000 */
[----:B------:R-:W-:Y:S02]  /*48d80*/  @P1 FMUL R23, R23, 0.25 ;  /* 0x3e80000017171820 */ /* 0x000fe40000400000 */
[----:B------:R-:W-:Y:S01]  /*48d90*/  @P1 FMUL R22, R22, 0.25 ;  /* 0x3e80000016161820 */ /* 0x000fe20000400000 */
[----:B0-----:R-:W5:Y:S01]  /*48da0*/  LDL.LU R27, [R1+0x22ac] ;  /* 0x0022ac00011b7983 */ /* 0x001f620000300800 */
[----:B------:R-:W-:-:S03]  /*48db0*/  @P1 FMUL R0, R0, 0.25 ;  /* 0x3e80000000001820 */ /* 0x000fc60000400000 */
[----:B------:R-:W-:Y:S01]  /*48dc0*/  STL [R1+0x368], R28 ;  /* 0x0003681c01007387 */ /* 0x000fe20000100800 */
        /* <DEDUP_REMOVED lines=8> */
[----:B------:R-:W-:Y:S01]  /*48e50*/  @P1 FMUL R17, R17, 0.25 ;  /* 0x3e80000011111820 */ /* 0x000fe20000400000 */
[----:B------:R-:W-:Y:S02]  /*48e60*/  FSETP.GEU.AND P0, PT, |R29|, 1.175494350822287508e-38, PT ;  /* 0x008000001d00780b */ /* 0x000fe40003f0e200 */
[----:B------:R-:W-:Y:S01]  /*48e70*/  STL [R1+0x37c], R22 ;  /* 0x00037c1601007387 */ /* 0x000fe20000100800 */
[----:B------:R-:W-:-:S03]  /*48e80*/  @P1 FMUL R16, R16, 0.25 ;  /* 0x3e80000010101820 */ /* 0x000fc60000400000 */
[----:B------:R0:W-:Y:S01]  /*48e90*/  STL [R1+0x2228], R0 ;  /* 0x0022280001007387 */ /* 0x0001e20000100800 */
        /* <DEDUP_REMOVED lines=15> */
[----:B------:R-:W-:Y:S04]  /*48f90*/  STL [R1+0x3a0], R14 ;  /* 0x0003a00e01007387 */ /* 0x000fe80000100800 */
[----:B------:R-:W-:Y:S04]  /*48fa0*/  STL [R1+0x3a4], R13 ;  /* 0x0003a40d01007387 */ /* 0x000fe80000100800 */
[----:B------:R-:W-:Y:S04]  /*48fb0*/  STL [R1+0x3a8], R12 ;  /* 0x0003a80c01007387 */ /* 0x000fe80000100800 */
[----:B------:R-:W-:Y:S01]  /*48fc0*/  STL [R1+0x3ac], R11 ;  /* 0x0003ac0b01007387 */ /* 0x000fe20000100800 */
[----:B------:R-:W-:-:S03]  /*48fd0*/  @P1 FMUL R29, R29, 0.25 ;  /* 0x3e8000001d1d1820 */ /* 0x000fc60000400000 */
[----:B------:R-:W-:Y:S04]  /*48fe0*/  STL [R1+0x3b0], R10 ;  /* 0x0003b00a01007387 */ /* 0x000fe80000100800 */
[----:B------:R-:W-:Y:S04]  /*48ff0*/  STL [R1+0x3b4], R9 ;  /* 0x0003b40901007387 */ /* 0x000fe80000100800 */
[----:B------:R-:W-:Y:S01]  /*49000*/  STL [R1+0x3b8], R8 ;  /* 0x0003b80801007387 */ /* 0x000fe20000100800 */
[----:B--2---:R-:W-:-:S05]  /*49010*/  @P1 FMUL R7, R7, 0.25 ;  /* 0x3e80000007071820 */ /* 0x004fca0000400000 */
[----:B------:R-:W-:Y:S01]  /*49020*/  STL [R1+0x3bc], R7 ;  /* 0x0003bc0701007387 */ /* 0x000fe20000100800 */
[----:B---3--:R-:W-:-:S05]  /*49030*/  @P1 FMUL R5, R5, 0.25 ;  /* 0x3e80000005051820 */ /* 0x008fca0000400000 */
[----:B------:R-:W-:Y:S01]  /*49040*/  STL [R1+0x3c0], R5 ;  /* 0x0003c00501007387 */ /* 0x000fe20000100800 */
[----:B----4-:R-:W-:-:S05]  /*49050*/  @P1 FMUL R4, R4, 0.25 ;  /* 0x3e80000004041820 */ /* 0x010fca0000400000 */
[----:B------:R-:W-:Y:S01]  /*49060*/  STL [R1+0x3c4], R4 ;  /* 0x0003c40401007387 */ /* 0x000fe20000100800 */
[----:B-----5:R-:W-:-:S05]  /*49070*/  @P1 FMUL R6, R6, 0.25 ;  /* 0x3e80000006061820 */ /* 0x020fca0000400000 */
[----:B------:R-:W-:Y:S01]  /*49080*/  STL [R1+0x3c8], R6 ;  /* 0x0003c80601007387 */ /* 0x000fe20000100800 */
[----:B------:R-:W-:-:S04]  /*49090*/  LOP3.LUT R3, R3, 0xfffff7ff, RZ, 0xc0, !PT ;  /* 0xfffff7ff03037812 */ /* 0x000fc800078ec0ff */
[----:B------:R-:W-:-:S05]  /*490a0*/  @P0 LOP3.LUT R3, R3, 0x800, RZ, 0xfc, !PT ;  /* 0x0000080003030812 */ /* 0x000fca00078efcff */
[----:B------:R1:W-:Y:S04]  /*490b0*/  STL [R1+0x222c], R3 ;  /* 0x00222c0301007387 */ /* 0x0003e80000100800 */
[----:B------:R2:W-:Y:S04]  /*490c0*/  STL [R1+0x2220], R29 ;  /* 0x0022201d01007387 */ /* 0x0005e80000100800 */
[----:B0-----:R-:W3:Y:S04]  /*490d0*/  LDL.LU R0, [R1+0x820] ;  /* 0x0008200001007983 */ /* 0x001ee80000300800 */
[----:B---3--:R0:W-:Y:S04]  /*490e0*/  STL [R1+0x229c], R0 ;  /* 0x00229c0001007387 */ /* 0x0081e80000100800 */
[----:B------:R-:W3:Y:S04]  /*490f0*/  LDL.LU R2, [R1+0x824] ;  /* 0x0008240001027983 */ /* 0x000ee80000300800 */
[----:B---3--:R3:W-:Y:S04]  /*49100*/  STL [R1+0x22a0], R2 ;  /* 0x0022a00201007387 */ /* 0x0087e80000100800 */
[----:B-1----:R-:W4:Y:S04]  /*49110*/  LDL.LU R3, [R1+0x810] ;  /* 0x0008100001037983 */ /* 0x002f280000300800 */
[----:B----4-:R1:W-:Y:S04]  /*49120*/  STL [R1+0x22a4], R3 ;  /* 0x0022a40301007387 */ /* 0x0103e80000100800 */
[----:B------:R-:W4:Y:S04]  /*49130*/  LDL.LU R4, [R1+0x814] ;  /* 0x0008140001047983 */ /* 0x000f280000300800 */
[----:B----4-:R4:W-:Y:S04]  /*49140*/  STL [R1+0x22a8], R4 ;  /* 0x0022a80401007387 */ /* 0x0109e80000100800 */
        /* <DEDUP_REMOVED lines=23> */
[----:B------:R-:W2:Y:S04]  /*492c0*/  LDL.LU R10, [R1+0x874] ;  /* 0x00087400010a7983 */ /* 0x000ea80000300800 */
[----:B0-----:R-:W2:Y:S04]  /*492d0*/  LDL.LU R0, [R1+0x860] ;  /* 0x0008600001007983 */ /* 0x001ea80000300800 */
[----:B---3--:R-:W3:Y:S04]  /*492e0*/  LDL.LU R2, [R1+0x864] ;  /* 0x0008640001027983 */ /* 0x008ee80000300800 */
[----:B-1----:R-:W5:Y:S04]  /*492f0*/  LDL.LU R3, [R1+0x850] ;  /* 0x0008500001037983 */ /* 0x002f680000300800 */
[----:B----4-:R-:W4:Y:S01]  /*49300*/  LDL.LU R4, [R1+0x854] ;  /* 0x0008540001047983 */ /* 0x010f220000300800 */
[----:B------:R-:W-:-:S13]  /*49310*/  FSETP.GT.AND P2, PT, |R27|, 8.50705917302346158658e+37, PT ;  /* 0x7e8000001b00780b */ /* 0x000fda0003f44200 */
[----:B--2---:R-:W-:Y:S02]  /*49320*/  @P2 FMUL R0, R0, 0.25 ;  /* 0x3e80000000002820 */ /* 0x004fe40000400000 */
[----:B---3--:R-:W-:Y:S02]  /*49330*/  @P2 FMUL R2, R2, 0.25 ;  /* 0x3e80000002022820 */ /* 0x008fe40000400000 */
[----:B-----5:R-:W-:Y:S02]  /*49340*/  @P2 FMUL R3, R3, 0.25 ;  /* 0x3e80000003032820 */ /* 0x020fe40000400000 */
[----:B----4-:R-:W-:-:S05]  /*49350*/  @P2 FMUL R4, R4, 0.25 ;  /* 0x3e80000004042820 */ /* 0x010fca0000400000 */
[----:B------:R0:W-:Y:S04]  /*49360*/  STL [R1+0x29c], R4 ;  /* 0x00029c0401007387 */ /* 0x0001e80000100800 */
[----:B0-----:R-:W2:Y:S04]  /*49370*/  LDL.LU R4, [R1+0x22a8] ;  /* 0x0022a80001047983 */ /* 0x001ea80000300800 */
[----:B------:R0:W-:Y:S04]  /*49380*/  STL [R1+0x2a0], R3 ;  /* 0x0002a00301007387 */ /* 0x0001e80000100800 */
[----:B0-----:R-:W3:Y:S04]  /*49390*/  LDL.LU R3, [R1+0x22a4] ;  /* 0x0022a40001037983 */ /* 0x001ee80000300800 */
[----:B------:R0:W-:Y:S04]  /*493a0*/  STL [R1+0x2a4], R2 ;  /* 0x0002a40201007387 */ /* 0x0001e80000100800 */
[----:B0-----:R-:W4:Y:S04]  /*493b0*/  LDL.LU R2, [R1+0x22a0] ;  /* 0x0022a00001027983 */ /* 0x001f280000300800 */
        /* <DEDUP_REMOVED lines=45> */
[----:B------:R-:W-:-:S03]  /*49690*/  FSETP.GEU.AND P1, PT, |R27|, 1.175494350822287508e-38, PT ;  /* 0x008000001b00780b */ /* 0x000fc60003f2e200 */
[----:B------:R-:W-:Y:S01]  /*496a0*/  STL [R1+0x324], R11 ;  /* 0x0003240b01007387 */ /* 0x000fe20000100800 */
[----:B------:R-:W-:-:S03]  /*496b0*/  @P2 FMUL R27, R27, 0.25 ;  /* 0x3e8000001b1b2820 */ /* 0x000fc60000400000 */
[----:B------:R-:W-:Y:S04]  /*496c0*/  STL [R1+0x328], R9 ;  /* 0x0003280901007387 */ /* 0x000fe80000100800 */
[----:B------:R-:W-:Y:S04]  /*496d0*/  STL [R1+0x32c], R8 ;  /* 0x00032c0801007387 */ /* 0x000fe80000100800 */
        /* <DEDUP_REMOVED lines=8> */
[----:B------:R-:W-:Y:S04]  /*49760*/  STL [R1+0x344], R2 ;  /* 0x0003440201007387 */ /* 0x000fe80000100800 */
[----:B------:R-:W-:Y:S01]  /*49770*/  STL [R1+0x221c], R27 ;  /* 0x00221c1b01007387 */ /* 0x000fe20000100800 */
[----:B-----5:R-:W-:-:S05]  /*49780*/  @P2 FMUL R0, R0, 0.25 ;  /* 0x3e80000000002820 */ /* 0x020fca0000400000 */
[----:B------:R0:W-:Y:S04]  /*49790*/  STL [R1+0x348], R0 ;  /* 0x0003480001007387 */ /* 0x0001e80000100800 */
[----:B0-----:R-:W2:Y:S04]  /*497a0*/  LDL.LU R0, [R1+0x638] ;  /* 0x0006380001007983 */ /* 0x001ea80000300800 */
[----:B--2---:R0:W-:Y:S04]  /*497b0*/  STL [R1+0x2288], R0 ;  /* 0x0022880001007387 */ /* 0x0041e80000100800 */
[----:B------:R-:W2:Y:S04]  /*497c0*/  LDL.LU R2, [R1+0x63c] ;  /* 0x00063c0001027983 */ /* 0x000ea80000300800 */
[----:B--2---:R1:W-:Y:S04]  /*497d0*/  STL [R1+0x228c], R2 ;  /* 0x00228c0201007387 */ /* 0x0043e80000100800 */
[----:B------:R-:W2:Y:S04]  /*497e0*/  LDL.LU R3, [R1+0x648] ;  /* 0x0006480001037983 */ /* 0x000ea80000300800 */
[----:B--2---:R2:W-:Y:S04]  /*497f0*/  STL [R1+0x2290], R3 ;  /* 0x0022900301007387 */ /* 0x0045e80000100800 */
[----:B------:R-:W3:Y:S04]  /*49800*/  LDL.LU R4, [R1+0x64c] ;  /* 0x00064c0001047983 */ /* 0x000ee80000300800 */
[----:B---3--:R3:W-:Y:S04]  /*49810*/  STL [R1+0x2294], R4 ;  /* 0x0022940401007387 */ /* 0x0087e80000100800 */
[----:B------:R-:W4:Y:S04]  /*49820*/  LDL.LU R5, [R1+0x658] ;  /* 0x0006580001057983 */ /* 0x000f280000300800 */
[----:B------:R-:W5:Y:S04]  /*49830*/  LDL.LU R6, [R1+0x65c] ;  /* 0x00065c0001067983 */ /* 0x000f680000300800 */
        /* <DEDUP_REMOVED lines=23> */
[----:B-1----:R-:W5:Y:S04]  /*499b0*/  LDL.LU R2, [R1+0x84c] ;  /* 0x00084c0001027983 */ /* 0x002f680000300800 */
[----:B--2---:R-:W2:Y:S04]  /*499c0*/  LDL.LU R3, [R1+0x838] ;  /* 0x0008380001037983 */ /* 0x004ea80000300800 */
[----:B---3--:R-:W3:Y:S01]  /*499d0*/  LDL.LU R4, [R1+0x83c] ;  /* 0x00083c0001047983 */ /* 0x008ee20000300800 */
[----:B------:R-:W-:-:S13]  /*499e0*/  FSETP.GT.AND P3, PT, |R10|, 8.50705917302346158658e+37, PT ;  /* 0x7e8000000a00780b */ /* 0x000fda0003f64200 */
[----:B----4-:R-:W-:Y:S02]  /*499f0*/  @P3 FMUL R0, R0, 0.25 ;  /* 0x3e80000000003820 */ /* 0x010fe40000400000 */
[----:B-----5:R-:W-:Y:S02]  /*49a00*/  @P3 FMUL R2, R2, 0.25 ;  /* 0x3e80000002023820 */ /* 0x020fe40000400000 */
[----:B--2---:R-:W-:Y:S02]  /*49a10*/  @P3 FMUL R3, R3, 0.25 ;  /* 0x3e80000003033820 */ /* 0x004fe40000400000 */
[----:B---3--:R-:W-:-:S05]  /*49a20*/  @P3 FMUL R4, R4, 0.25 ;  /* 0x3e80000004043820 */ /* 0x008fca0000400000 */
        /* <DEDUP_REMOVED lines=64> */
[----:B------:R0:W-:Y:S04]  /*49e30*/  STL [R1+0x298], R0 ;  /* 0x0002980001007387 */ /* 0x0001e80000100800 */
[----:B0-----:R-:W2:Y:S01]  /*49e40*/  LDL.LU R0, [R1+0x630] ;  /* 0x0006300001007983 */ /* 0x001ea20000300800 */
[C---:B------:R-:W-:Y:S01]  /*49e50*/  FSETP.GEU.AND P2, PT, |R10|.reuse, 1.175494350822287508e-38, PT ;  /* 0x008000000a00780b */ /* 0x040fe20003f4e200 */
[----:B------:R-:W-:Y:S02]  /*49e60*/  @P3 FMUL R10, R10, 0.25 ;  /* 0x3e8000000a0a3820 */ /* 0x000fe40000400000 */
[----:B--2---:R-:W-:Y:S04]  /*49e70*/  STL [R1+0x2274], R0 ;  /* 0x0022740001007387 */ /* 0x004fe80000100800 */
[----:B------:R0:W-:Y:S04]  /*49e80*/  STL [R1+0xec], R10 ;  /* 0x0000ec0a01007387 */ /* 0x0001e80000100800 */
        /* <DEDUP_REMOVED lines=158> */
[----:B------:R-:W-:Y:S02]  /*4a870*/  @P5 FMUL R27, R27, 0.25 ;  /* 0x3e8000001b1b5820 */ /* 0x000fe40000400000 */
[----:B------:R-:W-:Y:S01]  /*4a880*/  @P5 FMUL R26, R26, 0.25 ;  /* 0x3e8000001a1a5820 */ /* 0x000fe20000400000 */
[----:B------:R-:W-:Y:S01]  /*4a890*/  STL [R1+0x128], R29 ;  /* 0x0001281d01007387 */ /* 0x000fe20000100800 */
[----:B------:R-:W-:Y:S02]  /*4a8a0*/  @P5 FMUL R25, R25, 0.25 ;  /* 0x3e80000019195820 */ /* 0x000fe40000400000 */
[----:B------:R-:W-:Y:S01]  /*4a8b0*/  @P5 FMUL R24, R24, 0.25 ;  /* 0x3e80000018185820 */ /* 0x000fe20000400000 */
[----:B------:R-:W-:Y:S01]  /*4a8c0*/  STL [R1+0x12c], R28 ;  /* 0x00012c1c01007387 */ /* 0x000fe20000100800 */
[----:B------:R-:W-:-:S02]  /*4a8d0*/  @P5 FMUL R23, R23, 0.25 ;  /* 0x3e80000017175820 */ /* 0x000fc40000400000 */
[----:B------:R-:W-:Y:S01]  /*4a8e0*/  @P5 FMUL R22, R22, 0.25 ;  /* 0x3e80000016165820 */ /* 0x000fe20000400000 */
[----:B------:R-:W-:Y:S01]  /*4a8f0*/  STL [R1+0x130], R27 ;  /* 0x0001301b01007387 */ /* 0x000fe20000100800 */
[----:B------:R-:W-:Y:S02]  /*4a900*/  @P5 FMUL R21, R21, 0.25 ;  /* 0x3e80000015155820 */ /* 0x000fe40000400000 */
[----:B------:R-:W-:Y:S01]  /*4a910*/  @P5 FMUL R20, R20, 0.25 ;  /* 0x3e80000014145820 */ /* 0x000fe20000400000 */
        /* <DEDUP_REMOVED lines=47> */
[----:B------:R-:W-:Y:S04]  /*4ac10*/  STL [R1+0xf8], R11 ;  /* 0x0000f80b01007387 */ /* 0x000fe80000100800 */
[----:B------:R-:W2:Y:S04]  /*4ac20*/  LDL.LU R2, [R1+0x574] ;  /* 0x0005740001027983 */ /* 0x000ea80000300800 */
[----:B--2---:R-:W-:Y:S04]  /*4ac30*/  STL [R1+0x2258], R2 ;  /* 0x0022580201007387 */ /* 0x004fe80000100800 */
[----:B------:R-:W2:Y:S04]  /*4ac40*/  LDL.LU R4, [R1+0x560] ;  /* 0x0005600001047983 */ /* 0x000ea80000300800 */
[----:B--2---:R0:W-:Y:S04]  /*4ac50*/  STL [R1+0x225c], R4 ;  /* 0x00225c0401007387 */ /* 0x0041e80000100800 */
[----:B0-----:R-:W2:Y:S04]  /*4ac60*/  LDL R4, [R1+0xfc] ;  /* 0x0000fc0001047983 */ /* 0x001ea80000100800 */
        /* <DEDUP_REMOVED lines=15> */
[----:B--2---:R0:W-:Y:S04]  /*4ad60*/  STL [R1+0xc0], R0 ;  /* 0x0000c00001007387 */ /* 0x0041e80000100800 */
[----:B------:R-:W2:Y:S04]  /*4ad70*/  LDL.LU R19, [R1+0x5e0] ;  /* 0x0005e00001137983 */ /* 0x000ea80000300800 */
[----:B------:R-:W3:Y:S04]  /*4ad80*/  LDL.LU R20, [R1+0x5e4] ;  /* 0x0005e40001147983 */ /* 0x000ee80000300800 */
[----:B------:R-:W4:Y:S04]  /*4ad90*/  LDL.LU R3, [R1+0x5d0] ;  /* 0x0005d00001037983 */ /* 0x000f280000300800 */
        /* <DEDUP_REMOVED lines=9> */
[----:B0-----:R-:W5:Y:S04]  /*4ae30*/  LDL.LU R0, [R1+0x580] ;  /* 0x0005800001007983 */ /* 0x001f680000300800 */
[----:B------:R-:W5:Y:S01]  /*4ae40*/  LDL.LU R2, [R1+0x584] ;  /* 0x0005840001027983 */ /* 0x000f620000300800 */
[----:B------:R-:W-:-:S03]  /*4ae50*/  FSETP.GT.AND P6, PT, |R4|, 8.50705917302346158658e+37, PT ;  /* 0x7e8000000400780b */ /* 0x000fc60003fc4200 */
[----:B------:R-:W5:Y:S10]  /*4ae60*/  LDL.LU R4, [R1+0x225c] ;  /* 0x00225c0001047983 */ /* 0x000f740000300800 */
[----:B--2---:R-:W-:-:S02]  /*4ae70*/  @P6 FMUL R19, R19, 0.25 ;  /* 0x3e80000013136820 */ /* 0x004fc40000400000 */
[----:B---3--:R-:W-:Y:S02]  /*4ae80*/  @P6 FMUL R20, R20, 0.25 ;  /* 0x3e80000014146820 */ /* 0x008fe40000400000 */
[----:B----4-:R-:W-:Y:S02]  /*4ae90*/  @P6 FMUL R3, R3, 0.25 ;  /* 0x3e80000003036820 */ /* 0x010fe40000400000 */
[----:B-----5:R-:W-:Y:S02]  /*4aea0*/  @P6 FMUL R27, R27, 0.25 ;  /* 0x3e8000001b1b6820 */ /* 0x020fe40000400000 */
[----:B------:R-:W-:Y:S02]  /*4aeb0*/  @P6 FMUL R21, R21, 0.25 ;  /* 0x3e80000015156820 */ /* 0x000fe40000400000 */
[----:B------:R-:W-:Y:S02]  /*4aec0*/  @P6 FMUL R22, R22, 0.25 ;  /* 0x3e80000016166820 */ /* 0x000fe40000400000 */
[----:B------:R-:W-:-:S02]  /*4aed0*/  @P6 FMUL R23, R23, 0.25 ;  /* 0x3e80000017176820 */ /* 0x000fc40000400000 */
[----:B------:R-:W-:Y:S02]  /*4aee0*/  @P6 FMUL R24, R24, 0.25 ;  /* 0x3e80000018186820 */ /* 0x000fe40000400000 */
[----:B------:R-:W-:Y:S02]  /*4aef0*/  @P6 FMUL R25, R25, 0.25 ;  /* 0x3e80000019196820 */ /* 0x000fe40000400000 */
[----:B------:R-:W-:Y:S02]  /*4af00*/  @P6 FMUL R26, R26, 0.25 ;  /* 0x3e8000001a1a6820 */ /* 0x000fe40000400000 */
[----:B------:R-:W-:Y:S02]  /*4af10*/  @P6 FMUL R28, R28, 0.25 ;  /* 0x3e8000001c1c6820 */ /* 0x000fe40000400000 */
[----:B------:R-:W-:Y:S02]  /*4af20*/  @P6 FMUL R29, R29, 0.25 ;  /* 0x3e8000001d1d6820 */ /* 0x000fe40000400000 */
[----:B------:R-:W-:-:S02]  /*4af30*/  @P6 FMUL R0, R0, 0.25 ;  /* 0x3e80000000006820 */ /* 0x000fc40000400000 */
[----:B------:R-:W-:-:S05]  /*4af40*/  @P6 FMUL R2, R2, 0.25 ;  /* 0x3e80000002026820 */ /* 0x000fca0000400000 */
[----:B------:R0:W-:Y:S04]  /*4af50*/  STL [R1+0x80], R2 ;  /* 0x0000800201007387 */ /* 0x0001e80000100800 */
[----:B0-----:R-:W2:Y:S04]  /*4af60*/  LDL.LU R2, [R1+0x2258] ;  /* 0x0022580001027983 */ /* 0x001ea80000300800 */
[----:B------:R0:W-:Y:S04]  /*4af70*/  STL [R1+0x7c], R0 ;  /* 0x00007c0001007387 */ /* 0x0001e80000100800 */
[----:B0-----:R-:W3:Y:S04]  /*4af80*/  LDL.LU R0, [R1+0x2254] ;  /* 0x0022540001007983 */ /* 0x001ee80000300800 */
[----:B------:R-:W-:Y:S04]  /*4af90*/  STL [R1+0x88], R29 ;  /* 0x0000881d01007387 */ /* 0x000fe80000100800 */
        /* <DEDUP_REMOVED lines=12> */
[----:B------:R0:W-:Y:S04]  /*4b060*/  STL [R1+0x2234], R3 ;  /* 0x0022340301007387 */ /* 0x0001e80000100800 */
[----:B0-----:R-:W4:Y:S01]  /*4b070*/  LDL R3, [R1+0xc0] ;  /* 0x0000c00001037983 */ /* 0x001f220000100800 */
[----:B------:R-:W-:-:S02]  /*4b080*/  @P6 FMUL R18, R18, 0.25 ;  /* 0x3e80000012126820 */ /* 0x000fc40000400000 */
[----:B------:R-:W-:Y:S02]  /*4b090*/  @P6 FMUL R17, R17, 0.25 ;  /* 0x3e80000011116820 */ /* 0x000fe40000400000 */
[----:B------:R-:W-:Y:S01]  /*4b0a0*/  @P6 FMUL R16, R16, 0.25 ;  /* 0x3e80000010106820 */ /* 0x000fe20000400000 */
[----:B------:R-:W-:Y:S01]  /*4b0b0*/  STL [R1+0xbc], R18 ;  /* 0x0000bc1201007387 */ /* 0x000fe20000100800 */
[----:B------:R-:W-:Y:S02]  /*4b0c0*/  @P6 FMUL R15, R15, 0.25 ;  /* 0x3e8000000f0f6820 */ /* 0x000fe40000400000 */
        /* <DEDUP_REMOVED lines=9> */
[----:B------:R-:W-:Y:S02]  /*4b160*/  @P6 FMUL R5, R5, 0.25 ;  /* 0x3e80000005056820 */ /* 0x000fe40000400000 */
[----:B------:R-:W-:Y:S02]  /*4b170*/  @P6 FMUL R4, R4, 0.25 ;  /* 0x3e80000004046820 */ /* 0x000fe40000400000 */
[----:B--2---:R-:W-:Y:S02]  /*4b180*/  @P6 FMUL R2, R2, 0.25 ;  /* 0x3e80000002026820 */ /* 0x004fe40000400000 */
[----:B----4-:R-:W-:-:S05]  /*4b190*/  @P6 FMUL R3, R3, 0.25 ;  /* 0x3e80000003036820 */ /* 0x010fca0000400000 */
[----:B------:R-:W-:Y:S04]  /*4b1a0*/  @P6 STL [R1+0xc0], R3 ;  /* 0x0000c00301006387 */ /* 0x000fe80000100800 */
[----:B------:R-:W-:Y:S04]  /*4b1b0*/  STL [R1+0xc4], R17 ;  /* 0x0000c41101007387 */ /* 0x000fe80000100800 */
[----:B------:R0:W-:Y:S04]  /*4b1c0*/  STL [R1+0x2238], R3 ;  /* 0x0022380301007387 */ /* 0x0001e80000100800 */
[----:B------:R-:W-:Y:S04]  /*4b1d0*/  STL [R1+0xc8], R16 ;  /* 0x0000c81001007387 */ /* 0x000fe80000100800 */
[----:B0-----:R-:W2:Y:S04]  /*4b1e0*/  LDL R3, [R1+0xfc] ;  /* 0x0000fc0001037983 */ /* 0x001ea80000100800 */
[----:B------:R-:W-:Y:S04]  /*4b1f0*/  STL [R1+0xcc], R15 ;  /* 0x0000cc0f01007387 */ /* 0x000fe80000100800 */
[----:B------:R-:W-:Y:S04]  /*4b200*/  STL [R1+0xd0], R14 ;  /* 0x0000d00e01007387 */ /* 0x000fe80000100800 */
[----:B------:R-:W-:Y:S04]  /*4b210*/  STL [R1+0xd4], R13 ;  /* 0x0000d40d01007387 */ /* 0x000fe80000100800 */
[----:B------:R-:W-:Y:S04]  /*4b220*/  STL [R1+0xd8], R12 ;  /* 0x0000d80c01007387 */ /* 0x000fe80000100800 */
[----:B------:R-:W-:Y:S04]  /*4b230*/  STL [R1+0xdc], R11 ;  /* 0x0000dc0b01007387 */ /* 0x000fe80000100800 */
[----:B------:R-:W-:Y:S04]  /*4b240*/  STL [R1+0xe0], R10 ;  /* 0x0000e00a01007387 */ /* 0x000fe80000100800 */
[----:B------:R0:W-:Y:S04]  /*4b250*/  STL [R1+0xe4], R9 ;  /* 0x0000e40901007387 */ /* 0x0001e80000100800 */
[----:B------:R-:W-:Y:S04]  /*4b260*/  STL [R1+0xe8], R8 ;  /* 0x0000e80801007387 */ /* 0x000fe80000100800 */
[----:B------:R-:W-:Y:S04]  /*4b270*/  STL [R1+0xf4], R7 ;  /* 0x0000f40701007387 */ /* 0x000fe80000100800 */
[----:B------:R-:W-:Y:S04]  /*4b280*/  STL [R1+0x100], R6 ;  /* 0x0001000601007387 */ /* 0x000fe80000100800 */
[----:B------:R-:W-:Y:S04]  /*4b290*/  STL [R1+0x108], R5 ;  /* 0x0001080501007387 */ /* 0x000fe80000100800 */
[----:B------:R-:W-:Y:S04]  /*4b2a0*/  STL [R1+0x10c], R4 ;  /* 0x00010c0401007387 */ /* 0x000fe80000100800 */
[----:B------:R-:W-:Y:S04]  /*4b2b0*/  STL [R1+0x110], R2 ;  /* 0x0001100201007387 */ /* 0x000fe80000100800 */
[----:B0-----:R-:W4:Y:S01]  /*4b2c0*/  LDL.LU R9, [R1+0x4d8] ;  /* 0x0004d80001097983 */ /* 0x001f220000300800 */
[----:B---3--:R-:W-:-:S05]  /*4b2d0*/  @P6 FMUL R0, R0, 0.25 ;  /* 0x3e80000000006820 */ /* 0x008fca0000400000 */
[----:B------:R0:W-:Y:S04]  /*4b2e0*/  STL [R1+0x114], R0 ;  /* 0x0001140001007387 */ /* 0x0001e80000100800 */
[----:B----4-:R-:W-:Y:S04]  /*4b2f0*/  STL [R1+0x223c], R9 ;  /* 0x00223c0901007387 */ /* 0x010fe80000100800 */
[----:B------:R-:W3:Y:S01]  /*4b300*/  LDL.LU R21, [R1+0x4dc] ;  /* 0x0004dc0001157983 */ /* 0x000ee20000300800 */
[C---:B--2---:R-:W-:Y:S01]  /*4b310*/  FSETP.GEU.AND P5, PT, |R3|.reuse, 1.175494350822287508e-38, PT ;  /* 0x008000000300780b */ /* 0x044fe20003fae200 */
[----:B------:R-:W-:-:S02]  /*4b320*/  @P6 FMUL R3, R3, 0.25 ;  /* 0x3e80000003036820 */ /* 0x000fc40000400000 */
[----:B---3--:R-:W-:Y:S04]  /*4b330*/  STL [R1+0x2240], R21 ;  /* 0x0022401501007387 */ /* 0x008fe80000100800 */
[----:B0-----:R-:W2:Y:S04]  /*4b340*/  LDL R0, [R1+0x104] ;  /* 0x0001040001007983 */ /* 0x001ea80000100800 */
[----:B------:R-:W-:Y:S04]  /*4b350*/  @P6 STL [R1+0xfc], R3 ;  /* 0x0000fc0301006387 */ /* 0x000fe80000100800 */
[----:B------:R-:W-:Y:S04]  /*4b360*/  STL [R1+0x2244], R3 ;  /* 0x0022440301007387 */ /* 0x000fe80000100800 */
[----:B------:R-:W3:Y:S04]  /*4b370*/  LDL.LU R22, [R1+0x4c8] ;  /* 0x0004c80001167983 */ /* 0x000ee80000300800 */
[----:B---3--:R-:W-:Y:S04]  /*4b380*/  STL [R1+0x2248], R22 ;  /* 0x0022481601007387 */ /* 0x008fe80000100800 */
[----:B------:R-:W3:Y:S04]  /*4b390*/  LDL.LU R23, [R1+0x4cc] ;  /* 0x0004cc0001177983 */ /* 0x000ee80000300800 */
[----:B---3--:R-:W-:Y:S04]  /*4b3a0*/  STL [R1+0x224c], R23 ;  /* 0x00224c1701007387 */ /* 0x008fe80000100800 */
[----:B------:R-:W3:Y:S04]  /*4b3b0*/  LDL.LU R20, [R1+0x4b8] ;  /* 0x0004b80001147983 */ /* 0x000ee80000300800 */
[----:B---3--:R0:W-:Y:S04]  /*4b3c0*/  STL [R1+0x2250], R20 ;  /* 0x0022501401007387 */ /* 0x0081e80000100800 */
        /* <DEDUP_REMOVED lines=16> */
[----:B------:R-:W4:Y:S04]  /*4b4d0*/  LDL.LU R25, [R1+0x45c] ;  /* 0x00045c0001197983 */ /* 0x000f280000300800 */
[----:B------:R-:W5:Y:S04]  /*4b4e0*/  LDL.LU R8, [R1+0x4e8] ;  /* 0x0004e80001087983 */ /* 0x000f680000300800 */
[----:B------:R-:W5:Y:S04]  /*4b4f0*/  LDL.LU R28, [R1+0x4ec] ;  /* 0x0004ec00011c7983 */ /* 0x000f680000300800 */
[----:B------:R-:W5:Y:S04]  /*4b500*/  LDL.LU R2, [R1+0x4f8] ;  /* 0x0004f80001027983 */ /* 0x000f680000300800 */
[----:B------:R-:W5:Y:S04]  /*4b510*/  LDL.LU R27, [R1+0x4fc] ;  /* 0x0004fc00011b7983 */ /* 0x000f680000300800 */
[----:B0-----:R-:W5:Y:S04]  /*4b520*/  LDL.LU R20, [R1+0x508] ;  /* 0x0005080001147983 */ /* 0x001f680000300800 */
[----:B------:R-:W5:Y:S04]  /*4b530*/  LDL.LU R23, [R1+0x50c] ;  /* 0x00050c0001177983 */ /* 0x000f680000300800 */
[----:B------:R-:W5:Y:S04]  /*4b540*/  LDL.LU R22, [R1+0x518] ;  /* 0x0005180001167983 */ /* 0x000f680000300800 */
[----:B------:R-:W5:Y:S04]  /*4b550*/  LDL.LU R3, [R1+0x51c] ;  /* 0x00051c0001037983 */ /* 0x000f680000300800 */
[----:B------:R-:W5:Y:S04]  /*4b560*/  LDL.LU R21, [R1+0x2e8] ;  /* 0x0002e80001157983 */ /* 0x000f680000300800 */
[----:B------:R-:W5:Y:S01]  /*4b570*/  LDL.LU R9, [R1+0x2ec] ;  /* 0x0002ec0001097983 */ /* 0x000f620000300800 */
[----:B--2---:R-:W-:-:S13]  /*4b580*/  FSETP.GT.AND P0, PT, |R0|, 8.50705917302346158658e+37, PT ;  /* 0x7e8000000000780b */ /* 0x004fda0003f04200 */
        /* <DEDUP_REMOVED lines=11> */
[----:B------:R-:W-:-:S05]  /*4b640*/  @P0 FMUL R9, R9, 0.25 ;  /* 0x3e80000009090820 */ /* 0x000fca0000400000 */
[----:B------:R-:W-:Y:S04]  /*4b650*/  STL [R1+0x70], R9 ;  /* 0x0000700901007387 */ /* 0x000fe80000100800 */
[----:B------:R-:W-:Y:S04]  /*4b660*/  STL [R1+0x6c], R21 ;  /* 0x00006c1501007387 */ /* 0x000fe80000100800 */
[----:B------:R-:W-:Y:S04]  /*4b670*/  STL [R1+0x68], R3 ;  /* 0x0000680301007387 */ /* 0x000fe80000100800 */
[----:B------:R-:W-:Y:S04]  /*4b680*/  STL [R1+0x64], R22 ;  /* 0x0000641601007387 */ /* 0x000fe80000100800 */
[----:B------:R-:W-:Y:S04]  /*4b690*/  STL [R1+0x60], R23 ;  /* 0x0000601701007387 */ /* 0x000fe80000100800 */
[----:B------:R-:W-:Y:S04]  /*4b6a0*/  STL [R1+0x5c], R20 ;  /* 0x00005c1401007387 */ /* 0x000fe80000100800 */
[----:B------:R0:W-:Y:S04]  /*4b6b0*/  STL [R1+0x54], R2 ;  /* 0x0000540201007387 */ /* 0x0001e80000100800 */
[----:B------:R-:W2:Y:S04]  /*4b6c0*/  LDL R29, [R1+0x37c] ;  /* 0x00037c00011d7983 */ /* 0x000ea80000100800 */
[----:B0-----:R-:W3:Y:S04]  /*4b6d0*/  LDL R2, [R1+0x350] ;  /* 0x0003500001027983 */ /* 0x001ee80000100800 */
[----:B------:R-:W-:Y:S04]  /*4b6e0*/  STL [R1+0x58], R27 ;  /* 0x0000581b01007387 */ /* 0x000fe80000100800 */
[----:B------:R0:W-:Y:S02]  /*4b6f0*/  STL [R1+0x2194], R28 ;  /* 0x0021941c01007387 */ /* 0x0001e40000100800 */
[----:B0-----:R-:W-:-:S02]  /*4b700*/  MOV R28, R20 ;  /* 0x00000014001c7202 */ /* 0x001fc40000000f00 */
[----:B------:R-:W4:Y:S04]  /*4b710*/  LDL.LU R20, [R1+0x2250] ;  /* 0x0022500001147983 */ /* 0x000f280000300800 */
[----:B------:R0:W-:Y:S02]  /*4b720*/  STL [R1+0x2198], R8 ;  /* 0x0021980801007387 */ /* 0x0001e40000100800 */
[----:B0-----:R-:W-:Y:S02]  /*4b730*/  IMAD.MOV.U32 R8, RZ, RZ, R23 ;  /* 0x000000ffff087224 */ /* 0x001fe400078e0017 */
[----:B------:R-:W5:Y:S04]  /*4b740*/  LDL.LU R23, [R1+0x224c] ;  /* 0x00224c0001177983 */ /* 0x000f680000300800 */
[----:B------:R0:W-:Y:S02]  /*4b750*/  STL [R1+0x219c], R25 ;  /* 0x00219c1901007387 */ /* 0x0001e40000100800 */
[----:B0-----:R-:W-:-:S02]  /*4b760*/  MOV R25, R22 ;  /* 0x0000001600197202 */ /* 0x001fc40000000f00 */
[----:B------:R-:W2:Y:S04]  /*4b770*/  LDL.LU R22, [R1+0x2248] ;  /* 0x0022480001167983 */ /* 0x000ea80000300800 */
[----:B------:R0:W-:Y:S02]  /*4b780*/  STL [R1+0x21a0], R10 ;  /* 0x0021a00a01007387 */ /* 0x0001e40000100800 */
[----:B0-----:R-:W-:Y:S02]  /*4b790*/  IMAD.MOV.U32 R10, RZ, RZ, R3 ;  /* 0x000000ffff0a7224 */ /* 0x001fe400078e0003 */
[----:B------:R-:W2:Y:S01]  /*4b7a0*/  LDL.LU R3, [R1+0x2244] ;  /* 0x0022440001037983 */ /* 0x000ea20000300800 */
[----:B------:R-:W-:Y:S02]  /*4b7b0*/  @P0 FMUL R11, R11, 0.25 ;  /* 0x3e8000000b0b0820 */ /* 0x000fe40000400000 */
[----:B------:R-:W-:-:S02]  /*4b7c0*/  @P0 FMUL R26, R26, 0.25 ;  /* 0x3e8000001a1a0820 */ /* 0x000fc40000400000 */
[----:B------:R-:W-:Y:S01]  /*4b7d0*/  @P0 FMUL R24, R24, 0.25 ;  /* 0x3e80000018180820 */ /* 0x000fe20000400000 */
[----:B------:R0:W-:Y:S02]  /*4b7e0*/  STL [R1+0x21a4], R11 ;  /* 0x0021a40b01007387 */ /* 0x0001e40000100800 */
[----:B0-----:R-:W-:Y:S02]  /*4b7f0*/  MOV R11, R21 ;  /* 0x00000015000b7202 */ /* 0x001fe40000000f00 */
[----:B------:R-:W3:Y:S04]  /*4b800*/  LDL.LU R21, [R1+0x2240] ;  /* 0x0022400001157983 */ /* 0x000ee80000300800 */
[----:B------:R0:W-:Y:S02]  /*4b810*/  STL [R1+0x21a8], R26 ;  /* 0x0021a81a01007387 */ /* 0x0001e40000100800 */
[----:B0-----:R-:W-:-:S02]  /*4b820*/  IMAD.MOV.U32 R26, RZ, RZ, R9 ;  /* 0x000000ffff1a7224 */ /* 0x001fc400078e0009 */
[----:B------:R-:W3:Y:S04]  /*4b830*/  LDL.LU R9, [R1+0x223c] ;  /* 0x00223c0001097983 */ /* 0x000ee80000300800 */
[----:B------:R2:W-:Y:S02]  /*4b840*/  STL [R1+0x21ac], R24 ;  /* 0x0021ac1801007387 */ /* 0x0005e40000100800 */
[----:B--2---:R-:W-:Y:S02]  /*4b850*/  MOV R24, R3 ;  /* 0x0000000300187202 */ /* 0x004fe40000000f00 */
[----:B------:R-:W2:Y:S01]  /*4b860*/  LDL.LU R3, [R1+0x2238] ;  /* 0x0022380001037983 */ /* 0x000ea20000300800 */
[----:B------:R-:W-:Y:S02]  /*4b870*/  @P0 FMUL R4, R4, 0.25 ;  /* 0x3e80000004040820 */ /* 0x000fe40000400000 */
[----:B------:R-:W-:-:S02]  /*4b880*/  @P0 FMUL R5, R5, 0.25 ;  /* 0x3e80000005050820 */ /* 0x000fc40000400000 */
[----:B------:R-:W-:Y:S01]  /*4b890*/  @P0 FMUL R6, R6, 0.25 ;  /* 0x3e80000006060820 */ /* 0x000fe20000400000 */
[----:B------:R0:W-:Y:S01]  /*4b8a0*/  STL [R1+0x21b0], R4 ;  /* 0x0021b00401007387 */ /* 0x0001e20000100800 */
[----:B------:R-:W-:-:S03]  /*4b8b0*/  @P0 FMUL R7, R7, 0.25 ;  /* 0x3e80000007070820 */ /* 0x000fc60000400000 */
[----:B0-----:R-:W3:Y:S04]  /*4b8c0*/  LDL R4, [R1+0xcc] ;  /* 0x0000cc0001047983 */ /* 0x001ee80000100800 */
[----:B------:R0:W-:Y:S04]  /*4b8d0*/  STL [R1+0x21b4], R5 ;  /* 0x0021b40501007387 */ /* 0x0001e80000100800 */
[----:B0-----:R-:W3:Y:S04]  /*4b8e0*/  LDL R5, [R1+0xc8] ;  /* 0x0000c80001057983 */ /* 0x001ee80000100800 */
[----:B------:R0:W-:Y:S04]  /*4b8f0*/  STL [R1+0x21b8], R6 ;  /* 0x0021b80601007387 */ /* 0x0001e80000100800 */
[----:B0-----:R-:W3:Y:S04]  /*4b900*/  LDL R6, [R1+0xc4] ;  /* 0x0000c40001067983 */ /* 0x001ee80000100800 */
[----:B------:R2:W-:Y:S02]  /*4b910*/  STL [R1+0x21bc], R7 ;  /* 0x0021bc0701007387 */ /* 0x0005e40000100800 */
[----:B--2---:R-:W-:-:S02]  /*4b920*/  IMAD.MOV.U32 R7, RZ, RZ, R3 ;  /* 0x000000ffff077224 */ /* 0x004fc400078e0003 */
[----:B------:R-:W2:Y:S01]  /*4b930*/  LDL.LU R3, [R1+0x2234] ;  /* 0x0022340001037983 */ /* 0x000ea20000300800 */
[----:B------:R-:W-:Y:S02]  /*4b940*/  @P0 FMUL R12, R12, 0.25 ;  /* 0x3e8000000c0c0820 */ /* 0x000fe40000400000 */
[----:B------:R-:W-:-:S03]  /*4b950*/  @P0 FMUL R13, R13, 0.25 ;  /* 0x3e8000000d0d0820 */ /* 0x000fc60000400000 */
[----:B------:R0:W-:Y:S01]  /*4b960*/  STL [R1+0x21c0], R12 ;  /* 0x0021c00c01007387 */ /* 0x0001e20000100800 */
[----:B------:R-:W-:Y:S01]  /*4b970*/  @P0 FMUL R14, R14, 0.25 ;  /* 0x3e8000000e0e0820 */ /* 0x000fe20000400000 */
[----:B0-----:R-:W-:Y:S02]  /*4b980*/  MOV R12, R27 ;  /* 0x0000001b000c7202 */ /* 0x001fe40000000f00 */
[----:B------:R-:W3:Y:S04]  /*4b990*/  LDL.LU R27, [R1+0x2230] ;  /* 0x00223000011b7983 */ /* 0x000ee80000300800 */
[----:B------:R2:W-:Y:S01]  /*4b9a0*/  STL [R1+0x21c4], R13 ;  /* 0x0021c40d01007387 */ /* 0x0005e20000100800 */
[----:B------:R-:W-:Y:S02]  /*4b9b0*/  @P0 FMUL R15, R15, 0.25 ;  /* 0x3e8000000f0f0820 */ /* 0x000fe40000400000 */
[----:B--2---:R-:W-:-:S02]  /*4b9c0*/  IMAD.MOV.U32 R13, RZ, RZ, R3 ;  /* 0x000000ffff0d7224 */ /* 0x004fc400078e0003 */
[----:B------:R-:W2:Y:S04]  /*4b9d0*/  LDL.LU R3, [R1+0x222c] ;  /* 0x00222c0001037983 */ /* 0x000ea80000300800 */
[----:B------:R0:W-:Y:S04]  /*4b9e0*/  STL [R1+0x21c8], R14 ;  /* 0x0021c80e01007387 */ /* 0x0001e80000100800 */
[----:B0-----:R-:W2:Y:S04]  /*4b9f0*/  LDL R14, [R1+0x378] ;  /* 0x00037800010e7983 */ /* 0x001ea80000100800 */
[----:B------:R0:W-:Y:S04]  /*4ba00*/  STL [R1+0x21cc], R15 ;  /* 0x0021cc0f01007387 */ /* 0x0001e80000100800 */
[----:B0-----:R-:W2:Y:S01]  /*4ba10*/  LDL R15, [R1+0x34c] ;  /* 0x00034c00010f7983 */ /* 0x001ea20000100800 */
[----:B------:R-:W-:-:S02]  /*4ba20*/  @P0 FMUL R16, R16, 0.25 ;  /* 0x3e80000010100820 */ /* 0x000fc40000400000 */
[----:B------:R-:W-:Y:S02]  /*4ba30*/  @P0 FMUL R17, R17, 0.25 ;  /* 0x3e80000011110820 */ /* 0x000fe40000400000 */
[----:B------:R-:W-:Y:S01]  /*4ba40*/  @P0 FMUL R18, R18, 0.25 ;  /* 0x3e80000012120820 */ /* 0x000fe20000400000 */
[----:B------:R-:W-:Y:S01]  /*4ba50*/  STL [R1+0x21d0], R16 ;  /* 0x0021d01001007387 */ /* 0x000fe20000100800 */
[----:B------:R-:W-:Y:S02]  /*4ba60*/  @P0 FMUL R19, R19, 0.25 ;  /* 0x3e80000013130820 */ /* 0x000fe40000400000 */
[----:B----4-:R-:W-:Y:S01]  /*4ba70*/  @P0 FMUL R20, R20, 0.25 ;  /* 0x3e80000014140820 */ /* 0x010fe20000400000 */
[----:B------:R0:W-:Y:S01]  /*4ba80*/  STL [R1+0x21d4], R17 ;  /* 0x0021d41101007387 */ /* 0x0001e20000100800 */
[----:B-----5:R-:W-:Y:S02]  /*4ba90*/  @P0 FMUL R23, R23, 0.25 ;  /* 0x3e80000017170820 */ /* 0x020fe40000400000 */
[----:B------:R-:W-:Y:S01]  /*4baa0*/  @P0 FMUL R22, R22, 0.25 ;  /* 0x3e80000016160820 */ /* 0x000fe20000400000 */
[----:B0-----:R-:W4:Y:S04]  /*4bab0*/  LDL R17, [R1+0x374] ;  /* 0x0003740001117983 */ /* 0x001f280000100800 */
[----:B------:R0:W-:Y:S01]  /*4bac0*/  STL [R1+0x21d8], R18 ;  /* 0x0021d81201007387 */ /* 0x0001e20000100800 */
[----:B---3--:R-:W-:Y:S01]  /*4bad0*/  @P0 FMUL R21, R21, 0.25 ;  /* 0x3e80000015150820 */ /* 0x008fe20000400000 */
[C---:B------:R-:W-:Y:S01]  /*4bae0*/  FSETP.GEU.AND P6, PT, |R0|.reuse, 1.175494350822287508e-38, PT ;  /* 0x008000000000780b */ /* 0x040fe20003fce200 */
[----:B------:R-:W-:Y:S01]  /*4baf0*/  @P0 FMUL R9, R9, 0.25 ;  /* 0x3e80000009090820 */ /* 0x000fe20000400000 */
[----:B0-----:R-:W3:Y:S04]  /*4bb00*/  LDL R18, [R1+0x370] ;  /* 0x0003700001127983 */ /* 0x001ee80000100800 */
[----:B------:R0:W-:Y:S01]  /*4bb10*/  STL [R1+0x21dc], R19 ;  /* 0x0021dc1301007387 */ /* 0x0001e20000100800 */
[----:B------:R-:W-:-:S03]  /*4bb20*/  @P0 FMUL R0, R0, 0.25 ;  /* 0x3e80000000000820 */ /* 0x000fc60000400000 */
[----:B0-----:R-:W5:Y:S04]  /*4bb30*/  LDL R19, [R1+0x36c] ;  /* 0x00036c0001137983 */ /* 0x001f680000100800 */
[----:B------:R0:W-:Y:S04]  /*4bb40*/  STL [R1+0x21e0], R20 ;  /* 0x0021e01401007387 */ /* 0x0001e80000100800 */
        /* <DEDUP_REMOVED lines=9> */
[----:B------:R0:W-:Y:S04]  /*4bbe0*/  @P0 STL [R1+0x104], R0 ;  /* 0x0001040001000387 */ /* 0x0001e80000100800 */
[----:B0-----:R-:W5:Y:S01]  /*4bbf0*/  LDL.LU R0, [R1+0x2228] ;  /* 0x0022280001007983 */ /* 0x001f620000300800 */
[----:B--2---:R-:W-:-:S13]  /*4bc00*/  LOP3.LUT P0, RZ, R3, 0x800, RZ, 0xc0, !PT ;  /* 0x0000080003ff7812 */ /* 0x004fda000780c0ff */
[----:B------:R-:W-:Y:S02]  /*4bc10*/  @!P0 FMUL R2, R2, 16777216 ;  /* 0x4b80000002028820 */ /* 0x000fe40000400000 */
[----:B------:R-:W-:-:S05]  /*4bc20*/  @!P0 FMUL R15, R15, 16777216 ;  /* 0x4b8000000f0f8820 */ /* 0x000fca0000400000 */
[----:B------:R0:W-:Y:S04]  /*4bc30*/  @!P0 STL [R1+0x34c], R15 ;  /* 0x00034c0f01008387 */ /* 0x0001e80000100800 */
[----:B------:R-:W2:Y:S04]  /*4bc40*/  LDL R16, [R1+0x380] ;  /* 0x0003800001107983 */ /* 0x000ea80000100800 */
[----:B0-----:R-:W2:Y:S04]  /*4bc50*/  LDL R15, [R1+0x384] ;  /* 0x00038400010f7983 */ /* 0x001ea80000100800 */
[----:B------:R0:W-:Y:S04]  /*4bc60*/  @!P0 STL [R1+0x350], R2 ;  /* 0x0003500201008387 */ /* 0x0001e80000100800 */
[----:B0-----:R-:W2:Y:S01]  /*4bc70*/  LDL.LU R2, [R1+0x2224] ;  /* 0x0022240001027983 */ /* 0x001ea20000300800 */
[----:B------:R-:W-:-:S02]  /*4bc80*/  @!P0 FMUL R29, R29, 16777216 ;  /* 0x4b8000001d1d8820 */ /* 0x000fc40000400000 */
[----:B----4-:R-:W-:Y:S02]  /*4bc90*/  @!P0 FMUL R17, R17, 16777216 ;  /* 0x4b80000011118820 */ /* 0x010fe40000400000 */
[----:B---3--:R-:W-:Y:S02]  /*4bca0*/  @!P0 FMUL R18, R18, 16777216 ;  /* 0x4b80000012128820 */ /* 0x008fe40000400000 */
[----:B------:R-:W-:Y:S02]  /*4bcb0*/  @!P0 FMUL R14, R14, 16777216 ;  /* 0x4b8000000e0e8820 */ /* 0x000fe40000400000 */
[----:B-----5:R-:W-:Y:S02]  /*4bcc0*/  @!P0 FMUL R19, R19, 16777216 ;  /* 0x4b80000013138820 */ /* 0x020fe40000400000 */
[----:B------:R-:W-:Y:S02]  /*4bcd0*/  @!P0 FMUL R20, R20, 16777216 ;  /* 0x4b80000014148820 */ /* 0x000fe40000400000 */
[----:B------:R-:W-:-:S02]  /*4bce0*/  @!P0 FMUL R23, R23, 16777216 ;  /* 0x4b80000017178820 */ /* 0x000fc40000400000 */
[----:B------:R-:W-:Y:S02]  /*4bcf0*/  @!P0 FMUL R22, R22, 16777216 ;  /* 0x4b80000016168820 */ /* 0x000fe40000400000 */
[----:B------:R-:W-:Y:S02]  /*4bd00*/  @!P0 FMUL R21, R21, 16777216 ;  /* 0x4b80000015158820 */ /* 0x000fe40000400000 */
[----:B------:R-:W-:Y:S02]  /*4bd10*/  @!P0 FMUL R9, R9, 16777216 ;  /* 0x4b80000009098820 */ /* 0x000fe40000400000 */
[----:B--2---:R-:W-:-:S05]  /*4bd20*/  @!P0 FMUL R2, R2, 16777216 ;  /* 0x4b80000002028820 */ /* 0x004fca0000400000 */
[----:B------:R-:W-:Y:S04]  /*4bd30*/  STL [R1+0x2178], R2 ;  /* 0x0021780201007387 */ /* 0x000fe80000100800 */
[----:B------:R-:W-:Y:S04]  /*4bd40*/  @!P0 STL [R1+0x358], R9 ;  /* 0x0003580901008387 */ /* 0x000fe80000100800 */
[----:B------:R-:W-:Y:S04]  /*4bd50*/  @!P0 STL [R1+0x35c], R21 ;  /* 0x00035c1501008387 */ /* 0x000fe80000100800 */
[----:B------:R-:W-:Y:S04]  /*4bd60*/  @!P0 STL [R1+0x360], R22 ;  /* 0x0003601601008387 */ /* 0x000fe80000100800 */
[----:B------:R-:W-:Y:S04]  /*4bd70*/  @!P0 STL [R1+0x364], R23 ;  /* 0x0003641701008387 */ /* 0x000fe80000100800 */
[----:B------:R-:W-:Y:S04]  /*4bd80*/  @!P0 STL [R1+0x368], R20 ;  /* 0x0003681401008387 */ /* 0x000fe80000100800 */
[----:B------:R-:W-:Y:S04]  /*4bd90*/  @!P0 STL [R1+0x36c], R19 ;  /* 0x00036c1301008387 */ /* 0x000fe80000100800 */
[----:B------:R-:W-:Y:S04]  /*4bda0*/  @!P0 STL [R1+0x370], R18 ;  /* 0x0003701201008387 */ /* 0x000fe80000100800 */
[----:B------:R0:W-:Y:S04]  /*4bdb0*/  @!P0 STL [R1+0x37c], R29 ;  /* 0x00037c1d01008387 */ /* 0x0001e80000100800 */
[----:B------:R1:W-:Y:S04]  /*4bdc0*/  @!P0 STL [R1+0x374], R17 ;  /* 0x0003741101008387 */ /* 0x0003e80000100800 */
[----:B0-----:R-:W2:Y:S04]  /*4bdd0*/  LDL R29, [R1+0x38c] ;  /* 0x00038c00011d7983 */ /* 0x001ea80000100800 */
[----:B------:R0:W-:Y:S04]  /*4bde0*/  @!P0 STL [R1+0x378], R14 ;  /* 0x0003780e01008387 */ /* 0x0001e80000100800 */
[----:B-1----:R-:W3:Y:S04]  /*4bdf0*/  LDL R17, [R1+0x390] ;  /* 0x0003900001117983 */ /* 0x002ee80000100800 */
[----:B0-----:R-:W4:Y:S01]  /*4be00*/  LDL R14, [R1+0x394] ;  /* 0x00039400010e7983 */ /* 0x001f220000100800 */
[----:B------:R-:W-:-:S02]  /*4be10*/  @!P0 FMUL R16, R16, 16777216 ;  /* 0x4b80000010108820 */ /* 0x000fc40000400000 */
[----:B------:R-:W-:Y:S02]  /*4be20*/  @!P0 FMUL R15, R15, 16777216 ;  /* 0x4b8000000f0f8820 */ /* 0x000fe40000400000 */
[----:B------:R-:W-:Y:S01]  /*4be30*/  @!P0 FMUL R0, R0, 16777216 ;  /* 0x4b80000000008820 */ /* 0x000fe20000400000 */
[----:B------:R0:W-:Y:S04]  /*4be40*/  @!P0 STL [R1+0x380], R16 ;  /* 0x0003801001008387 */ /* 0x0001e80000100800 */
[----:B------:R1:W-:Y:S04]  /*4be50*/  @!P0 STL [R1+0x384], R15 ;  /* 0x0003840f01008387 */ /* 0x0003e80000100800 */
[----:B------:R-:W5:Y:S04]  /*4be60*/  LDL R2, [R1+0x39c] ;  /* 0x00039c0001027983 */ /* 0x000f680000100800 */
[----:B------:R-:W5:Y:S04]  /*4be70*/  LDL R9, [R1+0x3a0] ;  /* 0x0003a00001097983 */ /* 0x000f680000100800 */
[----:B------:R-:W5:Y:S04]  /*4be80*/  LDL R21, [R1+0x3a4] ;  /* 0x0003a40001157983 */ /* 0x000f680000100800 */
[----:B------:R-:W5:Y:S04]  /*4be90*/  LDL R22, [R1+0x3a8] ;  /* 0x0003a80001167983 */ /* 0x000f680000100800 */
[----:B------:R-:W5:Y:S04]  /*4bea0*/  LDL R23, [R1+0x3ac] ;  /* 0x0003ac0001177983 */ /* 0x000f680000100800 */
[----:B------:R-:W5:Y:S04]  /*4beb0*/  LDL R20, [R1+0x3b0] ;  /* 0x0003b00001147983 */ /* 0x000f680000100800 */
[----:B------:R-:W5:Y:S04]  /*4bec0*/  LDL R19, [R1+0x3b4] ;  /* 0x0003b40001137983 */ /* 0x000f680000100800 */
[----:B------:R-:W5:Y:S04]  /*4bed0*/  LDL R18, [R1+0x3b8] ;  /* 0x0003b80001127983 */ /* 0x000f680000100800 */
[----:B0-----:R-:W5:Y:S04]  /*4bee0*/  LDL R16, [R1+0x3bc] ;  /* 0x0003bc0001107983 */ /* 0x001f680000100800 */
[----:B-1----:R-:W5:Y:S04]  /*4bef0*/  LDL R15, [R1+0x3c0] ;  /* 0x0003c000010f7983 */ /* 0x002f680000100800 */
[----:B------:R0:W-:Y:S04]  /*4bf00*/  STL [R1+0x217c], R0 ;  /* 0x00217c0001007387 */ /* 0x0001e80000100800 */
[----:B0-----:R-:W5:Y:S01]  /*4bf10*/  LDL R0, [R1+0x398] ;  /* 0x0003980001007983 */ /* 0x001f620000100800 */
[----:B--2---:R-:W-:-:S05]  /*4bf20*/  @!P0 FMUL R29, R29, 16777216 ;  /* 0x4b8000001d1d8820 */ /* 0x004fca0000400000 */
[----:B------:R0:W-:Y:S01]  /*4bf30*/  @!P0 STL [R1+0x38c], R29 ;  /* 0x00038c1d01008387 */ /* 0x0001e20000100800 */
[----:B---3--:R-:W-:Y:S02]  /*4bf40*/  @!P0 FMUL R17, R17, 16777216 ;  /* 0x4b80000011118820 */ /* 0x008fe40000400000 */
[----:B----4-:R-:W-:Y:S01]  /*4bf50*/  @!P0 FMUL R14, R14, 16777216 ;  /* 0x4b8000000e0e8820 */ /* 0x010fe20000400000 */
[----:B0-----:R-:W2:Y:S04]  /*4bf60*/  LDL.LU R29, [R1+0x2220] ;  /* 0x00222000011d7983 */ /* 0x001ea80000300800 */
[----:B------:R0:W-:Y:S04]  /*4bf70*/  @!P0 STL [R1+0x390], R17 ;  /* 0x0003901101008387 */ /* 0x0001e80000100800 */
[----:B------:R1:W-:Y:S04]  /*4bf80*/  @!P0 STL [R1+0x394], R14 ;  /* 0x0003940e01008387 */ /* 0x0003e80000100800 */
[----:B0-----:R-:W3:Y:S01]  /*4bf90*/  LDL R17, [R1+0x3c4] ;  /* 0x0003c40001117983 */ /* 0x001ee20000100800 */
[----:B-1----:R-:W-:-:S03]  /*4bfa0*/  MOV R14, R12 ;  /* 0x0000000c000e7202 */ /* 0x002fc60000000f00 */
[----:B------:R-:W4:Y:S01]  /*4bfb0*/  LDL R12, [R1+0x3c8] ;  /* 0x0003c800010c7983 */ /* 0x000f220000100800 */
[----:B-----5:R-:W-:Y:S02]  /*4bfc0*/  @!P0 FMUL R2, R2, 16777216 ;  /* 0x4b80000002028820 */ /* 0x020fe40000400000 */
[----:B------:R-:W-:Y:S02]  /*4bfd0*/  @!P0 FMUL R9, R9, 16777216 ;  /* 0x4b80000009098820 */ /* 0x000fe40000400000 */
[----:B------:R-:W-:Y:S02]  /*4bfe0*/  @!P0 FMUL R21, R21, 16777216 ;  /* 0x4b80000015158820 */ /* 0x000fe40000400000 */
[----:B------:R-:W-:Y:S02]  /*4bff0*/  @!P0 FMUL R22, R22, 16777216 ;  /* 0x4b80000016168820 */ /* 0x000fe40000400000 */
[----:B------:R-:W-:Y:S02]  /*4c000*/  @!P0 FMUL R23, R23, 16777216 ;  /* 0x4b80000017178820 */ /* 0x000fe40000400000 */
[----:B------:R-:W-:-:S02]  /*4c010*/  @!P0 FMUL R20, R20, 16777216 ;  /* 0x4b80000014148820 */ /* 0x000fc40000400000 */
[----:B------:R-:W-:Y:S02]  /*4c020*/  @!P0 FMUL R19, R19, 16777216 ;  /* 0x4b80000013138820 */ /* 0x000fe40000400000 */
[----:B------:R-:W-:Y:S02]  /*4c030*/  @!P0 FMUL R18, R18, 16777216 ;  /* 0x4b80000012128820 */ /* 0x000fe40000400000 */
[----:B------:R-:W-:Y:S02]  /*4c040*/  @!P0 FMUL R16, R16, 16777216 ;  /* 0x4b80000010108820 */ /* 0x000fe40000400000 */
[----:B------:R-:W-:Y:S02]  /*4c050*/  @!P0 FMUL R15, R15, 16777216 ;  /* 0x4b8000000f0f8820 */ /* 0x000fe40000400000 */
[----:B------:R-:W-:-:S05]  /*4c060*/  @!P0 FMUL R0, R0, 16777216 ;  /* 0x4b80000000008820 */ /* 0x000fca0000400000 */
[----:B------:R-:W-:Y:S04]  /*4c070*/  @!P0 STL [R1+0x398], R0 ;  /* 0x0003980001008387 */ /* 0x000fe80000100800 */
[----:B------:R0:W-:Y:S04]  /*4c080*/  @!P0 STL [R1+0x39c], R2 ;  /* 0x00039c0201008387 */ /* 0x0001e80000100800 */
[----:B------:R1:W-:Y:S04]  /*4c090*/  @!P0 STL [R1+0x3a0], R9 ;  /* 0x0003a00901008387 */ /* 0x0003e80000100800 */
[----:B------:R-:W-:Y:S04]  /*4c0a0*/  @!P0 STL [R1+0x3a4], R21 ;  /* 0x0003a41501008387 */ /* 0x000fe80000100800 */
[----:B------:R-:W-:Y:S04]  /*4c0b0*/  @!P0 STL [R1+0x3a8], R22 ;  /* 0x0003a81601008387 */ /* 0x000fe80000100800 */
[----:B------:R-:W-:Y:S04]  /*4c0c0*/  @!P0 STL [R1+0x3ac], R23 ;  /* 0x0003ac1701008387 */ /* 0x000fe80000100800 */
[----:B------:R-:W-:Y:S04]  /*4c0d0*/  @!P0 STL [R1+0x3b0], R20 ;  /* 0x0003b01401008387 */ /* 0x000fe80000100800 */
[----:B------:R5:W-:Y:S04]  /*4c0e0*/  @!P0 STL [R1+0x3b4], R19 ;  /* 0x0003b41301008387 */ /* 0x000be80000100800 */
[----:B0-----:R-:W2:Y:S04]  /*4c0f0*/  LDL R2, [R1+0x29c] ;  /* 0x00029c0001027983 */ /* 0x001ea80000100800 */
[----:B------:R-:W-:Y:S04]  /*4c100*/  @!P0 STL [R1+0x3b8], R18 ;  /* 0x0003b81201008387 */ /* 0x000fe80000100800 */
[----:B-1----:R-:W2:Y:S04]  /*4c110*/  LDL R9, [R1+0x2a0] ;  /* 0x0002a00001097983 */ /* 0x002ea80000100800 */
[----:B------:R0:W-:Y:S04]  /*4c120*/  @!P0 STL [R1+0x3bc], R16 ;  /* 0x0003bc1001008387 */ /* 0x0001e80000100800 */
[----:B-----5:R-:W5:Y:S04]  /*4c130*/  LDL R19, [R1+0x2a4] ;  /* 0x0002a40001137983 */ /* 0x020f680000100800 */
[----:B------:R1:W-:Y:S04]  /*4c140*/  @!P0 STL [R1+0x3c0], R15 ;  /* 0x0003c00f01008387 */ /* 0x0003e80000100800 */
[----:B0-----:R-:W5:Y:S04]  /*4c150*/  LDL R16, [R1+0x2a8] ;  /* 0x0002a80001107983 */ /* 0x001f680000100800 */
[----:B-1----:R-:W5:Y:S01]  /*4c160*/  LDL R15, [R1+0x2ac] ;  /* 0x0002ac00010f7983 */ /* 0x002f620000100800 */
[----:B---3--:R-:W-:-:S02]  /*4c170*/  @!P0 FMUL R17, R17, 16777216 ;  /* 0x4b80000011118820 */ /* 0x008fc40000400000 */
[----:B----4-:R-:W-:-:S03]  /*4c180*/  @!P0 FMUL R12, R12, 16777216 ;  /* 0x4b8000000c0c8820 */ /* 0x010fc60000400000 */
[----:B------:R-:W-:Y:S04]  /*4c190*/  @!P0 STL [R1+0x3c4], R17 ;  /* 0x0003c41101008387 */ /* 0x000fe80000100800 */
[----:B------:R0:W-:Y:S04]  /*4c1a0*/  @!P0 STL [R1+0x3c8], R12 ;  /* 0x0003c80c01008387 */ /* 0x0001e80000100800 */
[----:B------:R-:W3:Y:S04]  /*4c1b0*/  LDL R21, [R1+0x2b0] ;  /* 0x0002b00001157983 */ /* 0x000ee80000100800 */
[----:B------:R-:W4:Y:S01]  /*4c1c0*/  LDL R22, [R1+0x2b4] ;  /* 0x0002b40001167983 */ /* 0x000f220000100800 */
[----:B0-----:R-:W-:-:S03]  /*4c1d0*/  IMAD.MOV.U32 R12, RZ, RZ, R27 ;  /* 0x000000ffff0c7224 */ /* 0x001fc600078e001b */
[----:B------:R-:W4:Y:S04]  /*4c1e0*/  LDL R23, [R1+0x2b8] ;  /* 0x0002b80001177983 */ /* 0x000f280000100800 */
[----:B------:R-:W4:Y:S04]  /*4c1f0*/  LDL R20, [R1+0x2bc] ;  /* 0x0002bc0001147983 */ /* 0x000f280000100800 */
[----:B------:R-:W4:Y:S04]  /*4c200*/  LDL R27, [R1+0x2c8] ;  /* 0x0002c800011b7983 */ /* 0x000f280000100800 */
[----:B------:R-:W4:Y:S04]  /*4c210*/  LDL R18, [R1+0x2c0] ;  /* 0x0002c00001127983 */ /* 0x000f280000100800 */
[----:B------:R-:W4:Y:S01]  /*4c220*/  LDL R17, [R1+0x2c4] ;  /* 0x0002c40001117983 */ /* 0x000f220000100800 */
[----:B--2---:R-:W-:-:S05]  /*4c230*/  @!P0 FMUL R29, R29, 16777216 ;  /* 0x4b8000001d1d8820 */ /* 0x004fca0000400000 */
[----:B------:R-:W-:Y:S01]  /*4c240*/  STL [R1+0x21f4], R29 ;  /* 0x0021f41d01007387 */ /* 0x000fe20000100800 */
[----:B------:R-:W-:Y:S02]  /*4c250*/  @!P1 FMUL R2, R2, 16777216 ;  /* 0x4b80000002029820 */ /* 0x000fe40000400000 */
[----:B------:R-:W-:-:S03]  /*4c260*/  @!P1 FMUL R9, R9, 16777216 ;  /* 0x4b80000009099820 */ /* 0x000fc60000400000 */
[----:B------:R-:W-:Y:S01]  /*4c270*/  @!P1 STL [R1+0x29c], R2 ;  /* 0x00029c0201009387 */ /* 0x000fe20000100800 */
[----:B-----5:R-:W-:-:S03]  /*4c280*/  @!P1 FMUL R19, R19, 16777216 ;  /* 0x4b80000013139820 */ /* 0x020fc60000400000 */
[----:B------:R-:W-:Y:S01]  /*4c290*/  @!P1 STL [R1+0x2a0], R9 ;  /* 0x0002a00901009387 */ /* 0x000fe20000100800 */
[----:B------:R-:W-:-:S03]  /*4c2a0*/  @!P1 FMUL R16, R16, 16777216 ;  /* 0x4b80000010109820 */ /* 0x000fc60000400000 */
[----:B------:R0:W-:Y:S01]  /*4c2b0*/  @!P1 STL [R1+0x2a4], R19 ;  /* 0x0002a41301009387 */ /* 0x0001e20000100800 */
[----:B------:R-:W-:-:S03]  /*4c2c0*/  @!P1 FMUL R15, R15, 16777216 ;  /* 0x4b8000000f0f9820 */ /* 0x000fc60000400000 */
[----:B------:R1:W-:Y:S04]  /*4c2d0*/  @!P1 STL [R1+0x2a8], R16 ;  /* 0x0002a81001009387 */ /* 0x0003e80000100800 */
[----:B------:R2:W-:Y:S04]  /*4c2e0*/  @!P1 STL [R1+0x2ac], R15 ;  /* 0x0002ac0f01009387 */ /* 0x0005e80000100800 */
[----:B0-----:R-:W5:Y:S04]  /*4c2f0*/  LDL R19, [R1+0x2cc] ;  /* 0x0002cc0001137983 */ /* 0x001f680000100800 */
[----:B-1----:R-:W5:Y:S04]  /*4c300*/  LDL R16, [R1+0x2d0] ;  /* 0x0002d00001107983 */ /* 0x002f680000100800 */
[----:B--2---:R-:W2:Y:S01]  /*4c310*/  LDL R15, [R1+0x2d4] ;  /* 0x0002d400010f7983 */ /* 0x004ea20000100800 */
[----:B---3--:R-:W-:-:S02]  /*4c320*/  @!P1 FMUL R21, R21, 16777216 ;  /* 0x4b80000015159820 */ /* 0x008fc40000400000 */
[----:B----4-:R-:W-:-:S03]  /*4c330*/  @!P1 FMUL R22, R22, 16777216 ;  /* 0x4b80000016169820 */ /* 0x010fc60000400000 */
[----:B------:R-:W-:Y:S01]  /*4c340*/  @!P1 STL [R1+0x2b0], R21 ;  /* 0x0002b01501009387 */ /* 0x000fe20000100800 */
[----:B------:R-:W-:-:S03]  /*4c350*/  @!P1 FMUL R23, R23, 16777216 ;  /* 0x4b80000017179820 */ /* 0x000fc60000400000 */
[----:B------:R-:W-:Y:S01]  /*4c360*/  @!P1 STL [R1+0x2b4], R22 ;  /* 0x0002b41601009387 */ /* 0x000fe20000100800 */
[----:B------:R-:W-:-:S03]  /*4c370*/  @!P1 FMUL R20, R20, 16777216 ;  /* 0x4b80000014149820 */ /* 0x000fc60000400000 */
[----:B------:R-:W-:Y:S01]  /*4c380*/  @!P1 STL [R1+0x2b8], R23 ;  /* 0x0002b81701009387 */ /* 0x000fe20000100800 */
[----:B------:R-:W-:-:S03]  /*4c390*/  @!P1 FMUL R27, R27, 16777216 ;  /* 0x4b8000001b1b9820 */ /* 0x000fc60000400000 */
[----:B------:R-:W-:Y:S01]  /*4c3a0*/  @!P1 STL [R1+0x2bc], R20 ;  /* 0x0002bc1401009387 */ /* 0x000fe20000100800 */
[----:B------:R-:W-:-:S03]  /*4c3b0*/  @!P1 FMUL R18, R18, 16777216 ;  /* 0x4b80000012129820 */ /* 0x000fc60000400000 */
[----:B------:R0:W-:Y:S01]  /*4c3c0*/  @!P1 STL [R1+0x2c8], R27 ;  /* 0x0002c81b01009387 */ /* 0x0001e20000100800 */
[----:B------:R-:W-:-:S03]  /*4c3d0*/  @!P1 FMUL R17, R17, 16777216 ;  /* 0x4b80000011119820 */ /* 0x000fc60000400000 */
[----:B------:R1:W-:Y:S04]  /*4c3e0*/  @!P1 STL [R1+0x2c0], R18 ;  /* 0x0002c01201009387 */ /* 0x0003e80000100800 */
[----:B0-----:R-:W3:Y:S04]  /*4c3f0*/  LDL R27, [R1+0x2d8] ;  /* 0x0002d800011b7983 */ /* 0x001ee80000100800 */
[----:B------:R0:W-:Y:S04]  /*4c400*/  @!P1 STL [R1+0x2c4], R17 ;  /* 0x0002c41101009387 */ /* 0x0001e80000100800 */
[----:B------:R-:W4:Y:S04]  /*4c410*/  LDL R29, [R1+0x2dc] ;  /* 0x0002dc00011d7983 */ /* 0x000f280000100800 */
[----:B------:R-:W4:Y:S04]  /*4c420*/  LDL R0, [R1+0x310] ;  /* 0x0003100001007983 */ /* 0x000f280000100800 */
[----:B------:R-:W4:Y:S04]  /*4c430*/  LDL R2, [R1+0x314] ;  /* 0x0003140001027983 */ /* 0x000f280000100800 */
[----:B------:R-:W4:Y:S04]  /*4c440*/  LDL R23, [R1+0x318] ;  /* 0x0003180001177983 */ /* 0x000f280000100800 */
[----:B-1----:R-:W4:Y:S04]  /*4c450*/  LDL R18, [R1+0x31c] ;  /* 0x00031c0001127983 */ /* 0x002f280000100800 */
[----:B0-----:R-:W4:Y:S01]  /*4c460*/  LDL R17, [R1+0x320] ;  /* 0x0003200001117983 */ /* 0x001f220000100800 */
[----:B-----5:R-:W-:-:S02]  /*4c470*/  @!P1 FMUL R19, R19, 16777216 ;  /* 0x4b80000013139820 */ /* 0x020fc40000400000 */
[----:B------:R-:W-:-:S03]  /*4c480*/  @!P1 FMUL R16, R16, 16777216 ;  /* 0x4b80000010109820 */ /* 0x000fc60000400000 */
[----:B------:R0:W-:Y:S01]  /*4c490*/  @!P1 STL [R1+0x2cc], R19 ;  /* 0x0002cc1301009387 */ /* 0x0001e20000100800 */
[----:B--2---:R-:W-:-:S03]  /*4c4a0*/  @!P1 FMUL R15, R15, 16777216 ;  /* 0x4b8000000f0f9820 */ /* 0x004fc60000400000 */
[----:B------:R1:W-:Y:S04]  /*4c4b0*/  @!P1 STL [R1+0x2d0], R16 ;  /* 0x0002d01001009387 */ /* 0x0003e80000100800 */
[----:B------:R2:W-:Y:S04]  /*4c4c0*/  @!P1 STL [R1+0x2d4], R15 ;  /* 0x0002d40f01009387 */ /* 0x0005e80000100800 */
[----:B------:R-:W5:Y:S04]  /*4c4d0*/  LDL R9, [R1+0x324] ;  /* 0x0003240001097983 */ /* 0x000f680000100800 */
[----:B------:R-:W5:Y:S04]  /*4c4e0*/  LDL R21, [R1+0x328] ;  /* 0x0003280001157983 */ /* 0x000f680000100800 */
[----:B------:R-:W5:Y:S04]  /*4c4f0*/  LDL R22, [R1+0x32c] ;  /* 0x00032c0001167983 */ /* 0x000f680000100800 */
[----:B------:R-:W5:Y:S04]  /*4c500*/  LDL R20, [R1+0x330] ;  /* 0x0003300001147983 */ /* 0x000f680000100800 */
[----:B0-----:R-:W5:Y:S04]  /*4c510*/  LDL R19, [R1+0x334] ;  /* 0x0003340001137983 */ /* 0x001f680000100800 */
[----:B-1----:R-:W5:Y:S04]  /*4c520*/  LDL R16, [R1+0x338] ;  /* 0x0003380001107983 */ /* 0x002f680000100800 */
[----:B--2---:R-:W2:Y:S01]  /*4c530*/  LDL R15, [R1+0x33c] ;  /* 0x00033c00010f7983 */ /* 0x004ea20000100800 */
[----:B---3--:R-:W-:-:S05]  /*4c540*/  @!P1 FMUL R27, R27, 16777216 ;  /* 0x4b8000001b1b9820 */ /* 0x008fca0000400000 */
[----:B------:R0:W-:Y:S01]  /*4c550*/  @!P1 STL [R1+0x2d8], R27 ;  /* 0x0002d81b01009387 */ /* 0x0001e20000100800 */
[----:B----4-:R-:W-:Y:S02]  /*4c560*/  @!P1 FMUL R29, R29, 16777216 ;  /* 0x4b8000001d1d9820 */ /* 0x010fe40000400000 */
[----:B------:R-:W-:Y:S01]  /*4c570*/  @!P1 FMUL R0, R0, 16777216 ;  /* 0x4b80000000009820 */ /* 0x000fe20000400000 */
[----:B0-----:R-:W3:Y:S01]  /*4c580*/  LDL.LU R27, [R1+0x221c] ;  /* 0x00221c00011b7983 */ /* 0x001ee20000300800 */
[----:B------:R-:W-:Y:S02]  /*4c590*/  @!P1 FMUL R2, R2, 16777216 ;  /* 0x4b80000002029820 */ /* 0x000fe40000400000 */
[----:B------:R-:W-:Y:S01]  /*4c5a0*/  @!P1 FMUL R23, R23, 16777216 ;  /* 0x4b80000017179820 */ /* 0x000fe20000400000 */
[----:B------:R-:W-:Y:S01]  /*4c5b0*/  @!P1 STL [R1+0x2dc], R29 ;  /* 0x0002dc1d01009387 */ /* 0x000fe20000100800 */
[----:B------:R-:W-:-:S03]  /*4c5c0*/  @!P1 FMUL R18, R18, 16777216 ;  /* 0x4b80000012129820 */ /* 0x000fc60000400000 */
[----:B------:R-:W-:Y:S01]  /*4c5d0*/  @!P1 STL [R1+0x310], R0 ;  /* 0x0003100001009387 */ /* 0x000fe20000100800 */
[----:B------:R-:W-:-:S03]  /*4c5e0*/  @!P1 FMUL R17, R17, 16777216 ;  /* 0x4b80000011119820 */ /* 0x000fc60000400000 */
[----:B------:R-:W-:Y:S04]  /*4c5f0*/  @!P1 STL [R1+0x314], R2 ;  /* 0x0003140201009387 */ /* 0x000fe80000100800 */
[----:B------:R0:W-:Y:S04]  /*4c600*/  @!P1 STL [R1+0x318], R23 ;  /* 0x0003181701009387 */ /* 0x0001e80000100800 */
[----:B------:R1:W-:Y:S04]  /*4c610*/  @!P1 STL [R1+0x31c], R18 ;  /* 0x00031c1201009387 */ /* 0x0003e80000100800 */
[----:B------:R4:W-:Y:S04]  /*4c620*/  @!P1 STL [R1+0x320], R17 ;  /* 0x0003201101009387 */ /* 0x0009e80000100800 */
[----:B0-----:R-:W3:Y:S04]  /*4c630*/  LDL R23, [R1+0x340] ;  /* 0x0003400001177983 */ /* 0x001ee80000100800 */
[----:B-1----:R-:W3:Y:S04]  /*4c640*/  LDL R18, [R1+0x344] ;  /* 0x0003440001127983 */ /* 0x002ee80000100800 */
[----:B----4-:R-:W4:Y:S01]  /*4c650*/  LDL R17, [R1+0x348] ;  /* 0x0003480001117983 */ /* 0x010f220000100800 */
[----:B-----5:R-:W-:-:S02]  /*4c660*/  @!P1 FMUL R9, R9, 16777216 ;  /* 0x4b80000009099820 */ /* 0x020fc40000400000 */
[----:B------:R-:W-:-:S03]  /*4c670*/  @!P1 FMUL R21, R21, 16777216 ;  /* 0x4b80000015159820 */ /* 0x000fc60000400000 */
[----:B------:R0:W-:Y:S01]  /*4c680*/  @!P1 STL [R1+0x324], R9 ;  /* 0x0003240901009387 */ /* 0x0001e20000100800 */
[----:B------:R-:W-:-:S03]  /*4c690*/  @!P1 FMUL R22, R22, 16777216 ;  /* 0x4b80000016169820 */ /* 0x000fc60000400000 */
[----:B------:R1:W-:Y:S01]  /*4c6a0*/  @!P1 STL [R1+0x328], R21 ;  /* 0x0003281501009387 */ /* 0x0003e20000100800 */
[----:B------:R-:W-:-:S03]  /*4c6b0*/  @!P1 FMUL R20, R20, 16777216 ;  /* 0x4b80000014149820 */ /* 0x000fc60000400000 */
[----:B------:R-:W-:Y:S01]  /*4c6c0*/  @!P1 STL [R1+0x32c], R22 ;  /* 0x00032c1601009387 */ /* 0x000fe20000100800 */
[----:B------:R-:W-:-:S03]  /*4c6d0*/  @!P1 FMUL R19, R19, 16777216 ;  /* 0x4b80000013139820 */ /* 0x000fc60000400000 */
[----:B------:R5:W-:Y:S01]  /*4c6e0*/  @!P1 STL [R1+0x330], R20 ;  /* 0x0003301401009387 */ /* 0x000be20000100800 */
[----:B------:R-:W-:-:S03]  /*4c6f0*/  @!P1 FMUL R16, R16, 16777216 ;  /* 0x4b80000010109820 */ /* 0x000fc60000400000 */
[----:B------:R-:W4:Y:S01]  /*4c700*/  LDL R2, [R1+0x21c] ;  /* 0x00021c0001027983 */ /* 0x000f220000100800 */
[----:B--2---:R-:W-:-:S03]  /*4c710*/  @!P1 FMUL R15, R15, 16777216 ;  /* 0x4b8000000f0f9820 */ /* 0x004fc60000400000 */
[----:B------:R2:W-:Y:S04]  /*4c720*/  @!P1 STL [R1+0x334], R19 ;  /* 0x0003341301009387 */ /* 0x0005e80000100800 */
[----:B0-----:R-:W4:Y:S04]  /*4c730*/  LDL R9, [R1+0x220] ;  /* 0x0002200001097983 */ /* 0x001f280000100800 */
[----:B------:R0:W-:Y:S04]  /*4c740*/  @!P1 STL [R1+0x338], R16 ;  /* 0x0003381001009387 */ /* 0x0001e80000100800 */
[----:B-1----:R-:W4:Y:S04]  /*4c750*/  LDL R21, [R1+0x224] ;  /* 0x0002240001157983 */ /* 0x002f280000100800 */
[----:B------:R1:W-:Y:S04]  /*4c760*/  @!P1 STL [R1+0x33c], R15 ;  /* 0x00033c0f01009387 */ /* 0x0003e80000100800 */
[----:B-----5:R-:W5:Y:S04]  /*4c770*/  LDL R20, [R1+0x228] ;  /* 0x0002280001147983 */ /* 0x020f680000100800 */
[----:B--2---:R-:W2:Y:S04]  /*4c780*/  LDL R19, [R1+0x22c] ;  /* 0x00022c0001137983 */ /* 0x004ea80000100800 */
[----:B0-----:R-:W2:Y:S04]  /*4c790*/  LDL R16, [R1+0x230] ;  /* 0x0002300001107983 */ /* 0x001ea80000100800 */
[----:B-1----:R-:W2:Y:S01]  /*4c7a0*/  LDL R15, [R1+0x234] ;  /* 0x00023400010f7983 */ /* 0x002ea20000100800 */
[----:B---3--:R-:W-:-:S02]  /*4c7b0*/  @!P1 FMUL R23, R23, 16777216 ;  /* 0x4b80000017179820 */ /* 0x008fc40000400000 */
[----:B------:R-:W-:-:S03]  /*4c7c0*/  @!P1 FMUL R18, R18, 16777216 ;  /* 0x4b80000012129820 */ /* 0x000fc60000400000 */
[----:B------:R0:W-:Y:S01]  /*4c7d0*/  @!P1 STL [R1+0x340], R23 ;  /* 0x0003401701009387 */ /* 0x0001e20000100800 */
[----:B----4-:R-:W-:-:S03]  /*4c7e0*/  @!P1 FMUL R17, R17, 16777216 ;  /* 0x4b80000011119820 */ /* 0x010fc60000400000 */
[----:B------:R1:W-:Y:S04]  /*4c7f0*/  @!P1 STL [R1+0x344], R18 ;  /* 0x0003441201009387 */ /* 0x0003e80000100800 */
[----:B------:R3:W-:Y:S04]  /*4c800*/  @!P1 STL [R1+0x348], R17 ;  /* 0x0003481101009387 */ /* 0x0007e80000100800 */
[----:B------:R-:W4:Y:S04]  /*4c810*/  LDL R22, [R1+0x238] ;  /* 0x0002380001167983 */ /* 0x000f280000100800 */
[----:B0-----:R-:W4:Y:S04]  /*4c820*/  LDL R23, [R1+0x23c] ;  /* 0x00023c0001177983 */ /* 0x001f280000100800 */
[----:B-1----:R-:W4:Y:S04]  /*4c830*/  LDL R18, [R1+0x240] ;  /* 0x0002400001127983 */ /* 0x002f280000100800 */
[----:B---3--:R-:W3:Y:S01]  /*4c840*/  LDL R17, [R1+0x244] ;  /* 0x0002440001117983 */ /* 0x008ee20000100800 */
[----:B------:R-:W-:-:S05]  /*4c850*/  @!P1 FMUL R27, R27, 16777216 ;  /* 0x4b8000001b1b9820 */ /* 0x000fca0000400000 */
[----:B------:R-:W-:Y:S01]  /*4c860*/  STL [R1+0x21f8], R27 ;  /* 0x0021f81b01007387 */ /* 0x000fe20000100800 */
[----:B------:R-:W-:Y:S02]  /*4c870*/  @!P2 FMUL R2, R2, 16777216 ;  /* 0x4b8000000202a820 */ /* 0x000fe40000400000 */
[----:B------:R-:W-:-:S03]  /*4c880*/  @!P2 FMUL R9, R9, 16777216 ;  /* 0x4b8000000909a820 */ /* 0x000fc60000400000 */
[----:B------:R-:W-:Y:S01]  /*4c890*/  @!P2 STL [R1+0x21c], R2 ;  /* 0x00021c020100a387 */ /* 0x000fe20000100800 */
[----:B------:R-:W-:-:S03]  /*4c8a0*/  @!P2 FMUL R21, R21, 16777216 ;  /* 0x4b8000001515a820 */ /* 0x000fc60000400000 */
[----:B------:R-:W-:Y:S01]  /*4c8b0*/  @!P2 STL [R1+0x220], R9 ;  /* 0x000220090100a387 */ /* 0x000fe20000100800 */
[----:B-----5:R-:W-:-:S03]  /*4c8c0*/  @!P2 FMUL R20, R20, 16777216 ;  /* 0x4b8000001414a820 */ /* 0x020fc60000400000 */
[----:B------:R-:W-:Y:S01]  /*4c8d0*/  @!P2 STL [R1+0x224], R21 ;  /* 0x000224150100a387 */ /* 0x000fe20000100800 */
[----:B--2---:R-:W-:-:S03]  /*4c8e0*/  @!P2 FMUL R19, R19, 16777216 ;  /* 0x4b8000001313a820 */ /* 0x004fc60000400000 */
[----:B------:R0:W-:Y:S01]  /*4c8f0*/  @!P2 STL [R1+0x228], R20 ;  /* 0x000228140100a387 */ /* 0x0001e20000100800 */
[----:B------:R-:W-:-:S03]  /*4c900*/  @!P2 FMUL R16, R16, 16777216 ;  /* 0x4b8000001010a820 */ /* 0x000fc60000400000 */
[----:B------:R1:W-:Y:S01]  /*4c910*/  @!P2 STL [R1+0x22c], R19 ;  /* 0x00022c130100a387 */ /* 0x0003e20000100800 */
[----:B------:R-:W-:-:S03]  /*4c920*/  @!P2 FMUL R15, R15, 16777216 ;  /* 0x4b8000000f0fa820 */ /* 0x000fc60000400000 */
[----:B------:R2:W-:Y:S04]  /*4c930*/  @!P2 STL [R1+0x230], R16 ;  /* 0x000230100100a387 */ /* 0x0005e80000100800 */
[----:B------:R5:W-:Y:S04]  /*4c940*/  @!P2 STL [R1+0x234], R15 ;  /* 0x0002340f0100a387 */ /* 0x000be80000100800 */
[----:B------:R-:W3:Y:S04]  /*4c950*/  LDL R29, [R1+0x248] ;  /* 0x00024800011d7983 */ /* 0x000ee80000100800 */
[----:B0-----:R-:W3:Y:S04]  /*4c960*/  LDL R20, [R1+0x24c] ;  /* 0x00024c0001147983 */ /* 0x001ee80000100800 */
[----:B-1----:R-:W3:Y:S04]  /*4c970*/  LDL R19, [R1+0x250] ;  /* 0x0002500001137983 */ /* 0x002ee80000100800 */
[----:B--2---:R-:W2:Y:S04]  /*4c980*/  LDL R16, [R1+0x254] ;  /* 0x0002540001107983 */ /* 0x004ea80000100800 */
[----:B-----5:R-:W5:Y:S01]  /*4c990*/  LDL R15, [R1+0x258] ;  /* 0x00025800010f7983 */ /* 0x020f620000100800 */
[----:B----4-:R-:W-:-:S02]  /*4c9a0*/  @!P2 FMUL R22, R22, 16777216 ;  /* 0x4b8000001616a820 */ /* 0x010fc40000400000 */
[----:B------:R-:W-:-:S03]  /*4c9b0*/  @!P2 FMUL R23, R23, 16777216 ;  /* 0x4b8000001717a820 */ /* 0x000fc60000400000 */
[----:B------:R0:W-:Y:S01]  /*4c9c0*/  @!P2 STL [R1+0x238], R22 ;  /* 0x000238160100a387 */ /* 0x0001e20000100800 */
[----:B------:R-:W-:-:S03]  /*4c9d0*/  @!P2 FMUL R18, R18, 16777216 ;  /* 0x4b8000001212a820 */ /* 0x000fc60000400000 */
[----:B------:R1:W-:Y:S01]  /*4c9e0*/  @!P2 STL [R1+0x23c], R23 ;  /* 0x00023c170100a387 */ /* 0x0003e20000100800 */
[----:B---3--:R-:W-:-:S03]  /*4c9f0*/  @!P2 FMUL R17, R17, 16777216 ;  /* 0x4b8000001111a820 */ /* 0x008fc60000400000 */
[----:B------:R-:W3:Y:S04]  /*4ca00*/  LDL R0, [R1+0x25c] ;  /* 0x00025c0001007983 */ /* 0x000ee80000100800 */
[----:B------:R-:W4:Y:S04]  /*4ca10*/  LDL R2, [R1+0x260] ;  /* 0x0002600001027983 */ /* 0x000f280000100800 */
[----:B------:R0:W-:Y:S04]  /*4ca20*/  @!P2 STL [R1+0x240], R18 ;  /* 0x000240120100a387 */ /* 0x0001e80000100800 */
[----:B------:R-:W4:Y:S04]  /*4ca30*/  LDL R9, [R1+0x264] ;  /* 0x0002640001097983 */ /* 0x000f280000100800 */
[----:B------:R1:W-:Y:S04]  /*4ca40*/  @!P2 STL [R1+0x244], R17 ;  /* 0x000244110100a387 */ /* 0x0003e80000100800 */
[----:B------:R-:W4:Y:S04]  /*4ca50*/  LDL R21, [R1+0x268] ;  /* 0x0002680001157983 */ /* 0x000f280000100800 */
[----:B0-----:R-:W4:Y:S04]  /*4ca60*/  LDL R22, [R1+0x26c] ;  /* 0x00026c0001167983 */ /* 0x001f280000100800 */
[----:B-1----:R-:W4:Y:S04]  /*4ca70*/  LDL R23, [R1+0x270] ;  /* 0x0002700001177983 */ /* 0x002f280000100800 */
[----:B------:R-:W4:Y:S04]  /*4ca80*/  LDL R18, [R1+0x274] ;  /* 0x0002740001127983 */ /* 0x000f280000100800 */
[----:B------:R-:W4:Y:S01]  /*4ca90*/  LDL R17, [R1+0x278] ;  /* 0x0002780001117983 */ /* 0x000f220000100800 */
[----:B------:R-:W-:-:S02]  /*4caa0*/  @!P2 FMUL R29, R29, 16777216 ;  /* 0x4b8000001d1da820 */ /* 0x000fc40000400000 */
[----:B------:R-:W-:-:S03]  /*4cab0*/  @!P2 FMUL R20, R20, 16777216 ;  /* 0x4b8000001414a820 */ /* 0x000fc60000400000 */
[----:B------:R-:W-:Y:S01]  /*4cac0*/  @!P2 STL [R1+0x248], R29 ;  /* 0x0002481d0100a387 */ /* 0x000fe20000100800 */
[----:B------:R-:W-:-:S03]  /*4cad0*/  @!P2 FMUL R19, R19, 16777216 ;  /* 0x4b8000001313a820 */ /* 0x000fc60000400000 */
[----:B------:R0:W-:Y:S01]  /*4cae0*/  @!P2 STL [R1+0x24c], R20 ;  /* 0x00024c140100a387 */ /* 0x0001e20000100800 */
[----:B--2---:R-:W-:-:S03]  /*4caf0*/  @!P2 FMUL R16, R16, 16777216 ;  /* 0x4b8000001010a820 */ /* 0x004fc60000400000 */
[----:B------:R1:W-:Y:S01]  /*4cb00*/  @!P2 STL [R1+0x250], R19 ;  /* 0x000250130100a387 */ /* 0x0003e20000100800 */
[----:B-----5:R-:W-:-:S03]  /*4cb10*/  @!P2 FMUL R15, R15, 16777216 ;  /* 0x4b8000000f0fa820 */ /* 0x020fc60000400000 */
[----:B------:R2:W-:Y:S04]  /*4cb20*/  @!P2 STL [R1+0x254], R16 ;  /* 0x000254100100a387 */ /* 0x0005e80000100800 */
[----:B0-----:R-:W5:Y:S04]  /*4cb30*/  LDL R20, [R1+0x27c] ;  /* 0x00027c0001147983 */ /* 0x001f680000100800 */
[----:B------:R0:W-:Y:S04]  /*4cb40*/  @!P2 STL [R1+0x258], R15 ;  /* 0x0002580f0100a387 */ /* 0x0001e80000100800 */
[----:B-1----:R-:W5:Y:S04]  /*4cb50*/  LDL R19, [R1+0x280] ;  /* 0x0002800001137983 */ /* 0x002f680000100800 */
[----:B--2---:R-:W5:Y:S04]  /*4cb60*/  LDL R16, [R1+0x284] ;  /* 0x0002840001107983 */ /* 0x004f680000100800 */
[----:B0-----:R-:W5:Y:S01]  /*4cb70*/  LDL R15, [R1+0x288] ;  /* 0x00028800010f7983 */ /* 0x001f620000100800 */
[----:B---3--:R-:W-:-:S02]  /*4cb80*/  @!P2 FMUL R0, R0, 16777216 ;  /* 0x4b8000000000a820 */ /* 0x008fc40000400000 */
[----:B----4-:R-:W-:-:S03]  /*4cb90*/  @!P2 FMUL R2, R2, 16777216 ;  /* 0x4b8000000202a820 */ /* 0x010fc60000400000 */
[----:B------:R0:W-:Y:S01]  /*4cba0*/  @!P2 STL [R1+0x25c], R0 ;  /* 0x00025c000100a387 */ /* 0x0001e20000100800 */
[----:B------:R-:W-:-:S03]  /*4cbb0*/  @!P2 FMUL R9, R9, 16777216 ;  /* 0x4b8000000909a820 */ /* 0x000fc60000400000 */
[----:B------:R1:W-:Y:S01]  /*4cbc0*/  @!P2 STL [R1+0x260], R2 ;  /* 0x000260020100a387 */ /* 0x0003e20000100800 */
[----:B------:R-:W-:-:S03]  /*4cbd0*/  @!P2 FMUL R21, R21, 16777216 ;  /* 0x4b8000001515a820 */ /* 0x000fc60000400000 */
        /* <DEDUP_REMOVED lines=8> */
[----:B------:R3:W-:Y:S04]  /*4cc60*/  @!P2 STL [R1+0x274], R18 ;  /* 0x000274120100a387 */ /* 0x0007e80000100800 */
[----:B------:R4:W-:Y:S04]  /*4cc70*/  @!P2 STL [R1+0x278], R17 ;  /* 0x000278110100a387 */ /* 0x0009e80000100800 */
[----:B------:R-:W2:Y:S04]  /*4cc80*/  LDL R29, [R1+0x28c] ;  /* 0x00028c00011d7983 */ /* 0x000ea80000100800 */
[----:B0-----:R-:W2:Y:S04]  /*4cc90*/  LDL R0, [R1+0x290] ;  /* 0x0002900001007983 */ /* 0x001ea80000100800 */
[----:B-1----:R-:W2:Y:S04]  /*4cca0*/  LDL R2, [R1+0x294] ;  /* 0x0002940001027983 */ /* 0x002ea80000100800 */
[----:B---3--:R-:W3:Y:S04]  /*4ccb0*/  LDL R18, [R1+0x298] ;  /* 0x0002980001127983 */ /* 0x008ee80000100800 */
[----:B----4-:R-:W4:Y:S01]  /*4ccc0*/  LDL R17, [R1+0xec] ;  /* 0x0000ec0001117983 */ /* 0x010f220000100800 */
[----:B-----5:R-:W-:-:S02]  /*4ccd0*/  @!P2 FMUL R20, R20, 16777216 ;  /* 0x4b8000001414a820 */ /* 0x020fc40000400000 */
[----:B------:R-:W-:-:S03]  /*4cce0*/  @!P2 FMUL R19, R19, 16777216 ;  /* 0x4b8000001313a820 */ /* 0x000fc60000400000 */
[----:B------:R0:W-:Y:S01]  /*4ccf0*/  @!P2 STL [R1+0x27c], R20 ;  /* 0x00027c140100a387 */ /* 0x0001e20000100800 */
[----:B------:R-:W-:-:S03]  /*4cd00*/  @!P2 FMUL R16, R16, 16777216 ;  /* 0x4b8000001010a820 */ /* 0x000fc60000400000 */
[----:B------:R1:W-:Y:S01]  /*4cd10*/  @!P2 STL [R1+0x280], R19 ;  /* 0x000280130100a387 */ /* 0x0003e20000100800 */
[----:B------:R-:W-:-:S03]  /*4cd20*/  @!P2 FMUL R15, R15, 16777216 ;  /* 0x4b8000000f0fa820 */ /* 0x000fc60000400000 */
[----:B------:R-:W5:Y:S04]  /*4cd30*/  LDL R9, [R1+0x198] ;  /* 0x0001980001097983 */ /* 0x000f680000100800 */
[----:B------:R-:W5:Y:S04]  /*4cd40*/  LDL R21, [R1+0x19c] ;  /* 0x00019c0001157983 */ /* 0x000f680000100800 */
[----:B------:R0:W-:Y:S04]  /*4cd50*/  @!P2 STL [R1+0x284], R16 ;  /* 0x000284100100a387 */ /* 0x0001e80000100800 */
[----:B------:R-:W5:Y:S04]  /*4cd60*/  LDL R22, [R1+0x1a0] ;  /* 0x0001a00001167983 */ /* 0x000f680000100800 */
[----:B------:R1:W-:Y:S04]  /*4cd70*/  @!P2 STL [R1+0x288], R15 ;  /* 0x0002880f0100a387 */ /* 0x0003e80000100800 */
[----:B------:R-:W5:Y:S04]  /*4cd80*/  LDL R23, [R1+0x1a4] ;  /* 0x0001a40001177983 */ /* 0x000f680000100800 */
[----:B0-----:R-:W5:Y:S04]  /*4cd90*/  LDL R20, [R1+0x1a8] ;  /* 0x0001a80001147983 */ /* 0x001f680000100800 */
[----:B-1----:R-:W5:Y:S04]  /*4cda0*/  LDL R19, [R1+0x1ac] ;  /* 0x0001ac0001137983 */ /* 0x002f680000100800 */
[----:B------:R-:W5:Y:S04]  /*4cdb0*/  LDL R16, [R1+0x1b0] ;  /* 0x0001b00001107983 */ /* 0x000f680000100800 */
[----:B------:R-:W5:Y:S01]  /*4cdc0*/  LDL R15, [R1+0x1b4] ;  /* 0x0001b400010f7983 */ /* 0x000f620000100800 */
[----:B--2---:R-:W-:-:S02]  /*4cdd0*/  @!P2 FMUL R29, R29, 16777216 ;  /* 0x4b8000001d1da820 */ /* 0x004fc40000400000 */
[----:B------:R-:W-:-:S03]  /*4cde0*/  @!P2 FMUL R0, R0, 16777216 ;  /* 0x4b8000000000a820 */ /* 0x000fc60000400000 */
[----:B------:R-:W-:Y:S01]  /*4cdf0*/  @!P2 STL [R1+0x28c], R29 ;  /* 0x00028c1d0100a387 */ /* 0x000fe20000100800 */
[----:B------:R-:W-:-:S03]  /*4ce00*/  @!P2 FMUL R2, R2, 16777216 ;  /* 0x4b8000000202a820 */ /* 0x000fc60000400000 */
[----:B------:R-:W-:Y:S01]  /*4ce10*/  @!P2 STL [R1+0x290], R0 ;  /* 0x000290000100a387 */ /* 0x000fe20000100800 */
[----:B---3--:R-:W-:-:S03]  /*4ce20*/  @!P2 FMUL R18, R18, 16777216 ;  /* 0x4b8000001212a820 */ /* 0x008fc60000400000 */
[----:B------:R-:W-:Y:S01]  /*4ce30*/  @!P2 STL [R1+0x294], R2 ;  /* 0x000294020100a387 */ /* 0x000fe20000100800 */
[----:B----4-:R-:W-:-:S03]  /*4ce40*/  @!P2 FMUL R17, R17, 16777216 ;  /* 0x4b8000001111a820 */ /* 0x010fc60000400000 */
[----:B------:R0:W-:Y:S04]  /*4ce50*/  @!P2 STL [R1+0x298], R18 ;  /* 0x000298120100a387 */ /* 0x0001e80000100800 */
[----:B0-----:R-:W2:Y:S04]  /*4ce60*/  LDL R18, [R1+0x1b8] ;  /* 0x0001b80001127983 */ /* 0x001ea80000100800 */
[----:B------:R0:W-:Y:S04]  /*4ce70*/  @!P2 STL [R1+0xec], R17 ;  /* 0x0000ec110100a387 */ /* 0x0001e80000100800 */
[----:B0-----:R-:W3:Y:S04]  /*4ce80*/  LDL R17, [R1+0x1bc] ;  /* 0x0001bc0001117983 */ /* 0x001ee80000100800 */
[----:B------:R0:W-:Y:S01]  /*4ce90*/  STL [R1+0x2218], R3 ;  /* 0x0022180301007387 */ /* 0x0001e20000100800 */
[----:B------:R-:W-:-:S02]  /*4cea0*/  LOP3.LUT P0, RZ, R3, 0x400, RZ, 0xc0, !PT ;  /* 0x0000040003ff7812 */ /* 0x000fc4000780c0ff */
[C---:B------:R-:W-:Y:S02]  /*4ceb0*/  LOP3.LUT P1, RZ, R3.reuse, 0x2, RZ, 0xc0, !PT ;  /* 0x0000000203ff7812 */ /* 0x040fe4000782c0ff */
[----:B------:R-:W-:Y:S01]  /*4cec0*/  LOP3.LUT P2, RZ, R3, 0x10, RZ, 0xc0, !PT ;  /* 0x0000001003ff7812 */ /* 0x000fe2000784c0ff */
[----:B-----5:R-:W-:Y:S02]  /*4ced0*/  @!P3 FMUL R9, R9, 16777216 ;  /* 0x4b8000000909b820 */ /* 0x020fe40000400000 */
        /* <DEDUP_REMOVED lines=15> */
[----:B0-----:R-:W5:Y:S04]  /*4cfd0*/  LDL R3, [R1+0x1c0] ;  /* 0x0001c00001037983 */ /* 0x001f680000100800 */
[----:B------:R-:W5:Y:S04]  /*4cfe0*/  LDL R27, [R1+0x1c4] ;  /* 0x0001c400011b7983 */ /* 0x000f680000100800 */
[----:B------:R-:W5:Y:S04]  /*4cff0*/  LDL R29, [R1+0x1c8] ;  /* 0x0001c800011d7983 */ /* 0x000f680000100800 */
[----:B------:R-:W5:Y:S04]  /*4d000*/  LDL R0, [R1+0x1cc] ;  /* 0x0001cc0001007983 */ /* 0x000f680000100800 */
[----:B-1----:R-:W5:Y:S04]  /*4d010*/  LDL R16, [R1+0x1d0] ;  /* 0x0001d00001107983 */ /* 0x002f680000100800 */
[----:B----4-:R-:W4:Y:S04]  /*4d020*/  LDL R15, [R1+0x1d4] ;  /* 0x0001d400010f7983 */ /* 0x010f280000100800 */
[----:B------:R-:W4:Y:S01]  /*4d030*/  LDL R2, [R1+0x1d8] ;  /* 0x0001d80001027983 */ /* 0x000f220000100800 */
[----:B--2---:R-:W-:-:S05]  /*4d040*/  @!P3 FMUL R18, R18, 16777216 ;  /* 0x4b8000001212b820 */ /* 0x004fca0000400000 */
[----:B------:R0:W-:Y:S01]  /*4d050*/  @!P3 STL [R1+0x1b8], R18 ;  /* 0x0001b8120100b387 */ /* 0x0001e20000100800 */
[----:B---3--:R-:W-:-:S05]  /*4d060*/  @!P3 FMUL R17, R17, 16777216 ;  /* 0x4b8000001111b820 */ /* 0x008fca0000400000 */
[----:B------:R1:W-:Y:S04]  /*4d070*/  @!P3 STL [R1+0x1bc], R17 ;  /* 0x0001bc110100b387 */ /* 0x0003e80000100800 */
[----:B------:R-:W2:Y:S04]  /*4d080*/  LDL R9, [R1+0x1dc] ;  /* 0x0001dc0001097983 */ /* 0x000ea80000100800 */
[----:B------:R-:W3:Y:S04]  /*4d090*/  LDL R21, [R1+0x1e0] ;  /* 0x0001e00001157983 */ /* 0x000ee80000100800 */
[----:B------:R-:W3:Y:S04]  /*4d0a0*/  LDL R22, [R1+0x1e4] ;  /* 0x0001e40001167983 */ /* 0x000ee80000100800 */
[----:B------:R-:W3:Y:S04]  /*4d0b0*/  LDL R23, [R1+0x1e8] ;  /* 0x0001e80001177983 */ /* 0x000ee80000100800 */
[----:B------:R-:W3:Y:S04]  /*4d0c0*/  LDL R20, [R1+0x1ec] ;  /* 0x0001ec0001147983 */ /* 0x000ee80000100800 */
[----:B------:R-:W3:Y:S04]  /*4d0d0*/  LDL R19, [R1+0x1f0] ;  /* 0x0001f00001137983 */ /* 0x000ee80000100800 */
[----:B0-----:R-:W3:Y:S04]  /*4d0e0*/  LDL R18, [R1+0x1f4] ;  /* 0x0001f40001127983 */ /* 0x001ee80000100800 */
[----:B-1----:R-:W3:Y:S01]  /*4d0f0*/  LDL R17, [R1+0x1f8] ;  /* 0x0001f80001117983 */ /* 0x002ee20000100800 */
[----:B-----5:R-:W-:-:S02]  /*4d100*/  @!P3 FMUL R3, R3, 16777216 ;  /* 0x4b8000000303b820 */ /* 0x020fc40000400000 */
        /* <DEDUP_REMOVED lines=8> */
[----:B----4-:R-:W-:-:S03]  /*4d190*/  @!P3 FMUL R15, R15, 16777216 ;  /* 0x4b8000000f0fb820 */ /* 0x010fc60000400000 */
[----:B------:R0:W-:Y:S01]  /*4d1a0*/  @!P3 STL [R1+0x1d0], R16 ;  /* 0x0001d0100100b387 */ /* 0x0001e20000100800 */
[----:B------:R-:W-:-:S03]  /*4d1b0*/  @!P3 FMUL R2, R2, 16777216 ;  /* 0x4b8000000202b820 */ /* 0x000fc60000400000 */
[----:B0-----:R-:W4:Y:S04]  /*4d1c0*/  LDL R16, [R1+0x1fc] ;  /* 0x0001fc0001107983 */ /* 0x001f280000100800 */
[----:B------:R0:W-:Y:S04]  /*4d1d0*/  @!P3 STL [R1+0x1d4], R15 ;  /* 0x0001d40f0100b387 */ /* 0x0001e80000100800 */
[----:B0-----:R-:W5:Y:S04]  /*4d1e0*/  LDL R15, [R1+0x200] ;  /* 0x00020000010f7983 */ /* 0x001f680000100800 */
[----:B------:R-:W-:Y:S01]  /*4d1f0*/  @!P3 STL [R1+0x1d8], R2 ;  /* 0x0001d8020100b387 */ /* 0x000fe20000100800 */
[----:B--2---:R-:W-:-:S02]  /*4d200*/  @!P3 FMUL R9, R9, 16777216 ;  /* 0x4b8000000909b820 */ /* 0x004fc40000400000 */
[----:B---3--:R-:W-:-:S03]  /*4d210*/  @!P3 FMUL R21, R21, 16777216 ;  /* 0x4b8000001515b820 */ /* 0x008fc60000400000 */
[----:B------:R0:W-:Y:S01]  /*4d220*/  @!P3 STL [R1+0x1dc], R9 ;  /* 0x0001dc090100b387 */ /* 0x0001e20000100800 */
[----:B------:R-:W-:-:S03]  /*4d230*/  @!P3 FMUL R22, R22, 16777216 ;  /* 0x4b8000001616b820 */ /* 0x000fc60000400000 */
        /* <DEDUP_REMOVED lines=10> */
[----:B------:R0:W-:Y:S04]  /*4d2e0*/  @!P3 STL [R1+0x1f4], R18 ;  /* 0x0001f4120100b387 */ /* 0x0001e80000100800 */
[----:B------:R0:W-:Y:S04]  /*4d2f0*/  @!P3 STL [R1+0x1f8], R17 ;  /* 0x0001f8110100b387 */ /* 0x0001e80000100800 */
[----:B------:R-:W3:Y:S04]  /*4d300*/  LDL R3, [R1+0x204] ;  /* 0x0002040001037983 */ /* 0x000ee80000100800 */
[----:B------:R-:W3:Y:S04]  /*4d310*/  LDL R27, [R1+0x20c] ;  /* 0x00020c00011b7983 */ /* 0x000ee80000100800 */
[----:B------:R-:W3:Y:S04]  /*4d320*/  LDL R29, [R1+0x210] ;  /* 0x00021000011d7983 */ /* 0x000ee80000100800 */
[----:B------:R-:W3:Y:S04]  /*4d330*/  LDL R0, [R1+0x214] ;  /* 0x0002140001007983 */ /* 0x000ee80000100800 */
[----:B0-----:R-:W3:Y:S04]  /*4d340*/  LDL R9, [R1+0xf0] ;  /* 0x0000f00001097983 */ /* 0x001ee80000100800 */
[----:B------:R-:W3:Y:S04]  /*4d350*/  LDL R2, [R1+0x218] ;  /* 0x0002180001027983 */ /* 0x000ee80000100800 */
[----:B-1----:R-:W3:Y:S01]  /*4d360*/  LDL R21, [R1+0x118] ;  /* 0x0001180001157983 */ /* 0x002ee20000100800 */
[----:B----4-:R-:W-:-:S05]  /*4d370*/  @!P3 FMUL R16, R16, 16777216 ;  /* 0x4b8000001010b820 */ /* 0x010fca0000400000 */
[----:B------:R0:W-:Y:S01]  /*4d380*/  @!P3 STL [R1+0x1fc], R16 ;  /* 0x0001fc100100b387 */ /* 0x0001e20000100800 */
[----:B-----5:R-:W-:-:S05]  /*4d390*/  @!P3 FMUL R15, R15, 16777216 ;  /* 0x4b8000000f0fb820 */ /* 0x020fca0000400000 */
[----:B------:R1:W-:Y:S04]  /*4d3a0*/  @!P3 STL [R1+0x200], R15 ;  /* 0x0002000f0100b387 */ /* 0x0003e80000100800 */
[----:B--2---:R-:W2:Y:S04]  /*4d3b0*/  LDL R22, [R1+0x11c] ;  /* 0x00011c0001167983 */ /* 0x004ea80000100800 */
[----:B------:R-:W4:Y:S04]  /*4d3c0*/  LDL R23, [R1+0x120] ;  /* 0x0001200001177983 */ /* 0x000f280000100800 */
[----:B------:R-:W5:Y:S04]  /*4d3d0*/  LDL R20, [R1+0x124] ;  /* 0x0001240001147983 */ /* 0x000f680000100800 */
[----:B------:R-:W5:Y:S04]  /*4d3e0*/  LDL R19, [R1+0x128] ;  /* 0x0001280001137983 */ /* 0x000f680000100800 */
[----:B------:R-:W5:Y:S04]  /*4d3f0*/  LDL R18, [R1+0x12c] ;  /* 0x00012c0001127983 */ /* 0x000f680000100800 */
[----:B------:R-:W5:Y:S04]  /*4d400*/  LDL R17, [R1+0x130] ;  /* 0x0001300001117983 */ /* 0x000f680000100800 */
[----:B0-----:R-:W5:Y:S04]  /*4d410*/  LDL R16, [R1+0x134] ;  /* 0x0001340001107983 */ /* 0x001f680000100800 */
[----:B-1----:R-:W5:Y:S01]  /*4d420*/  LDL R15, [R1+0x138] ;  /* 0x00013800010f7983 */ /* 0x002f620000100800 */
[----:B---3--:R-:W-:-:S05]  /*4d430*/  @!P3 FMUL R3, R3, 16777216 ;  /* 0x4b8000000303b820 */ /* 0x008fca0000400000 */
[----:B------:R0:W-:Y:S04]  /*4d440*/  @!P3 STL [R1+0x204], R3 ;  /* 0x000204030100b387 */ /* 0x0001e80000100800 */
[----:B0-----:R-:W3:Y:S01]  /*4d450*/  LDL.LU R3, [R1+0x2218] ;  /* 0x0022180001037983 */ /* 0x001ee20000300800 */
[----:B------:R-:W-:Y:S02]  /*4d460*/  @!P3 FMUL R27, R27, 16777216 ;  /* 0x4b8000001b1bb820 */ /* 0x000fe40000400000 */
[----:B------:R-:W-:Y:S02]  /*4d470*/  @!P3 FMUL R29, R29, 16777216 ;  /* 0x4b8000001d1db820 */ /* 0x000fe40000400000 */
[----:B------:R-:W-:Y:S02]  /*4d480*/  @!P3 FMUL R0, R0, 16777216 ;  /* 0x4b8000000000b820 */ /* 0x000fe40000400000 */
[----:B------:R-:W-:Y:S01]  /*4d490*/  @!P3 FMUL R9, R9, 16777216 ;  /* 0x4b8000000909b820 */ /* 0x000fe20000400000 */
[----:B------:R-:W-:Y:S01]  /*4d4a0*/  @!P3 STL [R1+0x20c], R27 ;  /* 0x00020c1b0100b387 */ /* 0x000fe20000100800 */
[----:B------:R-:W-:-:S02]  /*4d4b0*/  @!P3 FMUL R2, R2, 16777216 ;  /* 0x4b8000000202b820 */ /* 0x000fc40000400000 */
[----:B------:R-:W-:Y:S01]  /*4d4c0*/  @!P4 FMUL R21, R21, 16777216 ;  /* 0x4b8000001515c820 */ /* 0x000fe20000400000 */
[----:B------:R-:W-:Y:S04]  /*4d4d0*/  @!P3 STL [R1+0x210], R29 ;  /* 0x0002101d0100b387 */ /* 0x000fe80000100800 */
[----:B------:R-:W-:Y:S04]  /*4d4e0*/  @!P3 STL [R1+0x214], R0 ;  /* 0x000214000100b387 */ /* 0x000fe80000100800 */
[----:B------:R-:W-:Y:S04]  /*4d4f0*/  @!P3 STL [R1+0xf0], R9 ;  /* 0x0000f0090100b387 */ /* 0x000fe80000100800 */
[----:B------:R-:W-:Y:S01]  /*4d500*/  @!P3 STL [R1+0x218], R2 ;  /* 0x000218020100b387 */ /* 0x000fe20000100800 */
[----:B--2---:R-:W-:-:S02]  /*4d510*/  @!P4 FMUL R22, R22, 16777216 ;  /* 0x4b8000001616c820 */ /* 0x004fc40000400000 */
[----:B----4-:R-:W-:Y:S02]  /*4d520*/  @!P4 FMUL R23, R23, 16777216 ;  /* 0x4b8000001717c820 */ /* 0x010fe40000400000 */
[----:B-----5:R-:W-:Y:S02]  /*4d530*/  @!P4 FMUL R20, R20, 16777216 ;  /* 0x4b8000001414c820 */ /* 0x020fe40000400000 */
[----:B------:R-:W-:Y:S02]  /*4d540*/  @!P4 FMUL R19, R19, 16777216 ;  /* 0x4b8000001313c820 */ /* 0x000fe40000400000 */
[----:B------:R-:W-:Y:S02]  /*4d550*/  @!P4 FMUL R18, R18, 16777216 ;  /* 0x4b8000001212c820 */ /* 0x000fe40000400000 */
[----:B------:R-:W-:Y:S02]  /*4d560*/  @!P4 FMUL R17, R17, 16777216 ;  /* 0x4b8000001111c820 */ /* 0x000fe40000400000 */
[----:B------:R-:W-:-:S02]  /*4d570*/  @!P4 FMUL R16, R16, 16777216 ;  /* 0x4b8000001010c820 */ /* 0x000fc40000400000 */
[----:B------:R-:W-:Y:S01]  /*4d580*/  @!P4 FMUL R15, R15, 16777216 ;  /* 0x4b8000000f0fc820 */ /* 0x000fe20000400000 */
[----:B---3--:R0:W-:Y:S04]  /*4d590*/  STL [R1+0x21fc], R3 ;  /* 0x0021fc0301007387 */ /* 0x0081e80000100800 */
[----:B------:R-:W-:Y:S04]  /*4d5a0*/  @!P4 STL [R1+0x118], R21 ;  /* 0x000118150100c387 */ /* 0x000fe80000100800 */
[----:B------:R-:W-:Y:S04]  /*4d5b0*/  @!P4 STL [R1+0x11c], R22 ;  /* 0x00011c160100c387 */ /* 0x000fe80000100800 */
[----:B------:R-:W-:Y:S04]  /*4d5c0*/  @!P4 STL [R1+0x120], R23 ;  /* 0x000120170100c387 */ /* 0x000fe80000100800 */
[----:B------:R-:W-:Y:S04]  /*4d5d0*/  @!P4 STL [R1+0x124], R20 ;  /* 0x000124140100c387 */ /* 0x000fe80000100800 */
[----:B------:R-:W-:Y:S01]  /*4d5e0*/  @!P4 STL [R1+0x128], R19 ;  /* 0x000128130100c387 */ /* 0x000fe20000100800 */
[----:B------:R-:W-:-:S03]  /*4d5f0*/  LOP3.LUT P3, RZ, R3, 0x8, RZ, 0xc0, !PT ;  /* 0x0000000803ff7812 */ /* 0x000fc6000786c0ff */
[----:B------:R-:W-:Y:S04]  /*4d600*/  @!P4 STL [R1+0x12c], R18 ;  /* 0x00012c120100c387 */ /* 0x000fe80000100800 */
[----:B------:R-:W-:Y:S04]  /*4d610*/  @!P4 STL [R1+0x130], R17 ;  /* 0x000130110100c387 */ /* 0x000fe80000100800 */
[----:B------:R-:W-:Y:S04]  /*4d620*/  @!P4 STL [R1+0x134], R16 ;  /* 0x000134100100c387 */ /* 0x000fe80000100800 */
[----:B------:R-:W-:Y:S04]  /*4d630*/  @!P4 STL [R1+0x138], R15 ;  /* 0x0001380f0100c387 */ /* 0x000fe80000100800 */
[----:B0-----:R-:W2:Y:S04]  /*4d640*/  LDL R3, [R1+0x144] ;  /* 0x0001440001037983 */ /* 0x001ea80000100800 */
[----:B--2---:R0:W-:Y:S04]  /*4d650*/  STL [R1+0x2210], R3 ;  /* 0x0022100301007387 */ /* 0x0041e80000100800 */
[----:B0-----:R-:W2:Y:S04]  /*4d660*/  LDL R3, [R1+0x140] ;  /* 0x0001400001037983 */ /* 0x001ea80000100800 */
[----:B--2---:R0:W-:Y:S04]  /*4d670*/  STL [R1+0x2214], R3 ;  /* 0x0022140301007387 */ /* 0x0041e80000100800 */
[----:B------:R-:W2:Y:S04]  /*4d680*/  LDL R27, [R1+0x148] ;  /* 0x00014800011b7983 */ /* 0x000ea80000100800 */
[----:B------:R-:W3:Y:S04]  /*4d690*/  LDL R29, [R1+0x14c] ;  /* 0x00014c00011d7983 */ /* 0x000ee80000100800 */
[----:B0-----:R-:W4:Y:S04]  /*4d6a0*/  LDL R3, [R1+0x13c] ;  /* 0x00013c0001037983 */ /* 0x001f280000100800 */
[----:B------:R-:W5:Y:S04]  /*4d6b0*/  LDL R0, [R1+0x150] ;  /* 0x0001500001007983 */ /* 0x000f680000100800 */
[----:B------:R-:W2:Y:S04]  /*4d6c0*/  LDL R2, [R1+0x154] ;  /* 0x0001540001027983 */ /* 0x000ea80000100800 */
        /* <DEDUP_REMOVED lines=9> */
[----:B------:R-:W2:Y:S01]  /*4d760*/  LDL R15, [R1+0x17c] ;  /* 0x00017c00010f7983 */ /* 0x000ea20000100800 */
[----:B----4-:R-:W-:-:S05]  /*4d770*/  @!P4 FMUL R3, R3, 16777216 ;  /* 0x4b8000000303c820 */ /* 0x010fca0000400000 */
[----:B------:R0:W-:Y:S04]  /*4d780*/  @!P4 STL [R1+0x13c], R3 ;  /* 0x00013c030100c387 */ /* 0x0001e80000100800 */
[----:B0-----:R-:W4:Y:S02]  /*4d790*/  LDL.LU R3, [R1+0x2214] ;  /* 0x0022140001037983 */ /* 0x001f240000300800 */
[----:B----4-:R-:W-:-:S05]  /*4d7a0*/  @!P4 FMUL R3, R3, 16777216 ;  /* 0x4b8000000303c820 */ /* 0x010fca0000400000 */
[----:B------:R0:W-:Y:S04]  /*4d7b0*/  @!P4 STL [R1+0x140], R3 ;  /* 0x000140030100c387 */ /* 0x0001e80000100800 */
[----:B0-----:R-:W4:Y:S01]  /*4d7c0*/  LDL.LU R3, [R1+0x2210] ;  /* 0x0022100001037983 */ /* 0x001f220000300800 */
[----:B--2---:R-:W-:Y:S02]  /*4d7d0*/  @!P4 FMUL R27, R27, 16777216 ;  /* 0x4b8000001b1bc820 */ /* 0x004fe40000400000 */
[----:B---3--:R-:W-:Y:S02]  /*4d7e0*/  @!P4 FMUL R29, R29, 16777216 ;  /* 0x4b8000001d1dc820 */ /* 0x008fe40000400000 */
[----:B-----5:R-:W-:Y:S02]  /*4d7f0*/  @!P4 FMUL R0, R0, 16777216 ;  /* 0x4b8000000000c820 */ /* 0x020fe40000400000 */
[----:B------:R-:W-:-:S02]  /*4d800*/  @!P4 FMUL R2, R2, 16777216 ;  /* 0x4b8000000202c820 */ /* 0x000fc40000400000 */
[----:B------:R-:W-:Y:S02]  /*4d810*/  @!P4 FMUL R9, R9, 16777216 ;  /* 0x4b8000000909c820 */ /* 0x000fe40000400000 */
        /* <DEDUP_REMOVED lines=9> */
[----:B----4-:R-:W-:-:S05]  /*4d8b0*/  @!P4 FMUL R3, R3, 16777216 ;  /* 0x4b8000000303c820 */ /* 0x010fca0000400000 */
[----:B------:R-:W-:Y:S04]  /*4d8c0*/  @!P4 STL [R1+0x144], R3 ;  /* 0x000144030100c387 */ /* 0x000fe80000100800 */
        /* <DEDUP_REMOVED lines=14> */
[----:B------:R0:W-:Y:S04]  /*4d9b0*/  STL [R1+0x2208], R13 ;  /* 0x0022080d01007387 */ /* 0x0001e80000100800 */
        /* <DEDUP_REMOVED lines=17> */
[----:B------:R-:W5:Y:S01]  /*4dad0*/  LDL R15, [R1+0xa8] ;  /* 0x0000a800010f7983 */ /* 0x000f620000100800 */
        /* <DEDUP_REMOVED lines=17> */
[----:B------:R-:W-:Y:S02]  /*4dbf0*/  @!P5 FMUL R15, R15, 16777216 ;  /* 0x4b8000000f0fd820 */ /* 0x000fe40000400000 */
[----:B----4-:R-:W-:-:S05]  /*4dc00*/  @!P4 FMUL R13, R13, 16777216 ;  /* 0x4b8000000d0dc820 */ /* 0x010fca0000400000 */
[----:B------:R0:W-:Y:S04]  /*4dc10*/  @!P4 STL [R1+0x184], R13 ;  /* 0x0001840d0100c387 */ /* 0x0001e80000100800 */
[----:B0-----:R-:W2:Y:S04]  /*4dc20*/  LDL.LU R13, [R1+0x2208] ;  /* 0x00220800010d7983 */ /* 0x001ea80000300800 */
[----:B------:R0:W-:Y:S04]  /*4dc30*/  @!P4 STL [R1+0x188], R3 ;  /* 0x000188030100c387 */ /* 0x0001e80000100800 */
[----:B------:R-:W-:Y:S04]  /*4dc40*/  @!P4 STL [R1+0x18c], R27 ;  /* 0x00018c1b0100c387 */ /* 0x000fe80000100800 */
[----:B------:R-:W-:Y:S04]  /*4dc50*/  @!P4 STL [R1+0x190], R29 ;  /* 0x0001901d0100c387 */ /* 0x000fe80000100800 */
[----:B------:R-:W-:Y:S04]  /*4dc60*/  @!P4 STL [R1+0x194], R0 ;  /* 0x000194000100c387 */ /* 0x000fe80000100800 */
[----:B------:R1:W-:Y:S04]  /*4dc70*/  @!P4 STL [R1+0xf8], R2 ;  /* 0x0000f8020100c387 */ /* 0x0003e80000100800 */
[----:B------:R3:W-:Y:S04]  /*4dc80*/  @!P5 STL [R1+0x80], R9 ;  /* 0x000080090100d387 */ /* 0x0007e80000100800 */
[----:B------:R4:W-:Y:S04]  /*4dc90*/  @!P5 STL [R1+0x7c], R21 ;  /* 0x00007c150100d387 */ /* 0x0009e80000100800 */
[----:B------:R5:W-:Y:S04]  /*4dca0*/  @!P5 STL [R1+0x88], R22 ;  /* 0x000088160100d387 */ /* 0x000be80000100800 */
[----:B------:R0:W-:Y:S04]  /*4dcb0*/  @!P5 STL [R1+0x90], R23 ;  /* 0x000090170100d387 */ /* 0x0001e80000100800 */
[----:B------:R-:W-:Y:S04]  /*4dcc0*/  @!P5 STL [R1+0x94], R20 ;  /* 0x000094140100d387 */ /* 0x000fe80000100800 */
[----:B------:R-:W-:Y:S04]  /*4dcd0*/  @!P5 STL [R1+0x98], R19 ;  /* 0x000098130100d387 */ /* 0x000fe80000100800 */
[----:B------:R-:W-:Y:S04]  /*4dce0*/  @!P5 STL [R1+0x9c], R18 ;  /* 0x00009c120100d387 */ /* 0x000fe80000100800 */
[----:B------:R-:W-:Y:S04]  /*4dcf0*/  @!P5 STL [R1+0xa0], R17 ;  /* 0x0000a0110100d387 */ /* 0x000fe80000100800 */
[----:B------:R-:W-:Y:S04]  /*4dd00*/  @!P5 STL [R1+0xa4], R16 ;  /* 0x0000a4100100d387 */ /* 0x000fe80000100800 */
[----:B------:R-:W-:Y:S04]  /*4dd10*/  @!P5 STL [R1+0xa8], R15 ;  /* 0x0000a80f0100d387 */ /* 0x000fe80000100800 */
[----:B0-----:R-:W2:Y:S01]  /*4dd20*/  LDL R3, [R1+0xb4] ;  /* 0x0000b40001037983 */ /* 0x001ea20000100800 */
[----:B-1----:R-:W-:Y:S01]  /*4dd30*/  MOV R2, R14 ;  /* 0x0000000e00027202 */ /* 0x002fe20000000f00 */
[----:B---3--:R-:W-:Y:S01]  /*4dd40*/  IMAD.MOV.U32 R9, RZ, RZ, R7 ;  /* 0x000000ffff097224 */ /* 0x008fe200078e0007 */
[----:B----4-:R-:W-:Y:S01]  /*4dd50*/  MOV R21, R6 ;  /* 0x0000000600157202 */ /* 0x010fe20000000f00 */
[----:B-----5:R-:W-:Y:S01]  /*4dd60*/  IMAD.MOV.U32 R22, RZ, RZ, R5 ;  /* 0x000000ffff167224 */ /* 0x020fe200078e0005 */
[----:B------:R-:W-:Y:S01]  /*4dd70*/  MOV R23, R4 ;  /* 0x0000000400177202 */ /* 0x000fe20000000f00 */
[----:B------:R-:W-:Y:S01]  /*4dd80*/  IMAD.MOV.U32 R0, RZ, RZ, R2 ;  /* 0x000000ffff007224 */ /* 0x000fe200078e0002 */
[----:B--2---:R0:W-:Y:S02]  /*4dd90*/  STL [R1+0x2200], R3 ;  /* 0x0022000301007387 */ /* 0x0041e40000100800 */
[----:B0-----:R-:W-:-:S05]  /*4dda0*/  IMAD.MOV.U32 R3, RZ, RZ, R13 ;  /* 0x000000ffff037224 */ /* 0x001fca00078e000d */
[----:B------:R0:W-:Y:S04]  /*4ddb0*/  STL [R1+0x2204], R3 ;  /* 0x0022040301007387 */ /* 0x0001e80000100800 */
[----:B------:R-:W2:Y:S04]  /*4ddc0*/  LDL R27, [R1+0xb8] ;  /* 0x0000b800011b7983 */ /* 0x000ea80000100800 */
[----:B------:R-:W3:Y:S01]  /*4ddd0*/  LDL R29, [R1+0xbc] ;  /* 0x0000bc00011d7983 */ /* 0x000ee20000100800 */
[----:B0-----:R-:W-:-:S03]  /*4dde0*/  MOV R3, R12 ;  /* 0x0000000c00037202 */ /* 0x001fc60000000f00 */
[----:B------:R-:W4:Y:S02]  /*4ddf0*/  LDL R20, [R1+0xd0] ;  /* 0x0000d00001147983 */ /* 0x000f240000100800 */
[----:B------:R-:W-:Y:S02]  /*4de00*/  @!P5 FMUL R3, R3, 16777216 ;  /* 0x4b8000000303d820 */ /* 0x000fe40000400000 */
        /* <DEDUP_REMOVED lines=13> */
[----:B------:R0:W-:Y:S04]  /*4dee0*/  @!P5 STL [R1+0xac], R3 ;  /* 0x0000ac030100d387 */ /* 0x0001e80000100800 */
[----:B0-----:R-:W2:Y:S02]  /*4def0*/  LDL.LU R3, [R1+0x2204] ;  /* 0x0022040001037983 */ /* 0x001ea40000300800 */
[----:B--2---:R-:W-:-:S05]  /*4df00*/  @!P5 FMUL R3, R3, 16777216 ;  /* 0x4b8000000303d820 */ /* 0x004fca0000400000 */
[----:B------:R0:W-:Y:S04]  /*4df10*/  @!P5 STL [R1+0xb0], R3 ;  /* 0x0000b0030100d387 */ /* 0x0001e80000100800 */
[----:B0-----:R-:W2:Y:S01]  /*4df20*/  LDL.LU R3, [R1+0x2200] ;  /* 0x0022000001037983 */ /* 0x001ea20000300800 */
[----:B------:R-:W-:Y:S02]  /*4df30*/  @!P5 FMUL R27, R27, 16777216 ;  /* 0x4b8000001b1bd820 */ /* 0x000fe40000400000 */
[----:B---3--:R-:W-:Y:S02]  /*4df40*/  @!P5 FMUL R29, R29, 16777216 ;  /* 0x4b8000001d1dd820 */ /* 0x008fe40000400000 */
[----:B------:R-:W-:Y:S02]  /*4df50*/  @!P5 FMUL R9, R9, 16777216 ;  /* 0x4b8000000909d820 */ /* 0x000fe40000400000 */
[----:B------:R-:W-:-:S02]  /*4df60*/  @!P5 FMUL R21, R21, 16777216 ;  /* 0x4b8000001515d820 */ /* 0x000fc40000400000 */
[----:B------:R-:W-:Y:S02]  /*4df70*/  @!P5 FMUL R22, R22, 16777216 ;  /* 0x4b8000001616d820 */ /* 0x000fe40000400000 */
[----:B------:R-:W-:Y:S02]  /*4df80*/  @!P5 FMUL R23, R23, 16777216 ;  /* 0x4b8000001717d820 */ /* 0x000fe40000400000 */
[----:B----4-:R-:W-:Y:S02]  /*4df90*/  @!P5 FMUL R20, R20, 16777216 ;  /* 0x4b8000001414d820 */ /* 0x010fe40000400000 */
[----:B-----5:R-:W-:Y:S02]  /*4dfa0*/  @!P5 FMUL R19, R19, 16777216 ;  /* 0x4b8000001313d820 */ /* 0x020fe40000400000 */
[----:B------:R-:W-:Y:S02]  /*4dfb0*/  @!P5 FMUL R18, R18, 16777216 ;  /* 0x4b8000001212d820 */ /* 0x000fe40000400000 */
        /* <DEDUP_REMOVED lines=17> */
[----:B--2---:R-:W-:-:S05]  /*4e0d0*/  @!P5 FMUL R3, R3, 16777216 ;  /* 0x4b8000000303d820 */ /* 0x004fca0000400000 */
[----:B------:R0:W-:Y:S04]  /*4e0e0*/  @!P5 STL [R1+0xb4], R3 ;  /* 0x0000b4030100d387 */ /* 0x0001e80000100800 */
[----:B0-----:R-:W2:Y:S04]  /*4e0f0*/  LDL.LU R3, [R1+0x21fc] ;  /* 0x0021fc0001037983 */ /* 0x001ea80000300800 */
[----:B------:R0:W-:Y:S04]  /*4e100*/  @!P5 STL [R1+0xb8], R27 ;  /* 0x0000b81b0100d387 */ /* 0x0001e80000100800 */
[----:B0-----:R-:W3:Y:S04]  /*4e110*/  LDL.LU R27, [R1+0x21f8] ;  /* 0x0021f800011b7983 */ /* 0x001ee80000300800 */
[----:B------:R0:W-:Y:S04]  /*4e120*/  @!P5 STL [R1+0xbc], R29 ;  /* 0x0000bc1d0100d387 */ /* 0x0001e80000100800 */
[----:B0-----:R-:W4:Y:S04]  /*4e130*/  LDL.LU R29, [R1+0x21f4] ;  /* 0x0021f400011d7983 */ /* 0x001f280000300800 */
[----:B------:R0:W-:Y:S04]  /*4e140*/  @!P5 STL [R1+0xc0], R9 ;  /* 0x0000c0090100d387 */ /* 0x0001e80000100800 */
[----:B0-----:R-:W5:Y:S04]  /*4e150*/  LDL.LU R9, [R1+0x21f0] ;  /* 0x0021f00001097983 */ /* 0x001f680000300800 */
[----:B------:R0:W-:Y:S04]  /*4e160*/  @!P5 STL [R1+0xc4], R21 ;  /* 0x0000c4150100d387 */ /* 0x0001e80000100800 */
[----:B0-----:R-:W2:Y:S04]  /*4e170*/  LDL.LU R21, [R1+0x21ec] ;  /* 0x0021ec0001157983 */ /* 0x001ea80000300800 */
        /* <DEDUP_REMOVED lines=43> */
[----:B0-----:R-:W5:Y:S01]  /*4e430*/  LDL.LU R28, [R1+0x2194] ;  /* 0x00219400011c7983 */ /* 0x001f620000300800 */
[----:B------:R-:W-:-:S02]  /*4e440*/  @!P6 FMUL R0, R0, 16777216 ;  /* 0x4b8000000000e820 */ /* 0x000fc40000400000 */
[----:B------:R-:W-:Y:S02]  /*4e450*/  @!P6 FMUL R2, R2, 16777216 ;  /* 0x4b8000000202e820 */ /* 0x000fe40000400000 */
[----:B--2---:R-:W-:Y:S02]  /*4e460*/  @!P6 FMUL R11, R11, 16777216 ;  /* 0x4b8000000b0be820 */ /* 0x004fe40000400000 */
[----:B---3--:R-:W-:Y:S02]  /*4e470*/  @!P6 FMUL R10, R10, 16777216 ;  /* 0x4b8000000a0ae820 */ /* 0x008fe40000400000 */
[----:B----4-:R-:W-:Y:S02]  /*4e480*/  @!P6 FMUL R25, R25, 16777216 ;  /* 0x4b8000001919e820 */ /* 0x010fe40000400000 */
[----:B-----5:R-:W-:Y:S02]  /*4e490*/  @!P6 FMUL R8, R8, 16777216 ;  /* 0x4b8000000808e820 */ /* 0x020fe40000400000 */
[----:B------:R-:W-:-:S05]  /*4e4a0*/  @!P6 FMUL R28, R28, 16777216 ;  /* 0x4b8000001c1ce820 */ /* 0x000fca0000400000 */
[----:B------:R0:W-:Y:S04]  /*4e4b0*/  STL [R1+0x50], R28 ;  /* 0x0000501c01007387 */ /* 0x0001e80000100800 */
[----:B------:R-:W-:Y:S04]  /*4e4c0*/  @!P6 STL [R1+0x58], R0 ;  /* 0x000058000100e387 */ /* 0x000fe80000100800 */
[----:B0-----:R-:W2:Y:S04]  /*4e4d0*/  LDL.LU R28, [R1+0x2190] ;  /* 0x00219000011c7983 */ /* 0x001ea80000300800 */
[----:B------:R-:W-:Y:S04]  /*4e4e0*/  @!P6 STL [R1+0x54], R2 ;  /* 0x000054020100e387 */ /* 0x000fe80000100800 */
[----:B------:R0:W-:Y:S04]  /*4e4f0*/  STL [R1+0x4c], R8 ;  /* 0x00004c0801007387 */ /* 0x0001e80000100800 */
[----:B0-----:R-:W3:Y:S04]  /*4e500*/  LDL.LU R8, [R1+0x218c] ;  /* 0x00218c0001087983 */ /* 0x001ee80000300800 */
[----:B------:R0:W-:Y:S04]  /*4e510*/  STL [R1+0x20], R25 ;  /* 0x0000201901007387 */ /* 0x0001e80000100800 */
[----:B0-----:R-:W4:Y:S04]  /*4e520*/  LDL.LU R25, [R1+0x2188] ;  /* 0x0021880001197983 */ /* 0x001f280000300800 */
[----:B------:R0:W-:Y:S04]  /*4e530*/  STL [R1+0x1c], R10 ;  /* 0x00001c0a01007387 */ /* 0x0001e80000100800 */
[----:B0-----:R-:W5:Y:S04]  /*4e540*/  LDL.LU R10, [R1+0x2184] ;  /* 0x00218400010a7983 */ /* 0x001f680000300800 */
[----:B------:R0:W-:Y:S04]  /*4e550*/  STL [R1+0x10], R11 ;  /* 0x0000100b01007387 */ /* 0x0001e80000100800 */
[----:B0-----:R-:W2:Y:S01]  /*4e560*/  LDL.LU R11, [R1+0x2180] ;  /* 0x00218000010b7983 */ /* 0x001ea20000300800 */
[----:B------:R-:W-:-:S02]  /*4e570*/  @!P6 FMUL R4, R4, 16777216 ;  /* 0x4b8000000404e820 */ /* 0x000fc40000400000 */
[----:B------:R-:W-:Y:S02]  /*4e580*/  @!P6 FMUL R26, R26, 16777216 ;  /* 0x4b8000001a1ae820 */ /* 0x000fe40000400000 */
[----:B------:R-:W-:Y:S02]  /*4e590*/  @!P6 FMUL R24, R24, 16777216 ;  /* 0x4b8000001818e820 */ /* 0x000fe40000400000 */
[----:B------:R-:W-:Y:S01]  /*4e5a0*/  @!P6 FMUL R5, R5, 16777216 ;  /* 0x4b8000000505e820 */ /* 0x000fe20000400000 */
[----:B------:R-:W-:Y:S01]  /*4e5b0*/  STL [R1+0x212c], R4 ;  /* 0x00212c0401007387 */ /* 0x000fe20000100800 */
[----:B------:R-:W-:Y:S02]  /*4e5c0*/  @!P6 FMUL R6, R6, 16777216 ;  /* 0x4b8000000606e820 */ /* 0x000fe40000400000 */
[----:B------:R-:W-:Y:S01]  /*4e5d0*/  @!P6 FMUL R7, R7, 16777216 ;  /* 0x4b8000000707e820 */ /* 0x000fe20000400000 */
[----:B------:R-:W-:Y:S01]  /*4e5e0*/  STL [R1+0xc], R26 ;  /* 0x00000c1a01007387 */ /* 0x000fe20000100800 */
[----:B------:R-:W-:-:S02]  /*4e5f0*/  @!P6 FMUL R12, R12, 16777216 ;  /* 0x4b8000000c0ce820 */ /* 0x000fc40000400000 */
[----:B------:R-:W-:Y:S01]  /*4e600*/  @!P6 FMUL R13, R13, 16777216 ;  /* 0x4b8000000d0de820 */ /* 0x000fe20000400000 */
[----:B------:R-:W-:Y:S01]  /*4e610*/  STL [R1], R24 ;  /* 0x0000001801007387 */ /* 0x000fe20000100800 */
[----:B------:R-:W-:Y:S02]  /*4e620*/  @!P6 FMUL R14, R14, 16777216 ;  /* 0x4b8000000e0ee820 */ /* 0x000fe40000400000 */
[----:B------:R-:W-:Y:S01]  /*4e630*/  @!P6 FMUL R15, R15, 16777216 ;  /* 0x4b8000000f0fe820 */ /* 0x000fe20000400000 */
[----:B------:R-:W-:Y:S01]  /*4e640*/  STL [R1+0x2130], R5 ;  /* 0x0021300501007387 */ /* 0x000fe20000100800 */
[----:B------:R-:W-:-:S03]  /*4e650*/  @!P6 FMUL R16, R16, 16777216 ;  /* 0x4b8000001010e820 */ /* 0x000fc60000400000 */
        /* <DEDUP_REMOVED lines=10> */
[----:B------:R0:W-:Y:S01]  /*4e700*/  STL [R1+0x2148], R15 ;  /* 0x0021480f01007387 */ /* 0x0001e20000100800 */
[----:B------:R-:W-:Y:S02]  /*4e710*/  @!P6 FMUL R22, R22, 16777216 ;  /* 0x4b8000001616e820 */ /* 0x000fe40000400000 */
[----:B------:R-:W-:Y:S02]  /*4e720*/  @!P6 FMUL R21, R21, 16777216 ;  /* 0x4b8000001515e820 */ /* 0x000fe40000400000 */
[----:B------:R-:W-:Y:S01]  /*4e730*/  @!P6 FMUL R9, R9, 16777216 ;  /* 0x4b8000000909e820 */ /* 0x000fe20000400000 */
        /* <DEDUP_REMOVED lines=10> */
[----:B0-----:R-:W3:Y:S01]  /*4e7e0*/  LDL.LU R9, [R1+0x4b0] ;  /* 0x0004b00001097983 */ /* 0x001ee20000300800 */
[----:B-----5:R-:W-:-:S02]  /*4e7f0*/  FSEL R0, R10, -INF , P2 ;  /* 0xff8000000a007808 */ /* 0x020fc40001000000 */
[----:B--2---:R-:W-:-:S05]  /*4e800*/  FSEL R2, R11, -INF , P3 ;  /* 0xff8000000b027808 */ /* 0x004fca0001800000 */
[----:B------:R-:W-:Y:S04]  /*4e810*/  STL [R1+0x42c], R2 ;  /* 0x00042c0201007387 */ /* 0x000fe80000100800 */
[----:B------:R-:W-:Y:S04]  /*4e820*/  STL [R1+0x430], R0 ;  /* 0x0004300001007387 */ /* 0x000fe80000100800 */
[----:B------:R-:W2:Y:S04]  /*4e830*/  LDL.LU R10, [R1+0x480] ;  /* 0x00048000010a7983 */ /* 0x000ea80000300800 */
[----:B------:R-:W5:Y:S04]  /*4e840*/  LDL.LU R11, [R1+0x2f0] ;  /* 0x0002f000010b7983 */ /* 0x000f680000300800 */
[----:B------:R-:W5:Y:S04]  /*4e850*/  LDL.LU R21, [R1+0x300] ;  /* 0x0003000001157983 */ /* 0x000f680000300800 */
[----:B------:R-:W5:Y:S04]  /*4e860*/  LDL.LU R22, [R1+0x490] ;  /* 0x0004900001167983 */ /* 0x000f680000300800 */
[----:B------:R-:W5:Y:S04]  /*4e870*/  LDL.LU R23, [R1+0x4a0] ;  /* 0x0004a00001177983 */ /* 0x000f680000300800 */
[----:B------:R-:W-:Y:S04]  /*4e880*/  STL [R1+0x2124], R28 ;  /* 0x0021241c01007387 */ /* 0x000fe80000100800 */
[----:B------:R-:W5:Y:S01]  /*4e890*/  LDL.LU R26, [R1+0x4d4] ;  /* 0x0004d400011a7983 */ /* 0x000f620000300800 */
[----:B---3--:R-:W-:-:S04]  /*4e8a0*/  @P1 FMUL R9, R9, 0.25 ;  /* 0x3e80000009091820 */ /* 0x008fc80000400000 */
[----:B------:R-:W-:-:S04]  /*4e8b0*/  @!P0 FMUL R9, R9, 16777216 ;  /* 0x4b80000009098820 */ /* 0x000fc80000400000 */
[----:B----4-:R-:W-:Y:S02]  /*4e8c0*/  FMUL R9, R25, R9 ;  /* 0x0000000919097220 */ /* 0x010fe40000400000 */
[----:B--2---:R-:W-:Y:S02]  /*4e8d0*/  @P1 FMUL R10, R10, 0.25 ;  /* 0x3e8000000a0a1820 */ /* 0x004fe40000400000 */
[----:B-----5:R-:W-:Y:S02]  /*4e8e0*/  @P1 FMUL R11, R11, 0.25 ;  /* 0x3e8000000b0b1820 */ /* 0x020fe40000400000 */
[----:B------:R-:W-:Y:S02]  /*4e8f0*/  @P1 FMUL R21, R21, 0.25 ;  /* 0x3e80000015151820 */ /* 0x000fe40000400000 */
[----:B------:R-:W-:Y:S02]  /*4e900*/  @P1 FMUL R22, R22, 0.25 ;  /* 0x3e80000016161820 */ /* 0x000fe40000400000 */
[----:B------:R-:W-:-:S02]  /*4e910*/  @P1 FMUL R23, R23, 0.25 ;  /* 0x3e80000017171820 */ /* 0x000fc40000400000 */
[----:B------:R-:W-:Y:S02]  /*4e920*/  @!P0 FMUL R10, R10, 16777216 ;  /* 0x4b8000000a0a8820 */ /* 0x000fe40000400000 */
[----:B------:R-:W-:Y:S02]  /*4e930*/  @!P0 FMUL R11, R11, 16777216 ;  /* 0x4b8000000b0b8820 */ /* 0x000fe40000400000 */
[----:B------:R-:W-:Y:S02]  /*4e940*/  @!P0 FMUL R21, R21, 16777216 ;  /* 0x4b80000015158820 */ /* 0x000fe40000400000 */
[----:B------:R-:W-:Y:S02]  /*4e950*/  @!P0 FMUL R22, R22, 16777216 ;  /* 0x4b80000016168820 */ /* 0x000fe40000400000 */
[----:B------:R-:W-:Y:S02]  /*4e960*/  @!P0 FMUL R23, R23, 16777216 ;  /* 0x4b80000017178820 */ /* 0x000fe40000400000 */
[----:B------:R-:W-:-:S02]  /*4e970*/  FMUL R24, R25, R10 ;  /* 0x0000000a19187220 */ /* 0x000fc40000400000 */
[C---:B------:R-:W-:Y:S02]  /*4e980*/  FMUL R21, R25.reuse, R21 ;  /* 0x0000001519157220 */ /* 0x040fe40000400000 */
[C---:B------:R-:W-:Y:S02]  /*4e990*/  FMUL R23, R25.reuse, R23 ;  /* 0x0000001719177220 */ /* 0x040fe40000400000 */
[C---:B------:R-:W-:Y:S02]  /*4e9a0*/  FMUL R10, R25.reuse, R22 ;  /* 0x00000016190a7220 */ /* 0x040fe40000400000 */
[----:B------:R-:W-:Y:S01]  /*4e9b0*/  FMUL R11, R25, R11 ;  /* 0x0000000b190b7220 */ /* 0x000fe20000400000 */
[----:B------:R-:W-:Y:S01]  /*4e9c0*/  F2FP.PACK_AB R9, R23, R9 ;  /* 0x000000091709723e */ /* 0x000fe200000000ff */
[----:B------:R-:W2:Y:S01]  /*4e9d0*/  LDL.LU R25, [R1+0x4c4] ;  /* 0x0004c40001197983 */ /* 0x000ea20000300800 */
[----:B------:R-:W-:Y:S02]  /*4e9e0*/  F2FP.PACK_AB R10, R21, R10 ;  /* 0x0000000a150a723e */ /* 0x000fe400000000ff */
[----:B------:R-:W-:Y:S01]  /*4e9f0*/  F2FP.PACK_AB R11, R24, R11 ;  /* 0x0000000b180b723e */ /* 0x000fe200000000ff */
[----:B------:R-:W3:Y:S04]  /*4ea00*/  LDL.LU R22, [R1+0x4b4] ;  /* 0x0004b40001167983 */ /* 0x000ee80000300800 */
[----:B------:R0:W-:Y:S04]  /*4ea10*/  STS.128 [R28], R8 ;  /* 0x000000081c007388 */ /* 0x0001e80000000c00 */
[----:B0-----:R-:W4:Y:S04]  /*4ea20*/  LDL.LU R11, [R1+0x4a4] ;  /* 0x0004a400010b7983 */ /* 0x001f280000300800 */
        /* <DEDUP_REMOVED lines=31> */
[----:B------:R-:W-:-:S03]  /*4ec20*/  @P1 FMUL R20, R20, 0.25 ;  /* 0x3e80000014141820 */ /* 0x000fc60000400000 */
[----:B------:R0:W-:Y:S01]  /*4ec30*/  STL [R1+0x48], R0 ;  /* 0x0000480001007387 */ /* 0x0001e20000100800 */
[----:B------:R-:W-:-:S03]  /*4ec40*/  @P1 FMUL R19, R19, 0.25 ;  /* 0x3e80000013131820 */ /* 0x000fc60000400000 */
[----:B0-----:R-:W2:Y:S04]  /*4ec50*/  LDL.LU R0, [R1+0x217c] ;  /* 0x00217c0001007983 */ /* 0x001ea80000300800 */
[----:B------:R0:W-:Y:S04]  /*4ec60*/  STL [R1+0x44], R2 ;  /* 0x0000440201007387 */ /* 0x0001e80000100800 */
[----:B0-----:R-:W3:Y:S04]  /*4ec70*/  LDL.LU R2, [R1+0x2178] ;  /* 0x0021780001027983 */ /* 0x001ee80000300800 */
[----:B------:R0:W-:Y:S04]  /*4ec80*/  STL [R1+0x40], R20 ;  /* 0x0000401401007387 */ /* 0x0001e80000100800 */
[----:B------:R1:W-:Y:S04]  /*4ec90*/  STL [R1+0x3c], R19 ;  /* 0x00003c1301007387 */ /* 0x0003e80000100800 */
[----:B------:R4:W-:Y:S04]  /*4eca0*/  STL [R1+0x38], R18 ;  /* 0x0000381201007387 */ /* 0x0009e80000100800 */
[----:B------:R-:W-:Y:S04]  /*4ecb0*/  STL [R1+0x34], R17 ;  /* 0x0000341101007387 */ /* 0x000fe80000100800 */
[----:B------:R-:W-:Y:S04]  /*4ecc0*/  STL [R1+0x30], R16 ;  /* 0x0000301001007387 */ /* 0x000fe80000100800 */
[----:B------:R-:W-:Y:S04]  /*4ecd0*/  STL [R1+0x2c], R14 ;  /* 0x00002c0e01007387 */ /* 0x000fe80000100800 */
[----:B------:R-:W-:Y:S04]  /*4ece0*/  STL [R1+0x28], R13 ;  /* 0x0000280d01007387 */ /* 0x000fe80000100800 */
[----:B------:R-:W-:Y:S04]  /*4ecf0*/  STL [R1+0x24], R12 ;  /* 0x0000240c01007387 */ /* 0x000fe80000100800 */
[----:B------:R5:W-:Y:S04]  /*4ed00*/  STL [R1+0x18], R7 ;  /* 0x0000180701007387 */ /* 0x000be80000100800 */
[----:B0-----:R-:W2:Y:S04]  /*4ed10*/  LDL.LU R20, [R1+0x358] ;  /* 0x0003580001147983 */ /* 0x001ea80000300800 */
[----:B------:R0:W-:Y:S04]  /*4ed20*/  STL [R1+0x14], R6 ;  /* 0x0000140601007387 */ /* 0x0001e80000100800 */
[----:B-1----:R-:W2:Y:S04]  /*4ed30*/  LDL.LU R19, [R1+0x35c] ;  /* 0x00035c0001137983 */ /* 0x002ea80000300800 */
[----:B----4-:R-:W4:Y:S04]  /*4ed40*/  LDL.LU R18, [R1+0x360] ;  /* 0x0003600001127983 */ /* 0x010f280000300800 */
[----:B------:R1:W-:Y:S01]  /*4ed50*/  STL [R1+0x8], R5 ;  /* 0x0000080501007387 */ /* 0x0003e20000100800 */
[----:B------:R-:W-:-:S03]  /*4ed60*/  @P1 FMUL R28, R28, 0.25 ;  /* 0x3e8000001c1c1820 */ /* 0x000fc60000400000 */
[----:B-----5:R-:W5:Y:S04]  /*4ed70*/  LDL.LU R7, [R1+0x364] ;  /* 0x0003640001077983 */ /* 0x020f680000300800 */
[----:B------:R-:W2:Y:S01]  /*4ed80*/  LDL.LU R17, [R1+0x368] ;  /* 0x0003680001117983 */ /* 0x000ea20000300800 */
[----:B------:R-:W-:-:S03]  /*4ed90*/  @P1 FMUL R9, R9, 0.25 ;  /* 0x3e80000009091820 */ /* 0x000fc60000400000 */
[----:B------:R-:W2:Y:S04]  /*4eda0*/  LDL.LU R16, [R1+0x36c] ;  /* 0x00036c0001107983 */ /* 0x000ea80000300800 */
[----:B0-----:R-:W2:Y:S04]  /*4edb0*/  LDL.LU R6, [R1+0x370] ;  /* 0x0003700001067983 */ /* 0x001ea80000300800 */
[----:B------:R-:W2:Y:S04]  /*4edc0*/  LDL.LU R14, [R1+0x374] ;  /* 0x00037400010e7983 */ /* 0x000ea80000300800 */
[----:B------:R-:W2:Y:S04]  /*4edd0*/  LDL.LU R13, [R1+0x378] ;  /* 0x00037800010d7983 */ /* 0x000ea80000300800 */
[----:B-1----:R-:W2:Y:S04]  /*4ede0*/  LDL.LU R5, [R1+0x37c] ;  /* 0x00037c0001057983 */ /* 0x002ea80000300800 */
[----:B------:R-:W2:Y:S04]  /*4edf0*/  LDL.LU R12, [R1+0x380] ;  /* 0x00038000010c7983 */ /* 0x000ea80000300800 */
[----:B------:R0:W-:Y:S04]  /*4ee00*/  STL [R1+0x2160], R28 ;  /* 0x0021601c01007387 */ /* 0x0001e80000100800 */
[----:B0-----:R-:W2:Y:S04]  /*4ee10*/  LDL.LU R28, [R1+0x350] ;  /* 0x00035000011c7983 */ /* 0x001ea80000300800 */
[----:B------:R0:W-:Y:S04]  /*4ee20*/  STL [R1+0x2164], R9 ;  /* 0x0021640901007387 */ /* 0x0001e80000100800 */
[----:B0-----:R-:W4:Y:S04]  /*4ee30*/  LDL.LU R9, [R1+0x34c] ;  /* 0x00034c0001097983 */ /* 0x001f280000300800 */
[----:B------:R-:W0:Y:S01]  /*4ee40*/  S2R R4, SR_TID.X ;  /* 0x0000000000047919 */ /* 0x000e220000002100 */
[----:B------:R-:W-:Y:S01]  /*4ee50*/  @P1 FMUL R8, R8, 0.25 ;  /* 0x3e80000008081820 */ /* 0x000fe20000400000 */
[----:B------:R-:W3:Y:S01]  /*4ee60*/  MUFU.RCP R29, R29 ;  /* 0x0000001d001d7308 */ /* 0x000ee20000001000 */
[----:B------:R-:W-:-:S03]  /*4ee70*/  @P1 FMUL R10, R10, 0.25 ;  /* 0x3e8000000a0a1820 */ /* 0x000fc60000400000 */
[----:B------:R0:W-:Y:S01]  /*4ee80*/  STL [R1+0x2168], R8 ;  /* 0x0021680801007387 */ /* 0x0001e20000100800 */
[----:B------:R-:W-:Y:S02]  /*4ee90*/  @P1 FMUL R23, R23, 0.25 ;  /* 0x3e80000017171820 */ /* 0x000fe40000400000 */
[----:B------:R-:W-:Y:S01]  /*4eea0*/  @P1 FMUL R21, R21, 0.25 ;  /* 0x3e80000015151820 */ /* 0x000fe20000400000 */
[----:B------:R-:W-:Y:S01]  /*4eeb0*/  STL [R1+0x216c], R10 ;  /* 0x00216c0a01007387 */ /* 0x000fe20000100800 */
[----:B------:R-:W-:Y:S01]  /*4eec0*/  @P1 FMUL R24, R24, 0.25 ;  /* 0x3e80000018181820 */ /* 0x000fe20000400000 */
[----:B------:R-:W-:Y:S02]  /*4eed0*/  LOP3.LUT P2, RZ, R3, 0x20, RZ, 0xc0, !PT ;  /* 0x0000002003ff7812 */ /* 0x000fe4000784c0ff */
[----:B------:R-:W-:Y:S01]  /*4eee0*/  STL [R1+0x2170], R23 ;  /* 0x0021701701007387 */ /* 0x000fe20000100800 */
[----:B------:R-:W-:Y:S01]  /*4eef0*/  @P1 FMUL R11, R11, 0.25 ;  /* 0x3e8000000b0b1820 */ /* 0x000fe20000400000 */
[----:B0-----:R-:W-:-:S02]  /*4ef00*/  SHF.L.U32 R8, R4, 0xc, RZ ;  /* 0x0000000c04087819 */ /* 0x001fc400000006ff */
[----:B------:R-:W-:Y:S02]  /*4ef10*/  LOP3.LUT R4, R4, 0x7f, RZ, 0xc0, !PT ;  /* 0x0000007f04047812 */ /* 0x000fe400078ec0ff */
[----:B------:R-:W-:Y:S01]  /*4ef20*/  LOP3.LUT R8, R8, 0x6000, RZ, 0xc0, !PT ;  /* 0x0000600008087812 */ /* 0x000fe200078ec0ff */
[----:B------:R-:W-:Y:S01]  /*4ef30*/  STL [R1+0x2174], R21 ;  /* 0x0021741501007387 */ /* 0x000fe20000100800 */
[----:B------:R-:W-:Y:S02]  /*4ef40*/  @P1 FMUL R22, R22, 0.25 ;  /* 0x3e80000016161820 */ /* 0x000fe40000400000 */
[----:B------:R-:W-:Y:S01]  /*4ef50*/  @P1 FMUL R25, R25, 0.25 ;  /* 0x3e80000019191820 */ /* 0x000fe20000400000 */
[----:B------:R0:W-:Y:S01]  /*4ef60*/  STL [R1+0x1f88], R3 ;  /* 0x001f880301007387 */ /* 0x0001e20000100800 */
[----:B------:R-:W-:Y:S01]  /*4ef70*/  @P1 FMUL R26, R26, 0.25 ;  /* 0x3e8000001a1a1820 */ /* 0x000fe20000400000 */
[C---:B------:R-:W-:Y:S01]  /*4ef80*/  ISETP.GE.U32.AND P1, PT, R4.reuse, 0x40, PT ;  /* 0x000000400400780c */ /* 0x040fe20003f26070 */
[----:B0-----:R-:W-:-:S02]  /*4ef90*/  IMAD R3, R4, 0x10, R8 ;  /* 0x0000001004037824 */ /* 0x001fc400078e0208 */
[----:B------:R-:W5:Y:S04]  /*4efa0*/  LDL.LU R4, [R1+0x384] ;  /* 0x0003840001047983 */ /* 0x000f680000300800 */
[----:B------:R2:W-:Y:S01]  /*4efb0*/  STL [R1+0x20a4], R3 ;  /* 0x0020a40301007387 */ /* 0x0005e20000100800 */
[C---:B---3--:R-:W-:Y:S02]  /*4efc0*/  FMUL R2, R29.reuse, R2 ;  /* 0x000000021d027220 */ /* 0x048fe40000400000 */
[C---:B--2---:R-:W-:Y:S02]  /*4efd0*/  FMUL R3, R29.reuse, R28 ;  /* 0x0000001c1d037220 */ /* 0x044fe40000400000 */
[----:B----4-:R-:W-:-:S05]  /*4efe0*/  FMUL R8, R29, R9 ;  /* 0x000000091d087220 */ /* 0x010fca0000400000 */
[----:B------:R-:W-:Y:S04]  /*4eff0*/  STL [R1+0x410], R8 ;  /* 0x0004100801007387 */ /* 0x000fe80000100800 */
[----:B------:R0:W-:Y:S04]  /*4f000*/  STL [R1+0x2034], R2 ;  /* 0x0020340201007387 */ /* 0x0001e80000100800 */
[----:B------:R1:W-:Y:S01]  /*4f010*/  STL [R1+0x40c], R3 ;  /* 0x00040c0301007387 */ /* 0x0003e20000100800 */
[C---:B0-----:R-:W-:Y:S02]  /*4f020*/  FMUL R2, R29.reuse, R19 ;  /* 0x000000131d027220 */ /* 0x041fe40000400000 */
[----:B-1----:R-:W-:-:S02]  /*4f030*/  FMUL R3, R29, R20 ;  /* 0x000000141d037220 */ /* 0x002fc40000400000 */
[----:B------:R-:W2:Y:S04]  /*4f040*/  LDL.LU R20, [R1+0x38c] ;  /* 0x00038c0001147983 */ /* 0x000ea80000300800 */
[----:B------:R0:W-:Y:S04]  /*4f050*/  STL [R1+0x404], R3 ;  /* 0x0004040301007387 */ /* 0x0001e80000100800 */
[----:B------:R5:W-:Y:S01]  /*4f060*/  STL [R1+0x400], R2 ;  /* 0x0004000201007387 */ /* 0x000be20000100800 */
[C---:B0-----:R-:W-:Y:S02]  /*4f070*/  FMUL R3, R29.reuse, R18 ;  /* 0x000000121d037220 */ /* 0x041fe40000400000 */
[----:B-----5:R-:W-:-:S02]  /*4f080*/  FMUL R2, R29, R7 ;  /* 0x000000071d027220 */ /* 0x020fc40000400000 */
[----:B------:R-:W3:Y:S04]  /*4f090*/  LDL.LU R7, [R1+0x390] ;  /* 0x0003900001077983 */ /* 0x000ee80000300800 */
[----:B------:R0:W-:Y:S04]  /*4f0a0*/  STL [R1+0x3fc], R3 ;  /* 0x0003fc0301007387 */ /* 0x0001e80000100800 */
[----:B------:R1:W-:Y:S04]  /*4f0b0*/  STL [R1+0x3f8], R2 ;  /* 0x0003f80201007387 */ /* 0x0003e80000100800 */
[----:B------:R-:W4:Y:S01]  /*4f0c0*/  LDL.LU R18, [R1+0x394] ;  /* 0x0003940001127983 */ /* 0x000f220000300800 */
[----:B0-----:R-:W-:-:S05]  /*4f0d0*/  FMUL R3, R29, R17 ;  /* 0x000000111d037220 */ /* 0x001fca0000400000 */
[----:B------:R0:W-:Y:S01]  /*4f0e0*/  STL [R1+0x3f4], R3 ;  /* 0x0003f40301007387 */ /* 0x0001e20000100800 */
[C---:B-1----:R-:W-:Y:S02]  /*4f0f0*/  FMUL R2, R29.reuse, R16 ;  /* 0x000000101d027220 */ /* 0x042fe40000400000 */
[C---:B------:R-:W-:Y:S01]  /*4f100*/  FMUL R8, R29.reuse, R6 ;  /* 0x000000061d087220 */ /* 0x040fe20000400000 */
[----:B0-----:R-:W5:Y:S04]  /*4f110*/  LDL.LU R3, [R1+0x398] ;  /* 0x0003980001037983 */ /* 0x001f680000300800 */
[----:B------:R-:W5:Y:S04]  /*4f120*/  LDL.LU R17, [R1+0x39c] ;  /* 0x00039c0001117983 */ /* 0x000f680000300800 */
[----:B------:R0:W-:Y:S04]  /*4f130*/  STL [R1+0x3f0], R2 ;  /* 0x0003f00201007387 */ /* 0x0001e80000100800 */
[----:B------:R-:W5:Y:S04]  /*4f140*/  LDL.LU R6, [R1+0x3a0] ;  /* 0x0003a00001067983 */ /* 0x000f680000300800 */
[----:B------:R1:W-:Y:S01]  /*4f150*/  STL [R1+0x3e8], R8 ;  /* 0x0003e80801007387 */ /* 0x0003e20000100800 */
[----:B0-----:R-:W-:-:S03]  /*4f160*/  FMUL R2, R29, R14 ;  /* 0x0000000e1d027220 */ /* 0x001fc60000400000 */
[----:B------:R-:W5:Y:S04]  /*4f170*/  LDL.LU R19, [R1+0x3a4] ;  /* 0x0003a40001137983 */ /* 0x000f680000300800 */
[----:B------:R-:W5:Y:S04]  /*4f180*/  LDL.LU R16, [R1+0x3a8] ;  /* 0x0003a80001107983 */ /* 0x000f680000300800 */
[----:B------:R0:W-:Y:S01]  /*4f190*/  STL [R1+0x3ec], R2 ;  /* 0x0003ec0201007387 */ /* 0x0001e20000100800 */
[----:B-1----:R-:W-:-:S03]  /*4f1a0*/  FMUL R8, R29, R5 ;  /* 0x000000051d087220 */ /* 0x002fc60000400000 */
[----:B------:R-:W5:Y:S01]  /*4f1b0*/  LDL.LU R5, [R1+0x3ac] ;  /* 0x0003ac0001057983 */ /* 0x000f620000300800 */
[----:B0-----:R-:W-:-:S05]  /*4f1c0*/  FMUL R2, R29, R13 ;  /* 0x0000000d1d027220 */ /* 0x001fca0000400000 */
[----:B------:R0:W-:Y:S04]  /*4f1d0*/  STL [R1+0x3e4], R2 ;  /* 0x0003e40201007387 */ /* 0x0001e80000100800 */
[----:B------:R1:W-:Y:S04]  /*4f1e0*/  STL [R1+0x3e0], R8 ;  /* 0x0003e00801007387 */ /* 0x0003e80000100800 */
[----:B------:R-:W5:Y:S01]  /*4f1f0*/  LDL.LU R21, [R1+0x3b0] ;  /* 0x0003b00001157983 */ /* 0x000f620000300800 */
[----:B0-----:R-:W-:-:S03]  /*4f200*/  FMUL R2, R29, R12 ;  /* 0x0000000c1d027220 */ /* 0x001fc60000400000 */
[----:B------:R-:W5:Y:S04]  /*4f210*/  LDL.LU R23, [R1+0x3b4] ;  /* 0x0003b40001177983 */ /* 0x000f680000300800 */
[----:B------:R0:W-:Y:S04]  /*4f220*/  STL [R1+0x3dc], R2 ;  /* 0x0003dc0201007387 */ /* 0x0001e80000100800 */
[----:B------:R-:W5:Y:S04]  /*4f230*/  LDL.LU R10, [R1+0x3b8] ;  /* 0x0003b800010a7983 */ /* 0x000f680000300800 */
[----:B-1----:R-:W5:Y:S01]  /*4f240*/  LDL.LU R8, [R1+0x3bc] ;  /* 0x0003bc0001087983 */ /* 0x002f620000300800 */
[----:B0-----:R-:W-:-:S03]  /*4f250*/  FMUL R2, R29, R4 ;  /* 0x000000041d027220 */ /* 0x001fc60000400000 */
[----:B------:R-:W5:Y:S04]  /*4f260*/  LDL.LU R14, [R1+0x3c0] ;  /* 0x0003c000010e7983 */ /* 0x000f680000300800 */
[----:B------:R-:W5:Y:S04]  /*4f270*/  LDL.LU R4, [R1+0x3c4] ;  /* 0x0003c40001047983 */ /* 0x000f680000300800 */
[----:B------:R-:W5:Y:S01]  /*4f280*/  LDL.LU R13, [R1+0x3c8] ;  /* 0x0003c800010d7983 */ /* 0x000f620000300800 */
[----:B------:R-:W-:-:S03]  /*4f290*/  FMUL R0, R29, R0 ;  /* 0x000000001d007220 */ /* 0x000fc60000400000 */
[----:B------:R-:W-:Y:S04]  /*4f2a0*/  STL [R1+0x203c], R2 ;  /* 0x00203c0201007387 */ /* 0x000fe80000100800 */
[----:B------:R-:W5:Y:S04]  /*4f2b0*/  LDL.LU R12, [R1+0xec] ;  /* 0x0000ec00010c7983 */ /* 0x000f680000300800 */
[----:B------:R-:W5:Y:S04]  /*4f2c0*/  LDL.LU R9, [R1+0x29c] ;  /* 0x00029c0001097983 */ /* 0x000f680000300800 */
[----:B------:R2:W-:Y:S04]  /*4f2d0*/  STL [R1+0x2040], R0 ;  /* 0x0020400001007387 */ /* 0x0005e80000100800 */
[----:B------:R-:W5:Y:S01]  /*4f2e0*/  LDL.LU R28, [R1+0x2a0] ;  /* 0x0002a000011c7983 */ /* 0x000f620000300800 */
[----:B--2---:R-:W-:-:S03]  /*4f2f0*/  FMUL R0, R29, R20 ;  /* 0x000000141d007220 */ /* 0x004fc60000400000 */
[----:B------:R-:W2:Y:S04]  /*4f300*/  LDL.LU R20, [R1+0x2a4] ;  /* 0x0002a40001147983 */ /* 0x000ea80000300800 */
[----:B------:R3:W-:Y:S02]  /*4f310*/  STL [R1+0x358], R0 ;  /* 0x0003580001007387 */ /* 0x0007e40000100800 */
[C---:B---3--:R-:W-:Y:S02]  /*4f320*/  FMUL R0, R29.reuse, R7 ;  /* 0x000000071d007220 */ /* 0x048fe40000400000 */
[----:B------:R-:W3:Y:S04]  /*4f330*/  LDL.LU R7, [R1+0x2a8] ;  /* 0x0002a80001077983 */ /* 0x000ee80000300800 */
[----:B------:R5:W-:Y:S01]  /*4f340*/  STL [R1+0x354], R0 ;  /* 0x0003540001007387 */ /* 0x000be20000100800 */
[----:B----4-:R-:W-:-:S03]  /*4f350*/  FMUL R2, R29, R18 ;  /* 0x000000121d027220 */ /* 0x010fc60000400000 */
[----:B------:R-:W4:Y:S04]  /*4f360*/  LDL.LU R18, [R1+0x2ac] ;  /* 0x0002ac0001127983 */ /* 0x000f280000300800 */
[----:B------:R0:W-:Y:S01]  /*4f370*/  STL [R1+0x350], R2 ;  /* 0x0003500201007387 */ /* 0x0001e20000100800 */
[C---:B-----5:R-:W-:Y:S02]  /*4f380*/  FMUL R0, R29.reuse, R3 ;  /* 0x000000031d007220 */ /* 0x060fe40000400000 */
[C---:B0-----:R-:W-:Y:S02]  /*4f390*/  FMUL R2, R29.reuse, R17 ;  /* 0x000000111d027220 */ /* 0x041fe40000400000 */
[----:B------:R-:W5:Y:S04]  /*4f3a0*/  LDL.LU R17, [R1+0x2b0] ;  /* 0x0002b00001117983 */ /* 0x000f680000300800 */
[----:B------:R0:W-:Y:S04]  /*4f3b0*/  STL [R1+0x34c], R0 ;  /* 0x00034c0001007387 */ /* 0x0001e80000100800 */
[----:B------:R1:W-:Y:S01]  /*4f3c0*/  STL [R1+0x30c], R2 ;  /* 0x00030c0201007387 */ /* 0x0003e20000100800 */
[----:B0-----:R-:W-:-:S03]  /*4f3d0*/  FMUL R0, R29, R6 ;  /* 0x000000061d007220 */ /* 0x001fc60000400000 */
[----:B------:R-:W5:Y:S01]  /*4f3e0*/  LDL.LU R6, [R1+0x2b4] ;  /* 0x0002b40001067983 */ /* 0x000f620000300800 */
[----:B-1----:R-:W-:-:S03]  /*4f3f0*/  FMUL R2, R29, R19 ;  /* 0x000000131d027220 */ /* 0x002fc60000400000 */
[----:B------:R0:W-:Y:S04]  /*4f400*/  STL [R1+0x308], R0 ;  /* 0x0003080001007387 */ /* 0x0001e80000100800 */
[----:B------:R-:W5:Y:S01]  /*4f410*/  LDL.LU R19, [R1+0x2b8] ;  /* 0x0002b80001137983 */ /* 0x000f620000300800 */
[----:B0-----:R-:W-:-:S03]  /*4f420*/  FMUL R0, R29, R16 ;  /* 0x000000101d007220 */ /* 0x001fc60000400000 */
[----:B------:R0:W-:Y:S04]  /*4f430*/  STL [R1+0x304], R2 ;  /* 0x0003040201007387 */ /* 0x0001e80000100800 */
[----:B------:R-:W5:Y:S04]  /*4f440*/  LDL.LU R16, [R1+0x2bc] ;  /* 0x0002bc0001107983 */ /* 0x000f680000300800 */
[----:B------:R1:W-:Y:S01]  /*4f450*/  STL [R1+0x300], R0 ;  /* 0x0003000001007387 */ /* 0x0003e20000100800 */
[C---:B0-----:R-:W-:Y:S02]  /*4f460*/  FMUL R2, R29.reuse, R21 ;  /* 0x000000151d027220 */ /* 0x041fe40000400000 */
[----:B-1----:R-:W-:-:S02]  /*4f470*/  FMUL R0, R29, R5 ;  /* 0x000000051d007220 */ /* 0x002fc40000400000 */
[----:B------:R-:W5:Y:S04]  /*4f480*/  LDL.LU R5, [R1+0x2c0] ;  /* 0x0002c00001057983 */ /* 0x000f680000300800 */
[----:B------:R0:W-:Y:S01]  /*4f490*/  STL [R1+0x2fc], R0 ;  /* 0x0002fc0001007387 */ /* 0x0001e20000100800 */
[----:B------:R-:W-:-:S03]  /*4f4a0*/  FMUL R3, R29, R10 ;  /* 0x0000000a1d037220 */ /* 0x000fc60000400000 */
[----:B------:R1:W-:Y:S01]  /*4f4b0*/  STL [R1+0x2f8], R2 ;  /* 0x0002f80201007387 */ /* 0x0003e20000100800 */
[----:B------:R-:W1:Y:S01]  /*4f4c0*/  MUFU.RCP R27, R27 ;  /* 0x0000001b001b7308 */ /* 0x000e620000001000 */
[C---:B0-----:R-:W-:Y:S02]  /*4f4d0*/  FMUL R0, R29.reuse, R23 ;  /* 0x000000171d007220 */ /* 0x041fe40000400000 */
[----:B-1----:R-:W-:-:S03]  /*4f4e0*/  FMUL R2, R29, R8 ;  /* 0x000000081d027220 */ /* 0x002fc60000400000 */
[----:B------:R0:W-:Y:S04]  /*4f4f0*/  STL [R1+0x2f4], R0 ;  /* 0x0002f40001007387 */ /* 0x0001e80000100800 */
[----:B------:R-:W-:Y:S01]  /*4f500*/  STL [R1+0x2f0], R3 ;  /* 0x0002f00301007387 */ /* 0x000fe20000100800 */
[----:B0-----:R-:W-:-:S03]  /*4f510*/  FMUL R0, R29, R14 ;  /* 0x0000000e1d007220 */ /* 0x001fc60000400000 */
[----:B------:R-:W5:Y:S04]  /*4f520*/  LDL.LU R14, [R1+0x2c4] ;  /* 0x0002c400010e7983 */ /* 0x000f680000300800 */
[----:B------:R0:W-:Y:S04]  /*4f530*/  STL [R1+0x2ec], R2 ;  /* 0x0002ec0201007387 */ /* 0x0001e80000100800 */
[----:B------:R1:W-:Y:S01]  /*4f540*/  STL [R1+0x2e8], R0 ;  /* 0x0002e80001007387 */ /* 0x0003e20000100800 */
[----:B0-----:R-:W-:-:S03]  /*4f550*/  FMUL R2, R29, R4 ;  /* 0x000000041d027220 */ /* 0x001fc60000400000 */
[----:B------:R-:W5:Y:S01]  /*4f560*/  LDL.LU R4, [R1+0x2c8] ;  /* 0x0002c80001047983 */ /* 0x000f620000300800 */
[----:B-1----:R-:W-:-:S03]  /*4f570*/  FMUL R0, R29, R13 ;  /* 0x0000000d1d007220 */ /* 0x002fc60000400000 */
[----:B------:R-:W-:Y:S04]  /*4f580*/  STL [R1+0x2e4], R2 ;  /* 0x0002e40201007387 */ /* 0x000fe80000100800 */
[----:B------:R-:W5:Y:S04]  /*4f590*/  LDL.LU R13, [R1+0x2cc] ;  /* 0x0002cc00010d7983 */ /* 0x000f680000300800 */
[----:B------:R0:W-:Y:S01]  /*4f5a0*/  STL [R1+0x2e0], R0 ;  /* 0x0002e00001007387 */ /* 0x0001e20000100800 */
[----:B------:R1:W2:Y:S01]  /*4f5b0*/  MUFU.RCP R29, R12 ;  /* 0x0000000c001d7308 */ /* 0x0002a20000001000 */
[----:B0-----:R-:W-:-:S02]  /*4f5c0*/  FMUL R0, R27, R9 ;  /* 0x000000091b007220 */ /* 0x001fc40000400000 */
[----:B-1----:R-:W5:Y:S04]  /*4f5d0*/  LDL.LU R12, [R1+0x2d0] ;  /* 0x0002d000010c7983 */ /* 0x002f680000300800 */
[----:B------:R0:W-:Y:S02]  /*4f5e0*/  STL [R1+0x2044], R0 ;  /* 0x0020440001007387 */ /* 0x0001e40000100800 */
[C---:B0-----:R-:W-:Y:S02]  /*4f5f0*/  FMUL R0, R27.reuse, R28 ;  /* 0x0000001c1b007220 */ /* 0x041fe40000400000 */
[----:B--2---:R-:W-:-:S05]  /*4f600*/  FMUL R2, R27, R20 ;  /* 0x000000141b027220 */ /* 0x004fca0000400000 */
[----:B------:R3:W-:Y:S04]  /*4f610*/  STL [R1+0x2048], R2 ;  /* 0x0020480201007387 */ /* 0x0007e80000100800 */
[----:B------:R4:W-:Y:S01]  /*4f620*/  STL [R1+0x394], R0 ;  /* 0x0003940001007387 */ /* 0x0009e20000100800 */
[----:B---3--:R-:W-:-:S03]  /*4f630*/  FMUL R2, R27, R7 ;  /* 0x000000071b027220 */ /* 0x008fc60000400000 */
[----:B------:R-:W2:Y:S04]  /*4f640*/  LDL.LU R7, [R1+0x2d4] ;  /* 0x0002d40001077983 */ /* 0x000ea80000300800 */
[----:B------:R5:W-:Y:S01]  /*4f650*/  STL [R1+0x38c], R2 ;  /* 0x00038c0201007387 */ /* 0x000be20000100800 */
[----:B----4-:R-:W-:-:S03]  /*4f660*/  FMUL R0, R27, R18 ;  /* 0x000000121b007220 */ /* 0x010fc60000400000 */
[----:B------:R-:W3:Y:S04]  /*4f670*/  LDL.LU R18, [R1+0x2d8] ;  /* 0x0002d80001127983 */ /* 0x000ee80000300800 */
[----:B------:R0:W-:Y:S01]  /*4f680*/  STL [R1+0x204c], R0 ;  /* 0x00204c0001007387 */ /* 0x0001e20000100800 */
[----:B-----5:R-:W-:-:S05]  /*4f690*/  FMUL R2, R27, R17 ;  /* 0x000000111b027220 */ /* 0x020fca0000400000 */
[----:B------:R1:W-:Y:S04]  /*4f6a0*/  STL [R1+0x2050], R2 ;  /* 0x0020500201007387 */ /* 0x0003e80000100800 */
[----:B------:R-:W4:Y:S01]  /*4f6b0*/  LDL.LU R17, [R1+0x2dc] ;  /* 0x0002dc0001117983 */ /* 0x000f220000300800 */
[----:B0-----:R-:W-:-:S03]  /*4f6c0*/  FMUL R0, R27, R6 ;  /* 0x000000061b007220 */ /* 0x001fc60000400000 */
[----:B------:R-:W5:Y:S04]  /*4f6d0*/  LDL.LU R6, [R1+0x310] ;  /* 0x0003100001067983 */ /* 0x000f680000300800 */
[----:B------:R0:W-:Y:S01]  /*4f6e0*/  STL [R1+0x380], R0 ;  /* 0x0003800001007387 */ /* 0x0001e20000100800 */
[C---:B-1----:R-:W-:Y:S02]  /*4f6f0*/  FMUL R2, R27.reuse, R19 ;  /* 0x000000131b027220 */ /* 0x042fe40000400000 */
[----:B0-----:R-:W-:-:S05]  /*4f700*/  FMUL R0, R27, R16 ;  /* 0x000000101b007220 */ /* 0x001fca0000400000 */
[----:B------:R-:W-:Y:S04]  /*4f710*/  STL [R1+0x2054], R0 ;  /* 0x0020540001007387 */ /* 0x000fe80000100800 */
[----:B------:R0:W-:Y:S04]  /*4f720*/  STL [R1+0x37c], R2 ;  /* 0x00037c0201007387 */ /* 0x0001e80000100800 */
[----:B------:R-:W5:Y:S01]  /*4f730*/  LDL.LU R9, [R1+0x314] ;  /* 0x0003140001097983 */ /* 0x000f620000300800 */
[----:B0-----:R-:W-:-:S03]  /*4f740*/  FMUL R2, R27, R5 ;  /* 0x000000051b027220 */ /* 0x001fc60000400000 */
[----:B------:R-:W5:Y:S04]  /*4f750*/  LDL.LU R5, [R1+0x318] ;  /* 0x0003180001057983 */ /* 0x000f680000300800 */
[----:B------:R-:W5:Y:S04]  /*4f760*/  LDL.LU R28, [R1+0x31c] ;  /* 0x00031c00011c7983 */ /* 0x000f680000300800 */
[----:B------:R-:W5:Y:S04]  /*4f770*/  LDL.LU R16, [R1+0x320] ;  /* 0x0003200001107983 */ /* 0x000f680000300800 */
[----:B------:R0:W-:Y:S01]  /*4f780*/  STL [R1+0x2058], R2 ;  /* 0x0020580201007387 */ /* 0x0001e20000100800 */
[----:B------:R-:W-:-:S03]  /*4f790*/  FMUL R0, R27, R14 ;  /* 0x0000000e1b007220 */ /* 0x000fc60000400000 */
[----:B------:R-:W5:Y:S04]  /*4f7a0*/  LDL.LU R14, [R1+0x324] ;  /* 0x00032400010e7983 */ /* 0x000f680000300800 */
[----:B------:R1:W-:Y:S01]  /*4f7b0*/  STL [R1+0x370], R0 ;  /* 0x0003700001007387 */ /* 0x0003e20000100800 */
[----:B0-----:R-:W-:-:S03]  /*4f7c0*/  FMUL R2, R27, R4 ;  /* 0x000000041b027220 */ /* 0x001fc60000400000 */
[----:B------:R-:W5:Y:S01]  /*4f7d0*/  LDL.LU R4, [R1+0x328] ;  /* 0x0003280001047983 */ /* 0x000f620000300800 */
[----:B-1----:R-:W-:-:S03]  /*4f7e0*/  FMUL R0, R27, R13 ;  /* 0x0000000d1b007220 */ /* 0x002fc60000400000 */
[----:B------:R-:W-:Y:S04]  /*4f7f0*/  STL [R1+0x36c], R2 ;  /* 0x00036c0201007387 */ /* 0x000fe80000100800 */
[----:B------:R0:W-:Y:S04]  /*4f800*/  STL [R1+0x205c], R0 ;  /* 0x00205c0001007387 */ /* 0x0001e80000100800 */
[----:B------:R-:W5:Y:S04]  /*4f810*/  LDL.LU R13, [R1+0x32c] ;  /* 0x00032c00010d7983 */ /* 0x000f680000300800 */
[----:B0-----:R-:W5:Y:S01]  /*4f820*/  LDL.LU R0, [R1+0x330] ;  /* 0x0003300001007983 */ /* 0x001f620000300800 */
[----:B------:R-:W-:-:S03]  /*4f830*/  FMUL R2, R27, R12 ;  /* 0x0000000c1b027220 */ /* 0x000fc60000400000 */
[----:B------:R-:W5:Y:S04]  /*4f840*/  LDL.LU R3, [R1+0x334] ;  /* 0x0003340001037983 */ /* 0x000f680000300800 */
[----:B------:R-:W5:Y:S04]  /*4f850*/  LDL.LU R21, [R1+0x338] ;  /* 0x0003380001157983 */ /* 0x000f680000300800 */
[----:B------:R-:W5:Y:S04]  /*4f860*/  LDL.LU R12, [R1+0x33c] ;  /* 0x00033c00010c7983 */ /* 0x000f680000300800 */
[----:B------:R3:W-:Y:S01]  /*4f870*/  STL [R1+0x2060], R2 ;  /* 0x0020600201007387 */ /* 0x0007e20000100800 */
[----:B--2---:R-:W-:-:S03]  /*4f880*/  FMUL R8, R27, R7 ;  /* 0x000000071b087220 */ /* 0x004fc60000400000 */
[----:B------:R-:W2:Y:S04]  /*4f890*/  LDL.LU R7, [R1+0x340] ;  /* 0x0003400001077983 */ /* 0x000ea80000300800 */
[----:B------:R0:W-:Y:S04]  /*4f8a0*/  STL [R1+0x360], R8 ;  /* 0x0003600801007387 */ /* 0x0001e80000100800 */
[----:B------:R-:W2:Y:S01]  /*4f8b0*/  LDL.LU R23, [R1+0x344] ;  /* 0x0003440001177983 */ /* 0x000ea20000300800 */
[----:B---3--:R-:W-:-:S03]  /*4f8c0*/  FMUL R2, R27, R18 ;  /* 0x000000121b027220 */ /* 0x008fc60000400000 */
[----:B------:R-:W3:Y:S04]  /*4f8d0*/  LDL.LU R10, [R1+0x348] ;  /* 0x00034800010a7983 */ /* 0x000ee80000300800 */
[----:B------:R5:W-:Y:S04]  /*4f8e0*/  STL [R1+0x35c], R2 ;  /* 0x00035c0201007387 */ /* 0x000be80000100800 */
[----:B------:R-:W3:Y:S04]  /*4f8f0*/  LDL.LU R20, [R1+0xf0] ;  /* 0x0000f00001147983 */ /* 0x000ee80000300800 */
[----:B------:R-:W3:Y:S04]  /*4f900*/  LDL.LU R19, [R1+0x21c] ;  /* 0x00021c0001137983 */ /* 0x000ee80000300800 */
[----:B0-----:R-:W3:Y:S01]  /*4f910*/  LDL.LU R8, [R1+0x220] ;  /* 0x0002200001087983 */ /* 0x001ee20000300800 */
[----:B----4-:R-:W-:-:S05]  /*4f920*/  FMUL R17, R27, R17 ;  /* 0x000000111b117220 */ /* 0x010fca0000400000 */
[----:B------:R0:W-:Y:S01]  /*4f930*/  STL [R1+0x2d8], R17 ;  /* 0x0002d81101007387 */ /* 0x0001e20000100800 */
[----:B-----5:R-:W-:-:S03]  /*4f940*/  FMUL R2, R27, R6 ;  /* 0x000000061b027220 */ /* 0x020fc60000400000 */
[----:B------:R-:W4:Y:S04]  /*4f950*/  LDL.LU R18, [R1+0x224] ;  /* 0x0002240001127983 */ /* 0x000f280000300800 */
[----:B------:R1:W-:Y:S04]  /*4f960*/  STL [R1+0x2d4], R2 ;  /* 0x0002d40201007387 */ /* 0x0003e80000100800 */
[----:B0-----:R-:W5:Y:S04]  /*4f970*/  LDL.LU R17, [R1+0x228] ;  /* 0x0002280001117983 */ /* 0x001f680000300800 */
[----:B------:R-:W5:Y:S01]  /*4f980*/  LDL.LU R6, [R1+0x22c] ;  /* 0x00022c0001067983 */ /* 0x000f620000300800 */
[----:B------:R-:W-:-:S02]  /*4f990*/  FMUL R9, R27, R9 ;  /* 0x000000091b097220 */ /* 0x000fc40000400000 */
[C---:B-1----:R-:W-:Y:S02]  /*4f9a0*/  FMUL R2, R27.reuse, R5 ;  /* 0x000000051b027220 */ /* 0x042fe40000400000 */
[----:B------:R-:W5:Y:S01]  /*4f9b0*/  LDL.LU R5, [R1+0x230] ;  /* 0x0002300001057983 */ /* 0x000f620000300800 */
[----:B------:R-:W-:-:S03]  /*4f9c0*/  FMUL R28, R27, R28 ;  /* 0x0000001c1b1c7220 */ /* 0x000fc60000400000 */
[----:B------:R0:W-:Y:S04]  /*4f9d0*/  STL [R1+0x2d0], R9 ;  /* 0x0002d00901007387 */ /* 0x0001e80000100800 */
[----:B------:R1:W-:Y:S04]  /*4f9e0*/  STL [R1+0x2cc], R2 ;  /* 0x0002cc0201007387 */ /* 0x0003e80000100800 */
[----:B0-----:R-:W5:Y:S01]  /*4f9f0*/  LDL.LU R9, [R1+0x234] ;  /* 0x0002340001097983 */ /* 0x001f620000300800 */
[----:B-1----:R-:W-:-:S03]  /*4fa00*/  FMUL R2, R27, R16 ;  /* 0x000000101b027220 */ /* 0x002fc60000400000 */
[----:B------:R0:W-:Y:S04]  /*4fa10*/  STL [R1+0x2c8], R28 ;  /* 0x0002c81c01007387 */ /* 0x0001e80000100800 */
[----:B------:R-:W-:Y:S01]  /*4fa20*/  STL [R1+0x2c4], R2 ;  /* 0x0002c40201007387 */ /* 0x000fe20000100800 */
[----:B------:R-:W-:-:S03]  /*4fa30*/  FMUL R14, R27, R14 ;  /* 0x0000000e1b0e7220 */ /* 0x000fc60000400000 */
[----:B------:R-:W5:Y:S04]  /*4fa40*/  LDL.LU R16, [R1+0x238] ;  /* 0x0002380001107983 */ /* 0x000f680000300800 */
[----:B------:R1:W-:Y:S04]  /*4fa50*/  STL [R1+0x2c0], R14 ;  /* 0x0002c00e01007387 */ /* 0x0003e80000100800 */
[----:B0-----:R-:W5:Y:S04]  /*4fa60*/  LDL.LU R28, [R1+0x23c] ;  /* 0x00023c00011c7983 */ /* 0x001f680000300800 */
[----:B-1----:R-:W5:Y:S01]  /*4fa70*/  LDL.LU R14, [R1+0x240] ;  /* 0x00024000010e7983 */ /* 0x002f620000300800 */
[----:B------:R-:W-:-:S05]  /*4fa80*/  FMUL R2, R27, R4 ;  /* 0x000000041b027220 */ /* 0x000fca0000400000 */
[----:B------:R0:W-:Y:S04]  /*4fa90*/  STL [R1+0x2bc], R2 ;  /* 0x0002bc0201007387 */ /* 0x0001e80000100800 */
[----:B------:R-:W5:Y:S01]  /*4faa0*/  LDL.LU R4, [R1+0x244] ;  /* 0x0002440001047983 */ /* 0x000f620000300800 */
[----:B0-----:R-:W-:-:S03]  /*4fab0*/  FMUL R2, R27, R13 ;  /* 0x0000000d1b027220 */ /* 0x001fc60000400000 */
[----:B------:R-:W5:Y:S01]  /*4fac0*/  LDL.LU R13, [R1+0x248] ;  /* 0x00024800010d7983 */ /* 0x000f620000300800 */
[----:B------:R-:W-:-:S03]  /*4fad0*/  FMUL R0, R27, R0 ;  /* 0x000000001b007220 */ /* 0x000fc60000400000 */
[----:B------:R0:W-:Y:S01]  /*4fae0*/  STL [R1+0x2b8], R2 ;  /* 0x0002b80201007387 */ /* 0x0001e20000100800 */
[----:B------:R-:W-:-:S03]  /*4faf0*/  FMUL R3, R27, R3 ;  /* 0x000000031b037220 */ /* 0x000fc60000400000 */
[----:B------:R1:W-:Y:S01]  /*4fb00*/  STL [R1+0x2b4], R0 ;  /* 0x0002b40001007387 */ /* 0x0003e20000100800 */
[----:B0-----:R-:W-:-:S03]  /*4fb10*/  FMUL R2, R27, R21 ;  /* 0x000000151b027220 */ /* 0x001fc60000400000 */
[----:B------:R-:W-:Y:S01]  /*4fb20*/  STL [R1+0x2b0], R3 ;  /* 0x0002b00301007387 */ /* 0x000fe20000100800 */
[----:B-1----:R-:W-:-:S03]  /*4fb30*/  FMUL R0, R27, R12 ;  /* 0x0000000c1b007220 */ /* 0x002fc60000400000 */
[----:B------:R-:W5:Y:S04]  /*4fb40*/  LDL.LU R12, [R1+0x24c] ;  /* 0x00024c00010c7983 */ /* 0x000f680000300800 */
[----:B------:R2:W-:Y:S04]  /*4fb50*/  STL [R1+0x2ac], R2 ;  /* 0x0002ac0201007387 */ /* 0x0005e80000100800 */
[----:B------:R0:W-:Y:S01]  /*4fb60*/  STL [R1+0x2a8], R0 ;  /* 0x0002a80001007387 */ /* 0x0001e20000100800 */
[----:B--2---:R-:W-:-:S03]  /*4fb70*/  FMUL R2, R27, R7 ;  /* 0x000000071b027220 */ /* 0x004fc60000400000 */
[----:B------:R-:W2:Y:S04]  /*4fb80*/  LDL.LU R7, [R1+0x250] ;  /* 0x0002500001077983 */ /* 0x000ea80000300800 */
[----:B------:R3:W-:Y:S01]  /*4fb90*/  STL [R1+0x2a4], R2 ;  /* 0x0002a40201007387 */ /* 0x0007e20000100800 */
[C---:B0-----:R-:W-:Y:S02]  /*4fba0*/  FMUL R0, R27.reuse, R23 ;  /* 0x000000171b007220 */ /* 0x041fe40000400000 */
[----:B---3--:R-:W-:-:S03]  /*4fbb0*/  FMUL R2, R27, R10 ;  /* 0x0000000a1b027220 */ /* 0x008fc60000400000 */
[----:B------:R0:W-:Y:S01]  /*4fbc0*/  STL [R1+0x2a0], R0 ;  /* 0x0002a00001007387 */ /* 0x0001e20000100800 */
[----:B------:R1:W3:Y:S03]  /*4fbd0*/  MUFU.RCP R27, R20 ;  /* 0x00000014001b7308 */ /* 0x0002e60000001000 */
[----:B------:R-:W-:Y:S01]  /*4fbe0*/  STL [R1+0x29c], R2 ;  /* 0x00029c0201007387 */ /* 0x000fe20000100800 */
[----:B0-----:R-:W-:-:S03]  /*4fbf0*/  FMUL R0, R29, R19 ;  /* 0x000000131d007220 */ /* 0x001fc60000400000 */
[----:B-1----:R-:W3:Y:S04]  /*4fc00*/  LDL.LU R20, [R1+0x254] ;  /* 0x0002540001147983 */ /* 0x002ee80000300800 */
[----:B------:R-:W3:Y:S04]  /*4fc10*/  LDL.LU R19, [R1+0x258] ;  /* 0x0002580001137983 */ /* 0x000ee80000300800 */
[----:B------:R0:W-:Y:S02]  /*4fc20*/  STL [R1+0x348], R0 ;  /* 0x0003480001007387 */ /* 0x0001e40000100800 */
[----:B0-----:R-:W-:-:S02]  /*4fc30*/  FMUL R0, R29, R8 ;  /* 0x000000081d007220 */ /* 0x001fc40000400000 */
[----:B----4-:R-:W-:-:S03]  /*4fc40*/  FMUL R3, R29, R18 ;  /* 0x000000121d037220 */ /* 0x010fc60000400000 */
[----:B------:R0:W-:Y:S01]  /*4fc50*/  STL [R1+0x344], R0 ;  /* 0x0003440001007387 */ /* 0x0001e20000100800 */
[----:B-----5:R-:W-:-:S03]  /*4fc60*/  FMUL R2, R29, R17 ;  /* 0x000000111d027220 */ /* 0x020fc60000400000 */
[----:B------:R-:W-:Y:S04]  /*4fc70*/  STL [R1+0x340], R3 ;  /* 0x0003400301007387 */ /* 0x000fe80000100800 */
[----:B------:R-:W4:Y:S01]  /*4fc80*/  LDL.LU R18, [R1+0x25c] ;  /* 0x00025c0001127983 */ /* 0x000f220000300800 */
[----:B0-----:R-:W-:-:S03]  /*4fc90*/  FMUL R0, R29, R6 ;  /* 0x000000061d007220 */ /* 0x001fc60000400000 */
[----:B------:R-:W-:Y:S04]  /*4fca0*/  STL [R1+0x33c], R2 ;  /* 0x00033c0201007387 */ /* 0x000fe80000100800 */
[----:B------:R-:W5:Y:S04]  /*4fcb0*/  LDL.LU R6, [R1+0x260] ;  /* 0x0002600001067983 */ /* 0x000f680000300800 */
[----:B------:R0:W-:Y:S04]  /*4fcc0*/  STL [R1+0x338], R0 ;  /* 0x0003380001007387 */ /* 0x0001e80000100800 */
[----:B------:R-:W4:Y:S01]  /*4fcd0*/  LDL.LU R17, [R1+0x264] ;  /* 0x0002640001117983 */ /* 0x000f220000300800 */
[----:B0-----:R-:W-:-:S03]  /*4fce0*/  FMUL R0, R29, R5 ;  /* 0x000000051d007220 */ /* 0x001fc60000400000 */
[----:B------:R-:W4:Y:S04]  /*4fcf0*/  LDL.LU R5, [R1+0x268] ;  /* 0x0002680001057983 */ /* 0x000f280000300800 */
[----:B------:R0:W-:Y:S01]  /*4fd00*/  STL [R1+0x334], R0 ;  /* 0x0003340001007387 */ /* 0x0001e20000100800 */
[----:B------:R-:W-:-:S05]  /*4fd10*/  FMUL R2, R29, R9 ;  /* 0x000000091d027220 */ /* 0x000fca0000400000 */
[----:B------:R1:W-:Y:S01]  /*4fd20*/  STL [R1+0x2064], R2 ;  /* 0x0020640201007387 */ /* 0x0003e20000100800 */
[----:B0-----:R-:W-:-:S03]  /*4fd30*/  FMUL R0, R29, R16 ;  /* 0x000000101d007220 */ /* 0x001fc60000400000 */
[----:B------:R-:W4:Y:S04]  /*4fd40*/  LDL.LU R16, [R1+0x26c] ;  /* 0x00026c0001107983 */ /* 0x000f280000300800 */
[----:B------:R0:W-:Y:S01]  /*4fd50*/  STL [R1+0x32c], R0 ;  /* 0x00032c0001007387 */ /* 0x0001e20000100800 */
[C---:B------:R-:W-:Y:S02]  /*4fd60*/  FMUL R3, R29.reuse, R28 ;  /* 0x0000001c1d037220 */ /* 0x040fe40000400000 */
[----:B-1----:R-:W-:-:S03]  /*4fd70*/  FMUL R2, R29, R14 ;  /* 0x0000000e1d027220 */ /* 0x002fc60000400000 */
[----:B------:R1:W-:Y:S01]  /*4fd80*/  STL [R1+0x328], R3 ;  /* 0x0003280301007387 */ /* 0x0003e20000100800 */
[----:B0-----:R-:W-:-:S03]  /*4fd90*/  FMUL R0, R29, R4 ;  /* 0x000000041d007220 */ /* 0x001fc60000400000 */
[----:B------:R-:W4:Y:S04]  /*4fda0*/  LDL.LU R4, [R1+0x270] ;  /* 0x0002700001047983 */ /* 0x000f280000300800 */
[----:B------:R0:W-:Y:S01]  /*4fdb0*/  STL [R1+0x324], R2 ;  /* 0x0003240201007387 */ /* 0x0001e20000100800 */
[----:B-1----:R-:W-:-:S03]  /*4fdc0*/  FMUL R3, R29, R13 ;  /* 0x0000000d1d037220 */ /* 0x002fc60000400000 */
[----:B------:R1:W-:Y:S04]  /*4fdd0*/  STL [R1+0x320], R0 ;  /* 0x0003200001007387 */ /* 0x0003e80000100800 */
[----:B0-----:R-:W4:Y:S04]  /*4fde0*/  LDL.LU R2, [R1+0x274] ;  /* 0x0002740001027983 */ /* 0x001f280000300800 */
[----:B-1----:R-:W4:Y:S04]  /*4fdf0*/  LDL.LU R0, [R1+0x278] ;  /* 0x0002780001007983 */ /* 0x002f280000300800 */
[----:B------:R0:W-:Y:S01]  /*4fe00*/  STL [R1+0x31c], R3 ;  /* 0x00031c0301007387 */ /* 0x0001e20000100800 */
[----:B------:R-:W-:-:S03]  /*4fe10*/  FMUL R8, R29, R12 ;  /* 0x0000000c1d087220 */ /* 0x000fc60000400000 */
[----:B0-----:R-:W4:Y:S04]  /*4fe20*/  LDL.LU R3, [R1+0x27c] ;  /* 0x00027c0001037983 */ /* 0x001f280000300800 */
[----:B------:R-:W4:Y:S04]  /*4fe30*/  LDL.LU R14, [R1+0x280] ;  /* 0x00028000010e7983 */ /* 0x000f280000300800 */
[----:B------:R-:W4:Y:S04]  /*4fe40*/  LDL.LU R13, [R1+0x284] ;  /* 0x00028400010d7983 */ /* 0x000f280000300800 */
[----:B------:R-:W-:Y:S04]  /*4fe50*/  STL [R1+0x318], R8 ;  /* 0x0003180801007387 */ /* 0x000fe80000100800 */
[----:B------:R-:W4:Y:S04]  /*4fe60*/  LDL.LU R21, [R1+0x288] ;  /* 0x0002880001157983 */ /* 0x000f280000300800 */
[----:B------:R-:W4:Y:S01]  /*4fe70*/  LDL.LU R23, [R1+0x28c] ;  /* 0x00028c0001177983 */ /* 0x000f220000300800 */
[----:B--2---:R-:W-:-:S05]  /*4fe80*/  FMUL R7, R29, R7 ;  /* 0x000000071d077220 */ /* 0x004fca0000400000 */
[----:B------:R0:W-:Y:S04]  /*4fe90*/  STL [R1+0x314], R7 ;  /* 0x0003140701007387 */ /* 0x0001e80000100800 */
[----:B------:R-:W2:Y:S04]  /*4fea0*/  LDL.LU R12, [R1+0x290] ;  /* 0x00029000010c7983 */ /* 0x000ea80000300800 */
[----:B0-----:R-:W2:Y:S04]  /*4feb0*/  LDL.LU R7, [R1+0x294] ;  /* 0x0002940001077983 */ /* 0x001ea80000300800 */
[----:B------:R-:W2:Y:S01]  /*4fec0*/  LDL.LU R10, [R1+0x298] ;  /* 0x00029800010a7983 */ /* 0x000ea20000300800 */
[----:B---3--:R-:W-:-:S02]  /*4fed0*/  FMUL R8, R29, R20 ;  /* 0x000000141d087220 */ /* 0x008fc40000400000 */
[----:B------:R-:W-:-:S03]  /*4fee0*/  FMUL R9, R29, R19 ;  /* 0x000000131d097220 */ /* 0x000fc60000400000 */
[----:B------:R0:W-:Y:S04]  /*4fef0*/  STL [R1+0x310], R8 ;  /* 0x0003100801007387 */ /* 0x0001e80000100800 */
[----:B0-----:R-:W3:Y:S04]  /*4ff00*/  LDL.LU R8, [R1+0xf8] ;  /* 0x0000f80001087983 */ /* 0x001ee80000300800 */
[----:B------:R5:W-:Y:S04]  /*4ff10*/  STL [R1+0x2dc], R9 ;  /* 0x0002dc0901007387 */ /* 0x000be80000100800 */
[----:B------:R-:W3:Y:S04]  /*4ff20*/  LDL.LU R28, [R1+0x198] ;  /* 0x00019800011c7983 */ /* 0x000ee80000300800 */
[----:B------:R-:W3:Y:S01]  /*4ff30*/  LDL.LU R20, [R1+0x19c] ;  /* 0x00019c0001147983 */ /* 0x000ee20000300800 */
[----:B-----5:R-:W-:-:S03]  /*4ff40*/  FMUL R9, R29, R6 ;  /* 0x000000061d097220 */ /* 0x020fc60000400000 */
[----:B------:R-:W5:Y:S01]  /*4ff50*/  LDL.LU R6, [R1+0x1a0] ;  /* 0x0001a00001067983 */ /* 0x000f620000300800 */
[C---:B----4-:R-:W-:Y:S02]  /*4ff60*/  FMUL R18, R29.reuse, R18 ;  /* 0x000000121d127220 */ /* 0x050fe40000400000 */
[----:B------:R-:W-:-:S03]  /*4ff70*/  FMUL R17, R29, R17 ;  /* 0x000000111d117220 */ /* 0x000fc60000400000 */
[----:B------:R-:W-:Y:S04]  /*4ff80*/  STL [R1+0x258], R18 ;  /* 0x0002581201007387 */ /* 0x000fe80000100800 */
[----:B------:R0:W-:Y:S01]  /*4ff90*/  STL [R1+0x254], R9 ;  /* 0x0002540901007387 */ /* 0x0001e20000100800 */
[----:B------:R-:W-:-:S03]  /*4ffa0*/  FMUL R5, R29, R5 ;  /* 0x000000051d057220 */ /* 0x000fc60000400000 */
[----:B0-----:R-:W4:Y:S04]  /*4ffb0*/  LDL.LU R9, [R1+0x1a4] ;  /* 0x0001a40001097983 */ /* 0x001f280000300800 */
[----:B------:R-:W-:Y:S04]  /*4ffc0*/  STL [R1+0x250], R17 ;  /* 0x0002501101007387 */ /* 0x000fe80000100800 */
[----:B------:R-:W4:Y:S04]  /*4ffd0*/  LDL.LU R19, [R1+0x1a8] ;  /* 0x0001a80001137983 */ /* 0x000f280000300800 */
[----:B------:R0:W-:Y:S04]  /*4ffe0*/  STL [R1+0x24c], R5 ;  /* 0x00024c0501007387 */ /* 0x0001e80000100800 */
[----:B0-----:R-:W4:Y:S01]  /*4fff0*/  LDL.LU R5, [R1+0x1ac] ;  /* 0x0001ac0001057983 */ /* 0x001f220000300800 */
[----:B------:R-:W-:-:S03]  /*50000*/  FMUL R16, R29, R16 ;  /* 0x000000101d107220 */ /* 0x000fc60000400000 */
[----:B------:R-:W4:Y:S04]  /*50010*/  LDL.LU R18, [R1+0x1b0] ;  /* 0x0001b00001127983 */ /* 0x000f280000300800 */
[----:B------:R-:W4:Y:S04]  /*50020*/  LDL.LU R17, [R1+0x1b4] ;  /* 0x0001b40001117983 */ /* 0x000f280000300800 */
[----:B------:R0:W-:Y:S04]  /*50030*/  STL [R1+0x248], R16 ;  /* 0x0002481001007387 */ /* 0x0001e80000100800 */
[----:B0-----:R-:W4:Y:S01]  /*50040*/  LDL.LU R16, [R1+0x1b8] ;  /* 0x0001b80001107983 */ /* 0x001f220000300800 */
[----:B------:R-:W-:-:S05]  /*50050*/  FMUL R4, R29, R4 ;  /* 0x000000041d047220 */ /* 0x000fca0000400000 */
[----:B------:R0:W-:Y:S01]  /*50060*/  STL [R1+0x244], R4 ;  /* 0x0002440401007387 */ /* 0x0001e20000100800 */
[----:B------:R-:W-:-:S03]  /*50070*/  FMUL R2, R29, R2 ;  /* 0x000000021d027220 */ /* 0x000fc60000400000 */
[----:B0-----:R-:W4:Y:S01]  /*50080*/  LDL.LU R4, [R1+0x1bc] ;  /* 0x0001bc0001047983 */ /* 0x001f220000300800 */
[----:B------:R-:W-:-:S03]  /*50090*/  FMUL R0, R29, R0 ;  /* 0x000000001d007220 */ /* 0x000fc60000400000 */
[----:B------:R0:W-:Y:S04]  /*500a0*/  STL [R1+0x240], R2 ;  /* 0x0002400201007387 */ /* 0x0001e80000100800 */
[----:B------:R1:W-:Y:S01]  /*500b0*/  STL [R1+0x23c], R0 ;  /* 0x00023c0001007387 */ /* 0x0003e20000100800 */
[C---:B0-----:R-:W-:Y:S02]  /*500c0*/  FMUL R2, R29.reuse, R3 ;  /* 0x000000031d027220 */ /* 0x041fe40000400000 */
[C---:B-1----:R-:W-:Y:S02]  /*500d0*/  FMUL R0, R29.reuse, R14 ;  /* 0x0000000e1d007220 */ /* 0x042fe40000400000 */
[----:B------:R-:W4:Y:S04]  /*500e0*/  LDL.LU R14, [R1+0x1c0] ;  /* 0x0001c000010e7983 */ /* 0x000f280000300800 */
[----:B------:R0:W-:Y:S04]  /*500f0*/  STL [R1+0x238], R2 ;  /* 0x0002380201007387 */ /* 0x0001e80000100800 */
[----:B------:R1:W-:Y:S01]  /*50100*/  STL [R1+0x234], R0 ;  /* 0x0002340001007387 */ /* 0x0003e20000100800 */
[----:B0-----:R-:W-:-:S03]  /*50110*/  FMUL R2, R29, R13 ;  /* 0x0000000d1d027220 */ /* 0x001fc60000400000 */
[----:B------:R-:W4:Y:S01]  /*50120*/  LDL.LU R13, [R1+0x1c4] ;  /* 0x0001c400010d7983 */ /* 0x000f220000300800 */
[C---:B-1----:R-:W-:Y:S02]  /*50130*/  FMUL R0, R29.reuse, R21 ;  /* 0x000000151d007220 */ /* 0x042fe40000400000 */
[C---:B------:R-:W-:Y:S01]  /*50140*/  FMUL R3, R29.reuse, R23 ;  /* 0x000000171d037220 */ /* 0x040fe20000400000 */
[----:B------:R2:W-:Y:S04]  /*50150*/  STL [R1+0x230], R2 ;  /* 0x0002300201007387 */ /* 0x0005e80000100800 */
[----:B------:R0:W-:Y:S04]  /*50160*/  STL [R1+0x22c], R0 ;  /* 0x00022c0001007387 */ /* 0x0001e80000100800 */
[----:B------:R-:W-:Y:S01]  /*50170*/  STL [R1+0x228], R3 ;  /* 0x0002280301007387 */ /* 0x000fe20000100800 */
[----:B--2---:R-:W-:-:S03]  /*50180*/  FMUL R2, R29, R12 ;  /* 0x0000000c1d027220 */ /* 0x004fc60000400000 */
[----:B------:R-:W2:Y:S01]  /*50190*/  LDL.LU R12, [R1+0x1c8] ;  /* 0x0001c800010c7983 */ /* 0x000ea20000300800 */
[----:B0-----:R-:W-:-:S03]  /*501a0*/  FMUL R0, R29, R7 ;  /* 0x000000071d007220 */ /* 0x001fc60000400000 */
[----:B------:R-:W-:Y:S04]  /*501b0*/  STL [R1+0x224], R2 ;  /* 0x0002240201007387 */ /* 0x000fe80000100800 */
[----:B------:R-:W2:Y:S04]  /*501c0*/  LDL.LU R7, [R1+0x1cc] ;  /* 0x0001cc0001077983 */ /* 0x000ea80000300800 */
[----:B------:R0:W-:Y:S02]  /*501d0*/  STL [R1+0x220], R0 ;  /* 0x0002200001007387 */ /* 0x0001e40000100800 */
[----:B0-----:R-:W-:-:S05]  /*501e0*/  FMUL R0, R29, R10 ;  /* 0x0000000a1d007220 */ /* 0x001fca0000400000 */
[----:B------:R0:W-:Y:S01]  /*501f0*/  STL [R1+0x21c], R0 ;  /* 0x00021c0001007387 */ /* 0x0001e20000100800 */
[----:B---3--:R-:W-:-:S03]  /*50200*/  FMUL R2, R27, R28 ;  /* 0x0000001c1b027220 */ /* 0x008fc60000400000 */
[----:B------:R-:W3:Y:S01]  /*50210*/  LDL.LU R28, [R1+0x1d0] ;  /* 0x0001d000011c7983 */ /* 0x000ee20000300800 */
[----:B0-----:R-:W-:-:S03]  /*50220*/  FMUL R0, R27, R20 ;  /* 0x000000141b007220 */ /* 0x001fc60000400000 */
[----:B------:R-:W-:Y:S04]  /*50230*/  STL [R1+0x298], R2 ;  /* 0x0002980201007387 */ /* 0x000fe80000100800 */
[----:B------:R-:W3:Y:S04]  /*50240*/  LDL.LU R20, [R1+0x1d4] ;  /* 0x0001d40001147983 */ /* 0x000ee80000300800 */
[----:B------:R5:W-:Y:S02]  /*50250*/  STL [R1+0x288], R0 ;  /* 0x0002880001007387 */ /* 0x000be40000100800 */
[----:B-----5:R-:W-:-:S02]  /*50260*/  FMUL R0, R27, R6 ;  /* 0x000000061b007220 */ /* 0x020fc40000400000 */
[----:B------:R-:W5:Y:S04]  /*50270*/  LDL.LU R6, [R1+0x1d8] ;  /* 0x0001d80001067983 */ /* 0x000f680000300800 */
[----:B------:R0:W-:Y:S01]  /*50280*/  STL [R1+0x2068], R0 ;  /* 0x0020680001007387 */ /* 0x0001e20000100800 */
[----:B----4-:R-:W-:-:S05]  /*50290*/  FMUL R3, R27, R9 ;  /* 0x000000091b037220 */ /* 0x010fca0000400000 */
[----:B------:R1:W-:Y:S01]  /*502a0*/  STL [R1+0x284], R3 ;  /* 0x0002840301007387 */ /* 0x0003e20000100800 */
[C---:B------:R-:W-:Y:S02]  /*502b0*/  FMUL R2, R27.reuse, R19 ;  /* 0x000000131b027220 */ /* 0x040fe40000400000 */
[C---:B0-----:R-:W-:Y:S02]  /*502c0*/  FMUL R0, R27.reuse, R5 ;  /* 0x000000051b007220 */ /* 0x041fe40000400000 */
[----:B------:R-:W4:Y:S01]  /*502d0*/  LDL.LU R5, [R1+0x1dc] ;  /* 0x0001dc0001057983 */ /* 0x000f220000300800 */
[----:B-1----:R-:W-:-:S03]  /*502e0*/  FMUL R3, R27, R18 ;  /* 0x000000121b037220 */ /* 0x002fc60000400000 */
[----:B------:R-:W-:Y:S04]  /*502f0*/  STL [R1+0x290], R2 ;  /* 0x0002900201007387 */ /* 0x000fe80000100800 */
[----:B------:R0:W-:Y:S04]  /*50300*/  STL [R1+0x27c], R0 ;  /* 0x00027c0001007387 */ /* 0x0001e80000100800 */
[----:B------:R1:W-:Y:S01]  /*50310*/  STL [R1+0x28c], R3 ;  /* 0x00028c0301007387 */ /* 0x0003e20000100800 */
[C---:B0-----:R-:W-:Y:S02]  /*50320*/  FMUL R0, R27.reuse, R17 ;  /* 0x000000111b007220 */ /* 0x041fe40000400000 */
[----:B------:R-:W-:-:S05]  /*50330*/  FMUL R2, R27, R16 ;  /* 0x000000101b027220 */ /* 0x000fca0000400000 */
[----:B------:R-:W-:Y:S04]  /*50340*/  STL [R1+0x206c], R2 ;  /* 0x00206c0201007387 */ /* 0x000fe80000100800 */
[----:B------:R0:W-:Y:S04]  /*50350*/  STL [R1+0x274], R0 ;  /* 0x0002740001007387 */ /* 0x0001e80000100800 */
[----:B-1----:R-:W4:Y:S04]  /*50360*/  LDL.LU R3, [R1+0x1e8] ;  /* 0x0001e80001037983 */ /* 0x002f280000300800 */
[----:B------:R-:W4:Y:S01]  /*50370*/  LDL.LU R21, [R1+0x1ec] ;  /* 0x0001ec0001157983 */ /* 0x000f220000300800 */
[----:B0-----:R-:W-:-:S05]  /*50380*/  FMUL R0, R27, R4 ;  /* 0x000000041b007220 */ /* 0x001fca0000400000 */
[----:B------:R0:W-:Y:S04]  /*50390*/  STL [R1+0x270], R0 ;  /* 0x0002700001007387 */ /* 0x0001e80000100800 */
[----:B------:R-:W4:Y:S04]  /*503a0*/  LDL.LU R19, [R1+0x1f0] ;  /* 0x0001f00001137983 */ /* 0x000f280000300800 */
[----:B------:R-:W4:Y:S04]  /*503b0*/  LDL.LU R4, [R1+0x1f4] ;  /* 0x0001f40001047983 */ /* 0x000f280000300800 */
[----:B------:R-:W4:Y:S01]  /*503c0*/  LDL.LU R18, [R1+0x1f8] ;  /* 0x0001f80001127983 */ /* 0x000f220000300800 */
[----:B------:R-:W-:-:S05]  /*503d0*/  FMUL R2, R27, R14 ;  /* 0x0000000e1b027220 */ /* 0x000fca0000400000 */
[----:B------:R-:W-:Y:S04]  /*503e0*/  STL [R1+0x278], R2 ;  /* 0x0002780201007387 */ /* 0x000fe80000100800 */
[----:B------:R-:W4:Y:S04]  /*503f0*/  LDL.LU R17, [R1+0x1fc] ;  /* 0x0001fc0001117983 */ /* 0x000f280000300800 */
[----:B------:R-:W4:Y:S01]  /*50400*/  LDL.LU R16, [R1+0x200] ;  /* 0x0002000001107983 */ /* 0x000f220000300800 */
[----:B0-----:R-:W-:-:S05]  /*50410*/  FMUL R0, R27, R13 ;  /* 0x0000000d1b007220 */ /* 0x001fca0000400000 */
[----:B------:R2:W-:Y:S04]  /*50420*/  STL [R1+0x268], R0 ;  /* 0x0002680001007387 */ /* 0x0005e80000100800 */
[----:B------:R-:W4:Y:S01]  /*50430*/  LDL.LU R14, [R1+0x204] ;  /* 0x00020400010e7983 */ /* 0x000f220000300800 */
[----:B------:R3:W0:Y:S03]  /*50440*/  MUFU.RCP R29, R8 ;  /* 0x00000008001d7308 */ /* 0x0006260000001000 */
[----:B------:R-:W4:Y:S01]  /*50450*/  LDL.LU R13, [R1+0x20c] ;  /* 0x00020c00010d7983 */ /* 0x000f220000300800 */
[----:B--2---:R-:W-:-:S03]  /*50460*/  FMUL R0, R27, R12 ;  /* 0x0000000c1b007220 */ /* 0x004fc60000400000 */
[----:B------:R-:W2:Y:S04]  /*50470*/  LDL.LU R12, [R1+0x210] ;  /* 0x00021000010c7983 */ /* 0x000ea80000300800 */
[----:B------:R-:W-:Y:S01]  /*50480*/  STL [R1+0x26c], R0 ;  /* 0x00026c0001007387 */ /* 0x000fe20000100800 */
[----:B------:R-:W-:-:S03]  /*50490*/  FMUL R2, R27, R7 ;  /* 0x000000071b027220 */ /* 0x000fc60000400000 */
[----:B------:R-:W2:Y:S04]  /*504a0*/  LDL.LU R7, [R1+0x214] ;  /* 0x0002140001077983 */ /* 0x000ea80000300800 */
[----:B------:R1:W-:Y:S04]  /*504b0*/  STL [R1+0x2080], R2 ;  /* 0x0020800201007387 */ /* 0x0003e80000100800 */
[----:B-1----:R-:W2:Y:S01]  /*504c0*/  LDL.LU R2, [R1+0x1e4] ;  /* 0x0001e40001027983 */ /* 0x002ea20000300800 */
[C---:B---3--:R-:W-:Y:S02]  /*504d0*/  FMUL R8, R27.reuse, R28 ;  /* 0x0000001c1b087220 */ /* 0x048fe40000400000 */
[----:B------:R-:W-:-:S05]  /*504e0*/  FMUL R0, R27, R20 ;  /* 0x000000141b007220 */ /* 0x000fca0000400000 */
[----:B------:R1:W-:Y:S04]  /*504f0*/  STL [R1+0x2084], R0 ;  /* 0x0020840001007387 */ /* 0x0003e80000100800 */
[----:B------:R-:W-:Y:S04]  /*50500*/  STL [R1+0x264], R8 ;  /* 0x0002640801007387 */ /* 0x000fe80000100800 */
[----:B-1----:R-:W3:Y:S01]  /*50510*/  LDL.LU R0, [R1+0x1e0] ;  /* 0x0001e00001007983 */ /* 0x002ee20000300800 */
[----:B-----5:R-:W-:-:S03]  /*50520*/  FMUL R6, R27, R6 ;  /* 0x000000061b067220 */ /* 0x020fc60000400000 */
[----:B------:R-:W5:Y:S04]  /*50530*/  LDL.LU R23, [R1+0x218] ;  /* 0x0002180001177983 */ /* 0x000f680000300800 */
[----:B------:R-:W5:Y:S04]  /*50540*/  LDL.LU R10, [R1+0xfc] ;  /* 0x0000fc00010a7983 */ /* 0x000f680000300800 */
[----:B------:R1:W-:Y:S04]  /*50550*/  STL [R1+0x1d4], R6 ;  /* 0x0001d40601007387 */ /* 0x0003e80000100800 */
[----:B-1----:R-:W0:Y:S04]  /*50560*/  LDL.LU R6, [R1+0x118] ;  /* 0x0001180001067983 */ /* 0x002e280000300800 */
[----:B------:R-:W5:Y:S04]  /*50570*/  LDL.LU R8, [R1+0x11c] ;  /* 0x00011c0001087983 */ /* 0x000f680000300800 */
[----:B------:R-:W5:Y:S01]  /*50580*/  LDL.LU R9, [R1+0x120] ;  /* 0x0001200001097983 */ /* 0x000f620000300800 */
[----:B----4-:R-:W-:-:S05]  /*50590*/  FMUL R5, R27, R5 ;  /* 0x000000051b057220 */ /* 0x010fca0000400000 */
[----:B------:R1:W-:Y:S04]  /*505a0*/  STL [R1+0x1d0], R5 ;  /* 0x0001d00501007387 */ /* 0x0003e80000100800 */
[----:B------:R-:W4:Y:S04]  /*505b0*/  LDL.LU R28, [R1+0x124] ;  /* 0x00012400011c7983 */ /* 0x000f280000300800 */
[----:B------:R-:W4:Y:S04]  /*505c0*/  LDL.LU R20, [R1+0x128] ;  /* 0x0001280001147983 */ /* 0x000f280000300800 */
[----:B-1----:R-:W4:Y:S01]  /*505d0*/  LDL.LU R5, [R1+0x12c] ;  /* 0x00012c0001057983 */ /* 0x002f220000300800 */
[----:B--2---:R-:W-:-:S02]  /*505e0*/  FMUL R2, R27, R2 ;  /* 0x000000021b027220 */ /* 0x004fc40000400000 */
[----:B---3--:R-:W-:-:S05]  /*505f0*/  FMUL R0, R27, R0 ;  /* 0x000000001b007220 */ /* 0x008fca0000400000 */
[----:B------:R1:W-:Y:S04]  /*50600*/  STL [R1+0x1cc], R0 ;  /* 0x0001cc0001007387 */ /* 0x0003e80000100800 */
[----:B------:R2:W-:Y:S01]  /*50610*/  STL [R1+0x1c8], R2 ;  /* 0x0001c80201007387 */ /* 0x0005e20000100800 */
[C---:B-1----:R-:W-:Y:S02]  /*50620*/  FMUL R0, R27.reuse, R3 ;  /* 0x000000031b007220 */ /* 0x042fe40000400000 */
[C---:B------:R-:W-:Y:S02]  /*50630*/  FMUL R3, R27.reuse, R21 ;  /* 0x000000151b037220 */ /* 0x040fe40000400000 */
[C---:B--2---:R-:W-:Y:S01]  /*50640*/  FMUL R2, R27.reuse, R19 ;  /* 0x000000131b027220 */ /* 0x044fe20000400000 */
[----:B------:R1:W-:Y:S04]  /*50650*/  STL [R1+0x1c4], R0 ;  /* 0x0001c40001007387 */ /* 0x0003e80000100800 */
[----:B------:R2:W-:Y:S01]  /*50660*/  STL [R1+0x1c0], R3 ;  /* 0x0001c00301007387 */ /* 0x0005e20000100800 */
[----:B-1----:R-:W-:-:S03]  /*50670*/  FMUL R0, R27, R4 ;  /* 0x000000041b007220 */ /* 0x002fc60000400000 */
[----:B------:R-:W3:Y:S04]  /*50680*/  LDL.LU R4, [R1+0x130] ;  /* 0x0001300001047983 */ /* 0x000ee80000300800 */
[----:B------:R1:W-:Y:S01]  /*50690*/  STL [R1+0x1bc], R2 ;  /* 0x0001bc0201007387 */ /* 0x0003e20000100800 */
[----:B--2---:R-:W-:-:S03]  /*506a0*/  FMUL R3, R27, R16 ;  /* 0x000000101b037220 */ /* 0x004fc60000400000 */
[----:B------:R2:W-:Y:S04]  /*506b0*/  STL [R1+0x1b8], R0 ;  /* 0x0001b80001007387 */ /* 0x0005e80000100800 */
[----:B------:R-:W3:Y:S01]  /*506c0*/  LDL.LU R19, [R1+0x134] ;  /* 0x0001340001137983 */ /* 0x000ee20000300800 */
[C---:B-1----:R-:W-:Y:S02]  /*506d0*/  FMUL R2, R27.reuse, R18 ;  /* 0x000000121b027220 */ /* 0x042fe40000400000 */
[----:B--2---:R-:W-:-:S03]  /*506e0*/  FMUL R0, R27, R17 ;  /* 0x000000111b007220 */ /* 0x004fc60000400000 */
[----:B------:R1:W-:Y:S04]  /*506f0*/  STL [R1+0x1b4], R2 ;  /* 0x0001b40201007387 */ /* 0x0003e80000100800 */
[----:B------:R2:W-:Y:S04]  /*50700*/  STL [R1+0x1b0], R0 ;  /* 0x0001b00001007387 */ /* 0x0005e80000100800 */
[----:B------:R-:W-:Y:S01]  /*50710*/  STL [R1+0x1ac], R3 ;  /* 0x0001ac0301007387 */ /* 0x000fe20000100800 */
[----:B-1----:R-:W-:-:S03]  /*50720*/  FMUL R2, R27, R14 ;  /* 0x0000000e1b027220 */ /* 0x002fc60000400000 */
[----:B------:R-:W3:Y:S01]  /*50730*/  LDL.LU R18, [R1+0x138] ;  /* 0x0001380001127983 */ /* 0x000ee20000300800 */
[----:B--2---:R-:W-:-:S03]  /*50740*/  FMUL R0, R27, R13 ;  /* 0x0000000d1b007220 */ /* 0x004fc60000400000 */
[----:B------:R1:W-:Y:S04]  /*50750*/  STL [R1+0x1a8], R2 ;  /* 0x0001a80201007387 */ /* 0x0003e80000100800 */
[----:B------:R-:W2:Y:S04]  /*50760*/  LDL.LU R17, [R1+0x13c] ;  /* 0x00013c0001117983 */ /* 0x000ea80000300800 */
[----:B------:R0:W-:Y:S01]  /*50770*/  STL [R1+0x1a4], R0 ;  /* 0x0001a40001007387 */ /* 0x0001e20000100800 */
[----:B-1----:R-:W-:-:S03]  /*50780*/  FMUL R2, R27, R12 ;  /* 0x0000000c1b027220 */ /* 0x002fc60000400000 */
[----:B------:R-:W2:Y:S04]  /*50790*/  LDL.LU R16, [R1+0x140] ;  /* 0x0001400001107983 */ /* 0x000ea80000300800 */
[----:B------:R5:W-:Y:S01]  /*507a0*/  STL [R1+0x1a0], R2 ;  /* 0x0001a00201007387 */ /* 0x000be20000100800 */
[----:B0-----:R-:W-:-:S03]  /*507b0*/  FMUL R0, R27, R7 ;  /* 0x000000071b007220 */ /* 0x001fc60000400000 */
[----:B------:R-:W2:Y:S04]  /*507c0*/  LDL.LU R14, [R1+0x144] ;  /* 0x00014400010e7983 */ /* 0x000ea80000300800 */
[----:B------:R-:W2:Y:S04]  /*507d0*/  LDL.LU R13, [R1+0x148] ;  /* 0x00014800010d7983 */ /* 0x000ea80000300800 */
[----:B------:R0:W-:Y:S01]  /*507e0*/  STL [R1+0x19c], R0 ;  /* 0x00019c0001007387 */ /* 0x0001e20000100800 */
[----:B-----5:R-:W-:-:S03]  /*507f0*/  FMUL R2, R27, R23 ;  /* 0x000000171b027220 */ /* 0x020fc60000400000 */
[----:B------:R-:W5:Y:S04]  /*50800*/  LDL.LU R12, [R1+0x14c] ;  /* 0x00014c00010c7983 */ /* 0x000f680000300800 */
[----:B------:R-:W5:Y:S01]  /*50810*/  LDL.LU R7, [R1+0x150] ;  /* 0x0001500001077983 */ /* 0x000f620000300800 */
[----:B0-----:R-:W-:-:S03]  /*50820*/  FMUL R0, R29, R6 ;  /* 0x000000061d007220 */ /* 0x001fc60000400000 */
[----:B------:R0:W-:Y:S04]  /*50830*/  STL [R1+0x198], R2 ;  /* 0x0001980201007387 */ /* 0x0001e80000100800 */
[----:B------:R-:W5:Y:S01]  /*50840*/  LDL.LU R6, [R1+0x154] ;  /* 0x0001540001067983 */ /* 0x000f620000300800 */
[----:B------:R-:W-:-:S03]  /*50850*/  FMUL R3, R29, R9 ;  /* 0x000000091d037220 */ /* 0x000fc60000400000 */
[----:B------:R4:W-:Y:S01]  /*50860*/  STL [R1+0x218], R0 ;  /* 0x0002180001007387 */ /* 0x0009e20000100800 */
[----:B0-----:R-:W-:-:S05]  /*50870*/  FMUL R2, R29, R8 ;  /* 0x000000081d027220 */ /* 0x001fca0000400000 */
[----:B------:R0:W-:Y:S01]  /*50880*/  STL [R1+0x214], R2 ;  /* 0x0002140201007387 */ /* 0x0001e20000100800 */
[----:B----4-:R-:W-:-:S03]  /*50890*/  FMUL R0, R29, R28 ;  /* 0x0000001c1d007220 */ /* 0x010fc60000400000 */
[----:B------:R1:W-:Y:S04]  /*508a0*/  STL [R1+0x210], R3 ;  /* 0x0002100301007387 */ /* 0x0003e80000100800 */
[----:B------:R4:W-:Y:S01]  /*508b0*/  STL [R1+0x20c], R0 ;  /* 0x00020c0001007387 */ /* 0x0009e20000100800 */
[C---:B0-----:R-:W-:Y:S02]  /*508c0*/  FMUL R2, R29.reuse, R20 ;  /* 0x000000141d027220 */ /* 0x041fe40000400000 */
[C---:B-1----:R-:W-:Y:S01]  /*508d0*/  FMUL R3, R29.reuse, R5 ;  /* 0x000000051d037220 */ /* 0x042fe20000400000 */
[----:B----4-:R-:W4:Y:S04]  /*508e0*/  LDL.LU R0, [R1+0x158] ;  /* 0x0001580001007983 */ /* 0x010f280000300800 */
[----:B------:R0:W-:Y:S04]  /*508f0*/  STL [R1+0x204], R2 ;  /* 0x0002040201007387 */ /* 0x0001e80000100800 */
[----:B0-----:R-:W4:Y:S04]  /*50900*/  LDL.LU R2, [R1+0x15c] ;  /* 0x00015c0001027983 */ /* 0x001f280000300800 */
[----:B------:R0:W-:Y:S01]  /*50910*/  STL [R1+0x200], R3 ;  /* 0x0002000301007387 */ /* 0x0001e20000100800 */
[----:B------:R1:W1:Y:S03]  /*50920*/  MUFU.RCP R27, R10 ;  /* 0x0000000a001b7308 */ /* 0x0002660000001000 */
[----:B0-----:R-:W4:Y:S04]  /*50930*/  LDL.LU R3, [R1+0x160] ;  /* 0x0001600001037983 */ /* 0x001f280000300800 */
[----:B------:R-:W4:Y:S04]  /*50940*/  LDL.LU R21, [R1+0x164] ;  /* 0x0001640001157983 */ /* 0x000f280000300800 */
[----:B------:R-:W4:Y:S04]  /*50950*/  LDL.LU R8, [R1+0x168] ;  /* 0x0001680001087983 */ /* 0x000f280000300800 */
[----:B------:R-:W4:Y:S01]  /*50960*/  LDL.LU R5, [R1+0x16c] ;  /* 0x00016c0001057983 */ /* 0x000f220000300800 */
[----:B---3--:R-:W-:-:S03]  /*50970*/  FMUL R9, R29, R4 ;  /* 0x000000041d097220 */ /* 0x008fc60000400000 */
[----:B------:R-:W3:Y:S04]  /*50980*/  LDL.LU R4, [R1+0x170] ;  /* 0x0001700001047983 */ /* 0x000ee80000300800 */
[----:B------:R0:W-:Y:S01]  /*50990*/  STL [R1+0x1fc], R9 ;  /* 0x0001fc0901007387 */ /* 0x0001e20000100800 */
[----:B-1----:R-:W-:-:S03]  /*509a0*/  FMUL R10, R29, R19 ;  /* 0x000000131d0a7220 */ /* 0x002fc60000400000 */
[----:B0-----:R-:W3:Y:S04]  /*509b0*/  LDL.LU R9, [R1+0x174] ;  /* 0x0001740001097983 */ /* 0x001ee80000300800 */
[----:B------:R-:W3:Y:S04]  /*509c0*/  LDL.LU R28, [R1+0x178] ;  /* 0x00017800011c7983 */ /* 0x000ee80000300800 */
[----:B------:R0:W-:Y:S04]  /*509d0*/  STL [R1+0x1f8], R10 ;  /* 0x0001f80a01007387 */ /* 0x0001e80000100800 */
[----:B------:R-:W3:Y:S04]  /*509e0*/  LDL.LU R20, [R1+0x17c] ;  /* 0x00017c0001147983 */ /* 0x000ee80000300800 */
[----:B------:R-:W3:Y:S01]  /*509f0*/  LDL.LU R19, [R1+0x180] ;  /* 0x0001800001137983 */ /* 0x000ee20000300800 */
[----:B0-----:R-:W-:-:S03]  /*50a00*/  FMUL R10, R29, R18 ;  /* 0x000000121d0a7220 */ /* 0x001fc60000400000 */
[----:B------:R-:W3:Y:S01]  /*50a10*/  LDL.LU R18, [R1+0x184] ;  /* 0x0001840001127983 */ /* 0x000ee20000300800 */
[----:B--2---:R-:W-:-:S03]  /*50a20*/  FMUL R17, R29, R17 ;  /* 0x000000111d117220 */ /* 0x004fc60000400000 */
[----:B------:R0:W-:Y:S04]  /*50a30*/  STL [R1+0x1f4], R10 ;  /* 0x0001f40a01007387 */ /* 0x0001e80000100800 */
[----:B------:R1:W-:Y:S01]  /*50a40*/  STL [R1+0x1f0], R17 ;  /* 0x0001f01101007387 */ /* 0x0003e20000100800 */
[----:B0-----:R-:W-:-:S03]  /*50a50*/  FMUL R10, R29, R16 ;  /* 0x000000101d0a7220 */ /* 0x001fc60000400000 */
[----:B-1----:R-:W2:Y:S01]  /*50a60*/  LDL.LU R17, [R1+0x188] ;  /* 0x0001880001117983 */ /* 0x002ea20000300800 */
[----:B------:R-:W-:-:S03]  /*50a70*/  FMUL R14, R29, R14 ;  /* 0x0000000e1d0e7220 */ /* 0x000fc60000400000 */
[----:B------:R5:W-:Y:S01]  /*50a80*/  STL [R1+0x1ec], R10 ;  /* 0x0001ec0a01007387 */ /* 0x000be20000100800 */
[----:B------:R-:W-:-:S03]  /*50a90*/  FMUL R13, R29, R13 ;  /* 0x0000000d1d0d7220 */ /* 0x000fc60000400000 */
[----:B------:R-:W-:Y:S01]  /*50aa0*/  STL [R1+0x1e8], R14 ;  /* 0x0001e80e01007387 */ /* 0x000fe20000100800 */
[----:B-----5:R-:W-:-:S03]  /*50ab0*/  FMUL R10, R29, R12 ;  /* 0x0000000c1d0a7220 */ /* 0x020fc60000400000 */
[----:B------:R-:W-:Y:S01]  /*50ac0*/  STL [R1+0x1e4], R13 ;  /* 0x0001e40d01007387 */ /* 0x000fe20000100800 */
[----:B------:R-:W-:-:S03]  /*50ad0*/  FMUL R7, R29, R7 ;  /* 0x000000071d077220 */ /* 0x000fc60000400000 */
[----:B------:R-:W5:Y:S04]  /*50ae0*/  LDL.LU R23, [R1+0x18c] ;  /* 0x00018c0001177983 */ /* 0x000f680000300800 */
[----:B------:R0:W-:Y:S01]  /*50af0*/  STL [R1+0x1e0], R10 ;  /* 0x0001e00a01007387 */ /* 0x0001e20000100800 */
[----:B------:R-:W-:-:S03]  /*50b00*/  FMUL R6, R29, R6 ;  /* 0x000000061d067220 */ /* 0x000fc60000400000 */
[----:B0-----:R-:W5:Y:S04]  /*50b10*/  LDL.LU R10, [R1+0x190] ;  /* 0x00019000010a7983 */ /* 0x001f680000300800 */
[----:B------:R0:W-:Y:S04]  /*50b20*/  STL [R1+0x1dc], R7 ;  /* 0x0001dc0701007387 */ /* 0x0001e80000100800 */
[----:B------:R-:W5:Y:S04]  /*50b30*/  LDL.LU R16, [R1+0x194] ;  /* 0x0001940001107983 */ /* 0x000f680000300800 */
[----:B------:R-:W5:Y:S04]  /*50b40*/  LDL.LU R14, [R1+0x80] ;  /* 0x00008000010e7983 */ /* 0x000f680000300800 */
[----:B------:R-:W5:Y:S04]  /*50b50*/  LDL.LU R13, [R1+0x7c] ;  /* 0x00007c00010d7983 */ /* 0x000f680000300800 */
[----:B------:R1:W-:Y:S04]  /*50b60*/  STL [R1+0x1d8], R6 ;  /* 0x0001d80601007387 */ /* 0x0003e80000100800 */
[----:B------:R-:W5:Y:S01]  /*50b70*/  LDL.LU R12, [R1+0x88] ;  /* 0x00008800010c7983 */ /* 0x000f620000300800 */
[----:B----4-:R-:W-:-:S03]  /*50b80*/  FMUL R0, R29, R0 ;  /* 0x000000001d007220 */ /* 0x010fc60000400000 */
[----:B0-----:R-:W4:Y:S04]  /*50b90*/  LDL.LU R7, [R1+0x90] ;  /* 0x0000900001077983 */ /* 0x001f280000300800 */
[----:B-1----:R-:W4:Y:S01]  /*50ba0*/  LDL.LU R6, [R1+0x94] ;  /* 0x0000940001067983 */ /* 0x002f220000300800 */
[----:B------:R-:W-:-:S03]  /*50bb0*/  FMUL R2, R29, R2 ;  /* 0x000000021d027220 */ /* 0x000fc60000400000 */
[----:B------:R0:W-:Y:S04]  /*50bc0*/  STL [R1+0x144], R0 ;  /* 0x0001440001007387 */ /* 0x0001e80000100800 */
[----:B------:R1:W-:Y:S01]  /*50bd0*/  STL [R1+0x13c], R2 ;  /* 0x00013c0201007387 */ /* 0x0003e20000100800 */
[C---:B0-----:R-:W-:Y:S02]  /*50be0*/  FMUL R0, R29.reuse, R3 ;  /* 0x000000031d007220 */ /* 0x041fe40000400000 */
[----:B------:R-:W-:-:S03]  /*50bf0*/  FMUL R3, R29, R21 ;  /* 0x000000151d037220 */ /* 0x000fc60000400000 */
[----:B------:R0:W-:Y:S01]  /*50c00*/  STL [R1+0x140], R0 ;  /* 0x0001400001007387 */ /* 0x0001e20000100800 */
[----:B-1----:R-:W-:-:S03]  /*50c10*/  FMUL R2, R29, R8 ;  /* 0x000000081d027220 */ /* 0x002fc60000400000 */
[----:B------:R-:W-:Y:S01]  /*50c20*/  STL [R1+0x134], R3 ;  /* 0x0001340301007387 */ /* 0x000fe20000100800 */
[----:B0-----:R-:W-:-:S03]  /*50c30*/  FMUL R0, R29, R5 ;  /* 0x000000051d007220 */ /* 0x001fc60000400000 */
[----:B------:R-:W4:Y:S04]  /*50c40*/  LDL.LU R5, [R1+0x98] ;  /* 0x0000980001057983 */ /* 0x000f280000300800 */
[----:B------:R3:W-:Y:S04]  /*50c50*/  STL [R1+0x138], R2 ;  /* 0x0001380201007387 */ /* 0x0007e80000100800 */
[----:B------:R0:W-:Y:S01]  /*50c60*/  STL [R1+0x128], R0 ;  /* 0x0001280001007387 */ /* 0x0001e20000100800 */
[----:B---3--:R-:W-:-:S03]  /*50c70*/  FMUL R2, R29, R4 ;  /* 0x000000041d027220 */ /* 0x008fc60000400000 */
[----:B------:R-:W3:Y:S04]  /*50c80*/  LDL.LU R4, [R1+0x9c] ;  /* 0x00009c0001047983 */ /* 0x000ee80000300800 */
[----:B------:R1:W-:Y:S01]  /*50c90*/  STL [R1+0x130], R2 ;  /* 0x0001300201007387 */ /* 0x0003e20000100800 */
[C---:B0-----:R-:W-:Y:S02]  /*50ca0*/  FMUL R0, R29.reuse, R9 ;  /* 0x000000091d007220 */ /* 0x041fe40000400000 */
[----:B------:R-:W-:-:S03]  /*50cb0*/  FMUL R3, R29, R28 ;  /* 0x0000001c1d037220 */ /* 0x000fc60000400000 */
[----:B------:R0:W-:Y:S04]  /*50cc0*/  STL [R1+0x120], R0 ;  /* 0x0001200001007387 */ /* 0x0001e80000100800 */
[----:B------:R-:W-:Y:S01]  /*50cd0*/  STL [R1+0x12c], R3 ;  /* 0x00012c0301007387 */ /* 0x000fe20000100800 */
[----:B-1----:R-:W-:-:S03]  /*50ce0*/  FMUL R2, R29, R20 ;  /* 0x000000141d027220 */ /* 0x002fc60000400000 */
[----:B------:R-:W3:Y:S01]  /*50cf0*/  LDL.LU R8, [R1+0xa0] ;  /* 0x0000a00001087983 */ /* 0x000ee20000300800 */
[----:B0-----:R-:W-:-:S03]  /*50d00*/  FMUL R0, R29, R19 ;  /* 0x000000131d007220 */ /* 0x001fc60000400000 */
[----:B------:R0:W-:Y:S04]  /*50d10*/  STL [R1+0xfc], R2 ;  /* 0x0000fc0201007387 */ /* 0x0001e80000100800 */
[----:B------:R-:W3:Y:S01]  /*50d20*/  LDL.LU R9, [R1+0xa4] ;  /* 0x0000a40001097983 */ /* 0x000ee20000300800 */
[----:B0-----:R-:W-:-:S03]  /*50d30*/  FMUL R2, R29, R18 ;  /* 0x000000121d027220 */ /* 0x001fc60000400000 */
[----:B------:R2:W-:Y:S04]  /*50d40*/  STL [R1+0x124], R0 ;  /* 0x0001240001007387 */ /* 0x0005e80000100800 */
[----:B------:R-:W3:Y:S04]  /*50d50*/  LDL.LU R28, [R1+0xa8] ;  /* 0x0000a800011c7983 */ /* 0x000ee80000300800 */
[----:B------:R0:W-:Y:S01]  /*50d60*/  STL [R1+0xf8], R2 ;  /* 0x0000f80201007387 */ /* 0x0001e20000100800 */
[----:B--2---:R-:W-:-:S03]  /*50d70*/  FMUL R0, R29, R17 ;  /* 0x000000111d007220 */ /* 0x004fc60000400000 */
[----:B------:R-:W2:Y:S04]  /*50d80*/  LDL.LU R20, [R1+0xac] ;  /* 0x0000ac0001147983 */ /* 0x000ea80000300800 */
[----:B------:R-:W2:Y:S04]  /*50d90*/  LDL.LU R19, [R1+0xb0] ;  /* 0x0000b00001137983 */ /* 0x000ea80000300800 */
[----:B------:R1:W-:Y:S04]  /*50da0*/  STL [R1+0x11c], R0 ;  /* 0x00011c0001007387 */ /* 0x0003e80000100800 */
[----:B------:R-:W2:Y:S04]  /*50db0*/  LDL.LU R18, [R1+0xb4] ;  /* 0x0000b40001127983 */ /* 0x000ea80000300800 */
[----:B------:R-:W2:Y:S01]  /*50dc0*/  LDL.LU R17, [R1+0xb8] ;  /* 0x0000b80001117983 */ /* 0x000ea20000300800 */
[----:B-----5:R-:W-:-:S05]  /*50dd0*/  FMUL R3, R29, R23 ;  /* 0x000000171d037220 */ /* 0x020fca0000400000 */
[----:B------:R-:W-:Y:S01]  /*50de0*/  STL [R1+0xf0], R3 ;  /* 0x0000f00301007387 */ /* 0x000fe20000100800 */
[C---:B0-----:R-:W-:Y:S02]  /*50df0*/  FMUL R2, R29.reuse, R10 ;  /* 0x0000000a1d027220 */ /* 0x041fe40000400000 */
[----:B-1----:R-:W-:-:S03]  /*50e00*/  FMUL R0, R29, R16 ;  /* 0x000000101d007220 */ /* 0x002fc60000400000 */
[----:B------:R0:W-:Y:S04]  /*50e10*/  STL [R1+0x118], R2 ;  /* 0x0001180201007387 */ /* 0x0001e80000100800 */
[----:B------:R1:W-:Y:S01]  /*50e20*/  STL [R1+0xec], R0 ;  /* 0x0000ec0001007387 */ /* 0x0003e20000100800 */
[C---:B0-----:R-:W-:Y:S02]  /*50e30*/  FMUL R2, R27.reuse, R14 ;  /* 0x0000000e1b027220 */ /* 0x041fe40000400000 */
[C---:B-1----:R-:W-:Y:S02]  /*50e40*/  FMUL R0, R27.reuse, R13 ;  /* 0x0000000d1b007220 */ /* 0x042fe40000400000 */
[----:B------:R-:W-:Y:S01]  /*50e50*/  FMUL R3, R27, R12 ;  /* 0x0000000c1b037220 */ /* 0x000fe20000400000 */
[----:B------:R4:W-:Y:S04]  /*50e60*/  STL [R1+0x180], R2 ;  /* 0x0001800201007387 */ /* 0x0009e80000100800 */
[----:B------:R0:W-:Y:S04]  /*50e70*/  STL [R1+0x17c], R0 ;  /* 0x00017c0001007387 */ /* 0x0001e80000100800 */
[----:B------:R-:W-:Y:S04]  /*50e80*/  STL [R1+0x178], R3 ;  /* 0x0001780301007387 */ /* 0x000fe80000100800 */
[----:B------:R-:W5:Y:S01]  /*50e90*/  LDL.LU R16, [R1+0xbc] ;  /* 0x0000bc0001107983 */ /* 0x000f620000300800 */
[----:B------:R-:W-:-:S02]  /*50ea0*/  @!P6 FMUL R15, R15, 16777216 ;  /* 0x4b8000000f0fe820 */ /* 0x000fc40000400000 */
[C---:B----4-:R-:W-:Y:S02]  /*50eb0*/  FMUL R2, R27.reuse, R7 ;  /* 0x000000071b027220 */ /* 0x050fe40000400000 */
[----:B------:R1:W4:Y:S01]  /*50ec0*/  MUFU.RCP R29, R15 ;  /* 0x0000000f001d7308 */ /* 0x0003220000001000 */
[C---:B0-----:R-:W-:Y:S02]  /*50ed0*/  FMUL R0, R27.reuse, R6 ;  /* 0x000000061b007220 */ /* 0x041fe40000400000 */
[----:B------:R-:W-:Y:S04]  /*50ee0*/  STL [R1+0x174], R2 ;  /* 0x0001740201007387 */ /* 0x000fe80000100800 */
[----:B-1----:R-:W4:Y:S04]  /*50ef0*/  LDL.LU R15, [R1+0xc0] ;  /* 0x0000c000010f7983 */ /* 0x002f280000300800 */
[----:B------:R-:W4:Y:S04]  /*50f00*/  LDL.LU R14, [R1+0xc4] ;  /* 0x0000c400010e7983 */ /* 0x000f280000300800 */
[----:B------:R-:W4:Y:S04]  /*50f10*/  LDL.LU R13, [R1+0xc8] ;  /* 0x0000c800010d7983 */ /* 0x000f280000300800 */
[----:B------:R-:W4:Y:S04]  /*50f20*/  LDL.LU R12, [R1+0xcc] ;  /* 0x0000cc00010c7983 */ /* 0x000f280000300800 */
[----:B------:R0:W-:Y:S04]  /*50f30*/  STL [R1+0x2088], R0 ;  /* 0x0020880001007387 */ /* 0x0001e80000100800 */
[----:B------:R-:W4:Y:S01]  /*50f40*/  LDL.LU R7, [R1+0xd0] ;  /* 0x0000d00001077983 */ /* 0x000f220000300800 */
[----:B0-----:R-:W-:-:S05]  /*50f50*/  FMUL R0, R27, R5 ;  /* 0x000000051b007220 */ /* 0x001fca0000400000 */
[----:B------:R0:W-:Y:S04]  /*50f60*/  STL [R1+0x16c], R0 ;  /* 0x00016c0001007387 */ /* 0x0001e80000100800 */
[----:B------:R-:W4:Y:S04]  /*50f70*/  LDL.LU R6, [R1+0xd4] ;  /* 0x0000d40001067983 */ /* 0x000f280000300800 */
[----:B------:R-:W4:Y:S01]  /*50f80*/  LDL.LU R5, [R1+0xd8] ;  /* 0x0000d80001057983 */ /* 0x000f220000300800 */
[----:B---3--:R-:W-:-:S03]  /*50f90*/  FMUL R2, R27, R4 ;  /* 0x000000041b027220 */ /* 0x008fc60000400000 */
[----:B------:R-:W3:Y:S04]  /*50fa0*/  LDL.LU R4, [R1+0xdc] ;  /* 0x0000dc0001047983 */ /* 0x000ee80000300800 */
[----:B------:R1:W-:Y:S01]  /*50fb0*/  STL [R1+0x208c], R2 ;  /* 0x00208c0201007387 */ /* 0x0003e20000100800 */
[C---:B0-----:R-:W-:Y:S02]  /*50fc0*/  FMUL R0, R27.reuse, R8 ;  /* 0x000000081b007220 */ /* 0x041fe40000400000 */
[----:B-1----:R-:W-:-:S05]  /*50fd0*/  FMUL R2, R27, R9 ;  /* 0x000000091b027220 */ /* 0x002fca0000400000 */
[----:B------:R0:W-:Y:S04]  /*50fe0*/  STL [R1+0x2090], R2 ;  /* 0x0020900201007387 */ /* 0x0001e80000100800 */
[----:B------:R2:W-:Y:S01]  /*50ff0*/  STL [R1+0x164], R0 ;  /* 0x0001640001007387 */ /* 0x0005e20000100800 */
[C---:B0-----:R-:W-:Y:S02]  /*51000*/  FMUL R2, R27.reuse, R28 ;  /* 0x0000001c1b027220 */ /* 0x041fe40000400000 */
[----:B--2---:R-:W-:-:S03]  /*51010*/  FMUL R0, R27, R20 ;  /* 0x000000141b007220 */ /* 0x004fc60000400000 */
[----:B------:R0:W-:Y:S01]  /*51020*/  STL [R1+0x2094], R2 ;  /* 0x0020940201007387 */ /* 0x0001e20000100800 */
[----:B------:R-:W-:-:S03]  /*51030*/  FMUL R3, R27, R19 ;  /* 0x000000131b037220 */ /* 0x000fc60000400000 */
[----:B------:R1:W-:Y:S04]  /*51040*/  STL [R1+0x158], R0 ;  /* 0x0001580001007387 */ /* 0x0003e80000100800 */
[----:B------:R-:W-:Y:S01]  /*51050*/  STL [R1+0x154], R3 ;  /* 0x0001540301007387 */ /* 0x000fe20000100800 */
[----:B0-----:R-:W-:-:S03]  /*51060*/  FMUL R2, R27, R18 ;  /* 0x000000121b027220 */ /* 0x001fc60000400000 */
[----:B------:R-:W2:Y:S01]  /*51070*/  LDL.LU R21, [R1+0xe0] ;  /* 0x0000e00001157983 */ /* 0x000ea20000300800 */
[----:B-1----:R-:W-:-:S03]  /*51080*/  FMUL R0, R27, R17 ;  /* 0x000000111b007220 */ /* 0x002fc60000400000 */
[----:B------:R5:W-:Y:S04]  /*51090*/  STL [R1+0x150], R2 ;  /* 0x0001500201007387 */ /* 0x000be80000100800 */
[----:B------:R-:W2:Y:S04]  /*510a0*/  LDL.LU R23, [R1+0xe4] ;  /* 0x0000e40001177983 */ /* 0x000ea80000300800 */
[----:B------:R-:W-:Y:S04]  /*510b0*/  STL [R1+0x14c], R0 ;  /* 0x00014c0001007387 */ /* 0x000fe80000100800 */
[----:B------:R-:W2:Y:S04]  /*510c0*/  LDL.LU R10, [R1+0xe8] ;  /* 0x0000e800010a7983 */ /* 0x000ea80000300800 */
[----:B------:R-:W2:Y:S04]  /*510d0*/  LDL.LU R8, [R1+0xf4] ;  /* 0x0000f40001087983 */ /* 0x000ea80000300800 */
[----:B------:R-:W2:Y:S04]  /*510e0*/  LDL.LU R9, [R1+0x100] ;  /* 0x0001000001097983 */ /* 0x000ea80000300800 */
[----:B------:R-:W2:Y:S04]  /*510f0*/  LDL.LU R28, [R1+0x108] ;  /* 0x00010800011c7983 */ /* 0x000ea80000300800 */
[----:B------:R-:W2:Y:S04]  /*51100*/  LDL.LU R20, [R1+0x10c] ;  /* 0x00010c0001147983 */ /* 0x000ea80000300800 */
[----:B------:R-:W2:Y:S04]  /*51110*/  LDL.LU R19, [R1+0x110] ;  /* 0x0001100001137983 */ /* 0x000ea80000300800 */
[----:B------:R-:W2:Y:S01]  /*51120*/  LDL.LU R18, [R1+0x114] ;  /* 0x0001140001127983 */ /* 0x000ea20000300800 */
[----:B-----5:R-:W-:-:S05]  /*51130*/  FMUL R2, R27, R16 ;  /* 0x000000101b027220 */ /* 0x020fca0000400000 */
[----:B------:R0:W-:Y:S04]  /*51140*/  STL [R1+0x148], R2 ;  /* 0x0001480201007387 */ /* 0x0001e80000100800 */
[----:B0-----:R-:W5:Y:S01]  /*51150*/  LDL.LU R2, [R1+0x70] ;  /* 0x0000700001027983 */ /* 0x001f620000300800 */
[C---:B----4-:R-:W-:Y:S02]  /*51160*/  FMUL R3, R27.reuse, R15 ;  /* 0x0000000f1b037220 */ /* 0x050fe40000400000 */
[----:B------:R-:W-:-:S03]  /*51170*/  FMUL R0, R27, R14 ;  /* 0x0000000e1b007220 */ /* 0x000fc60000400000 */
[----:B------:R0:W-:Y:S01]  /*51180*/  STL [R1+0x104], R3 ;  /* 0x0001040301007387 */ /* 0x0001e20000100800 */
[----:B------:R-:W-:-:S03]  /*51190*/  FMUL R13, R27, R13 ;  /* 0x0000000d1b0d7220 */ /* 0x000fc60000400000 */
[----:B------:R1:W-:Y:S01]  /*511a0*/  STL [R1+0xc0], R0 ;  /* 0x0000c00001007387 */ /* 0x0003e20000100800 */
[C---:B0-----:R-:W-:Y:S02]  /*511b0*/  FMUL R3, R27.reuse, R12 ;  /* 0x0000000c1b037220 */ /* 0x041fe40000400000 */
[C---:B------:R-:W-:Y:S01]  /*511c0*/  FMUL R7, R27.reuse, R7 ;  /* 0x000000071b077220 */ /* 0x040fe20000400000 */
[----:B-1----:R-:W4:Y:S04]  /*511d0*/  LDL.LU R0, [R1+0x68] ;  /* 0x0000680001007983 */ /* 0x002f280000300800 */
[----:B------:R-:W-:Y:S04]  /*511e0*/  STL [R1+0xbc], R13 ;  /* 0x0000bc0d01007387 */ /* 0x000fe80000100800 */
[----:B------:R0:W-:Y:S01]  /*511f0*/  STL [R1+0xb8], R3 ;  /* 0x0000b80301007387 */ /* 0x0001e20000100800 */
[----:B------:R-:W-:-:S02]  /*51200*/  FMUL R6, R27, R6 ;  /* 0x000000061b067220 */ /* 0x000fc40000400000 */
[C---:B------:R-:W-:Y:S01]  /*51210*/  FMUL R5, R27.reuse, R5 ;  /* 0x000000051b057220 */ /* 0x040fe20000400000 */
[----:B0-----:R-:W4:Y:S04]  /*51220*/  LDL.LU R3, [R1+0x64] ;  /* 0x0000640001037983 */ /* 0x001f280000300800 */
[----:B------:R0:W-:Y:S04]  /*51230*/  STL [R1+0xb4], R7 ;  /* 0x0000b40701007387 */ /* 0x0001e80000100800 */
[----:B------:R1:W-:Y:S04]  /*51240*/  STL [R1+0xb0], R6 ;  /* 0x0000b00601007387 */ /* 0x0003e80000100800 */
[----:B------:R-:W4:Y:S04]  /*51250*/  LDL.LU R17, [R1+0x60] ;  /* 0x0000600001117983 */ /* 0x000f280000300800 */
[----:B------:R0:W-:Y:S04]  /*51260*/  STL [R1+0xac], R5 ;  /* 0x0000ac0501007387 */ /* 0x0001e80000100800 */
[----:B------:R-:W4:Y:S01]  /*51270*/  LDL.LU R16, [R1+0x5c] ;  /* 0x00005c0001107983 */ /* 0x000f220000300800 */
[----:B---3--:R-:W-:-:S05]  /*51280*/  FMUL R4, R27, R4 ;  /* 0x000000041b047220 */ /* 0x008fca0000400000 */
[----:B------:R3:W-:Y:S04]  /*51290*/  STL [R1+0xa8], R4 ;  /* 0x0000a80401007387 */ /* 0x0007e80000100800 */
[----:B------:R-:W4:Y:S04]  /*512a0*/  LDL.LU R15, [R1+0x58] ;  /* 0x00005800010f7983 */ /* 0x000f280000300800 */
[----:B------:R-:W4:Y:S04]  /*512b0*/  LDL.LU R14, [R1+0x54] ;  /* 0x00005400010e7983 */ /* 0x000f280000300800 */
[----:B------:R-:W4:Y:S04]  /*512c0*/  LDL.LU R13, [R1+0x50] ;  /* 0x00005000010d7983 */ /* 0x000f280000300800 */
[----:B------:R-:W4:Y:S04]  /*512d0*/  LDL.LU R12, [R1+0x4c] ;  /* 0x00004c00010c7983 */ /* 0x000f280000300800 */
[----:B0-----:R-:W4:Y:S04]  /*512e0*/  LDL.LU R7, [R1+0x20] ;  /* 0x0000200001077983 */ /* 0x001f280000300800 */
[----:B-1----:R-:W4:Y:S04]  /*512f0*/  LDL.LU R6, [R1+0x1c] ;  /* 0x00001c0001067983 */ /* 0x002f280000300800 */
[----:B------:R-:W4:Y:S04]  /*51300*/  LDL.LU R5, [R1+0x10] ;  /* 0x0000100001057983 */ /* 0x000f280000300800 */
[----:B---3--:R-:W3:Y:S01]  /*51310*/  LDL.LU R4, [R1+0xc] ;  /* 0x00000c0001047983 */ /* 0x008ee20000300800 */
[----:B--2---:R-:W-:-:S05]  /*51320*/  FMUL R21, R27, R21 ;  /* 0x000000151b157220 */ /* 0x004fca0000400000 */
[----:B------:R0:W-:Y:S01]  /*51330*/  STL [R1+0xa4], R21 ;  /* 0x0000a41501007387 */ /* 0x0001e20000100800 */
[----:B------:R-:W-:-:S03]  /*51340*/  FMUL R23, R27, R23 ;  /* 0x000000171b177220 */ /* 0x000fc60000400000 */
[----:B0-----:R-:W2:Y:S01]  /*51350*/  LDL.LU R21, [R1+0x2174] ;  /* 0x0021740001157983 */ /* 0x001ea20000300800 */
[----:B------:R-:W-:-:S03]  /*51360*/  FMUL R10, R27, R10 ;  /* 0x0000000a1b0a7220 */ /* 0x000fc60000400000 */
[----:B------:R0:W-:Y:S01]  /*51370*/  STL [R1+0xa0], R23 ;  /* 0x0000a01701007387 */ /* 0x0001e20000100800 */
[C---:B------:R-:W-:Y:S02]  /*51380*/  FMUL R8, R27.reuse, R8 ;  /* 0x000000081b087220 */ /* 0x040fe40000400000 */
[C---:B------:R-:W-:Y:S01]  /*51390*/  FMUL R9, R27.reuse, R9 ;  /* 0x000000091b097220 */ /* 0x040fe20000400000 */
[----:B0-----:R-:W2:Y:S01]  /*513a0*/  LDL.LU R23, [R1+0x2170] ;  /* 0x0021700001177983 */ /* 0x001ea20000300800 */
[----:B------:R-:W-:-:S03]  /*513b0*/  FMUL R28, R27, R28 ;  /* 0x0000001c1b1c7220 */ /* 0x000fc60000400000 */
[----:B------:R0:W-:Y:S01]  /*513c0*/  STL [R1+0x9c], R10 ;  /* 0x00009c0a01007387 */ /* 0x0001e20000100800 */
[C---:B------:R-:W-:Y:S02]  /*513d0*/  FMUL R20, R27.reuse, R20 ;  /* 0x000000141b147220 */ /* 0x040fe40000400000 */
[C---:B------:R-:W-:Y:S01]  /*513e0*/  FMUL R19, R27.reuse, R19 ;  /* 0x000000131b137220 */ /* 0x040fe20000400000 */
[----:B0-----:R-:W2:Y:S04]  /*513f0*/  LDL.LU R10, [R1+0x216c] ;  /* 0x00216c00010a7983 */ /* 0x001ea80000300800 */
[----:B------:R0:W-:Y:S01]  /*51400*/  STL [R1+0x98], R8 ;  /* 0x0000980801007387 */ /* 0x0001e20000100800 */
[----:B------:R-:W-:-:S03]  /*51410*/  FMUL R27, R27, R18 ;  /* 0x000000121b1b7220 */ /* 0x000fc60000400000 */
[----:B0-----:R-:W2:Y:S04]  /*51420*/  LDL.LU R8, [R1+0x2168] ;  /* 0x0021680001087983 */ /* 0x001ea80000300800 */
[----:B------:R0:W-:Y:S04]  /*51430*/  STL [R1+0x94], R9 ;  /* 0x0000940901007387 */ /* 0x0001e80000100800 */
[----:B0-----:R-:W2:Y:S04]  /*51440*/  LDL.LU R9, [R1+0x2164] ;  /* 0x0021640001097983 */ /* 0x001ea80000300800 */
[----:B------:R0:W-:Y:S01]  /*51450*/  STL [R1+0x90], R28 ;  /* 0x0000901c01007387 */ /* 0x0001e20000100800 */
[----:B-----5:R-:W-:-:S03]  /*51460*/  FMUL R2, R29, R2 ;  /* 0x000000021d027220 */ /* 0x020fc60000400000 */
[----:B0-----:R-:W5:Y:S04]  /*51470*/  LDL.LU R28, [R1+0x2160] ;  /* 0x00216000011c7983 */ /* 0x001f680000300800 */
[----:B------:R0:W-:Y:S04]  /*51480*/  STL [R1+0x88], R20 ;  /* 0x0000881401007387 */ /* 0x0001e80000100800 */
[----:B0-----:R-:W2:Y:S04]  /*51490*/  LDL.LU R20, [R1+0x215c] ;  /* 0x00215c0001147983 */ /* 0x001ea80000300800 */
[----:B------:R0:W-:Y:S04]  /*514a0*/  STL [R1+0x80], R19 ;  /* 0x0000801301007387 */ /* 0x0001e80000100800 */
[----:B0-----:R-:W2:Y:S04]  /*514b0*/  LDL.LU R19, [R1+0x2158] ;  /* 0x0021580001137983 */ /* 0x001ea80000300800 */
[----:B------:R-:W2:Y:S04]  /*514c0*/  LDL.LU R18, [R1+0x2154] ;  /* 0x0021540001127983 */ /* 0x000ea80000300800 */
[----:B------:R0:W-:Y:S04]  /*514d0*/  STL [R1+0x7c], R27 ;  /* 0x00007c1b01007387 */ /* 0x0001e80000100800 */
[----:B0-----:R-:W2:Y:S04]  /*514e0*/  LDL.LU R27, [R1] ;  /* 0x00000000011b7983 */ /* 0x001ea80000300800 */
[----:B------:R0:W-:Y:S04]  /*514f0*/  STL [R1+0x20a8], R2 ;  /* 0x0020a80201007387 */ /* 0x0001e80000100800 */
[----:B0-----:R-:W2:Y:S01]  /*51500*/  LDL.LU R2, [R1+0x6c] ;  /* 0x00006c0001027983 */ /* 0x001ea20000300800 */
[----:B----4-:R-:W-:-:S02]  /*51510*/  FMUL R0, R29, R0 ;  /* 0x000000001d007220 */ /* 0x010fc40000400000 */
[C---:B------:R-:W-:Y:S02]  /*51520*/  FMUL R3, R29.reuse, R3 ;  /* 0x000000031d037220 */ /* 0x040fe40000400000 */
[C---:B------:R-:W-:Y:S01]  /*51530*/  FMUL R17, R29.reuse, R17 ;  /* 0x000000111d117220 */ /* 0x040fe20000400000 */
[----:B------:R0:W-:Y:S01]  /*51540*/  STL [R1+0x20ac], R0 ;  /* 0x0020ac0001007387 */ /* 0x0001e20000100800 */
[C---:B------:R-:W-:Y:S02]  /*51550*/  FMUL R16, R29.reuse, R16 ;  /* 0x000000101d107220 */ /* 0x040fe40000400000 */
[C---:B------:R-:W-:Y:S02]  /*51560*/  FMUL R15, R29.reuse, R15 ;  /* 0x0000000f1d0f7220 */ /* 0x040fe40000400000 */
[C---:B------:R-:W-:Y:S02]  /*51570*/  FMUL R14, R29.reuse, R14 ;  /* 0x0000000e1d0e7220 */ /* 0x040fe40000400000 */
[----:B------:R-:W-:-:S02]  /*51580*/  FMUL R13, R29, R13 ;  /* 0x0000000d1d0d7220 */ /* 0x000fc40000400000 */
[C---:B------:R-:W-:Y:S02]  /*51590*/  FMUL R12, R29.reuse, R12 ;  /* 0x0000000c1d0c7220 */ /* 0x040fe40000400000 */
[C---:B------:R-:W-:Y:S02]  /*515a0*/  FMUL R7, R29.reuse, R7 ;  /* 0x000000071d077220 */ /* 0x040fe40000400000 */
[C---:B------:R-:W-:Y:S02]  /*515b0*/  FMUL R6, R29.reuse, R6 ;  /* 0x000000061d067220 */ /* 0x040fe40000400000 */
[C---:B------:R-:W-:Y:S02]  /*515c0*/  FMUL R5, R29.reuse, R5 ;  /* 0x000000051d057220 */ /* 0x040fe40000400000 */
[C---:B---3--:R-:W-:Y:S02]  /*515d0*/  FMUL R4, R29.reuse, R4 ;  /* 0x000000041d047220 */ /* 0x048fe40000400000 */
[----:B--2---:R-:W-:-:S05]  /*515e0*/  FMUL R2, R29, R2 ;  /* 0x000000021d027220 */ /* 0x004fca0000400000 */
[----:B------:R1:W-:Y:S04]  /*515f0*/  STL [R1+0xe0], R2 ;  /* 0x0000e00201007387 */ /* 0x0003e80000100800 */
[----:B0-----:R-:W2:Y:S04]  /*51600*/  LDL.LU R0, [R1+0x74] ;  /* 0x0000740001007983 */ /* 0x001ea80000300800 */
[----:B-1----:R-:W3:Y:S04]  /*51610*/  LDL.LU R2, [R1+0x78] ;  /* 0x0000780001027983 */ /* 0x002ee80000300800 */
[----:B------:R0:W-:Y:S04]  /*51620*/  STL [R1+0xd8], R3 ;  /* 0x0000d80301007387 */ /* 0x0001e80000100800 */
[----:B0-----:R-:W4:Y:S04]  /*51630*/  LDL.LU R3, [R1+0x84] ;  /* 0x0000840001037983 */ /* 0x001f280000300800 */
[----:B------:R0:W-:Y:S04]  /*51640*/  STL [R1+0xd4], R17 ;  /* 0x0000d41101007387 */ /* 0x0001e80000100800 */
[----:B0-----:R-:W2:Y:S04]  /*51650*/  LDL.LU R17, [R1+0x2150] ;  /* 0x0021500001117983 */ /* 0x001ea80000300800 */
        /* <DEDUP_REMOVED lines=17> */
[----:B0-----:R-:W2:Y:S01]  /*51770*/  LDL.LU R4, [R1+0x212c] ;  /* 0x00212c0001047983 */ /* 0x001ea20000300800 */
[----:B------:R-:W-:-:S05]  /*51780*/  FMUL R27, R29, R27 ;  /* 0x0000001b1d1b7220 */ /* 0x000fca0000400000 */
[----:B------:R2:W-:Y:S02]  /*51790*/  STL [R1+0x5c], R27 ;  /* 0x00005c1b01007387 */ /* 0x0005e40000100800 */
[C---:B--2---:R-:W-:Y:S02]  /*517a0*/  FMUL R27, R29.reuse, R4 ;  /* 0x000000041d1b7220 */ /* 0x044fe40000400000 */
[----:B------:R-:W2:Y:S04]  /*517b0*/  LDL.LU R4, [R1+0x8c] ;  /* 0x00008c0001047983 */ /* 0x000ea80000300800 */
[----:B------:R0:W-:Y:S02]  /*517c0*/  STL [R1+0x58], R27 ;  /* 0x0000581b01007387 */ /* 0x0001e40000100800 */
[----:B0-----:R-:W-:-:S02]  /*517d0*/  FMUL R27, R29, R5 ;  /* 0x000000051d1b7220 */ /* 0x001fc40000400000 */
[----:B------:R-:W3:Y:S01]  /*517e0*/  LDL R5, [R1+0x3cc] ;  /* 0x0003cc0001057983 */ /* 0x000ee20000100800 */
[----:B------:R-:W-:-:S03]  /*517f0*/  FMUL R7, R29, R7 ;  /* 0x000000071d077220 */ /* 0x000fc60000400000 */
[----:B------:R0:W-:Y:S02]  /*51800*/  STL [R1+0x50], R27 ;  /* 0x0000501b01007387 */ /* 0x0001e40000100800 */
[C---:B0-----:R-:W-:Y:S02]  /*51810*/  FMUL R27, R29.reuse, R6 ;  /* 0x000000061d1b7220 */ /* 0x041fe40000400000 */
[C---:B------:R-:W-:Y:S02]  /*51820*/  FMUL R6, R29.reuse, R12 ;  /* 0x0000000c1d067220 */ /* 0x040fe40000400000 */
[----:B------:R-:W-:Y:S01]  /*51830*/  FMUL R12, R29, R13 ;  /* 0x0000000d1d0c7220 */ /* 0x000fe20000400000 */
[----:B------:R0:W-:Y:S04]  /*51840*/  STL [R1+0x4c], R27 ;  /* 0x00004c1b01007387 */ /* 0x0001e80000100800 */
[----:B------:R1:W-:Y:S01]  /*51850*/  STL [R1+0x20], R7 ;  /* 0x0000200701007387 */ /* 0x0003e20000100800 */
[----:B------:R-:W-:-:S03]  /*51860*/  @!P0 FMUL R25, R25, 16777216 ;  /* 0x4b80000019198820 */ /* 0x000fc60000400000 */
[----:B------:R4:W-:Y:S01]  /*51870*/  STL [R1+0x1c], R6 ;  /* 0x00001c0601007387 */ /* 0x0009e20000100800 */
[C---:B0-----:R-:W-:Y:S02]  /*51880*/  FMUL R27, R29.reuse, R16 ;  /* 0x000000101d1b7220 */ /* 0x041fe40000400000 */
[C---:B-1----:R-:W-:Y:S01]  /*51890*/  FMUL R7, R29.reuse, R14 ;  /* 0x0000000e1d077220 */ /* 0x042fe20000400000 */
[----:B------:R-:W-:Y:S01]  /*518a0*/  STL [R1+0x10], R12 ;  /* 0x0000100c01007387 */ /* 0x000fe20000100800 */
[----:B------:R-:W-:Y:S02]  /*518b0*/  @!P0 FMUL R26, R26, 16777216 ;  /* 0x4b8000001a1a8820 */ /* 0x000fe40000400000 */
[C---:B----4-:R-:W-:Y:S01]  /*518c0*/  FMUL R6, R29.reuse, R15 ;  /* 0x0000000f1d067220 */ /* 0x050fe20000400000 */
[----:B------:R0:W-:Y:S04]  /*518d0*/  STL [R1+0xc], R7 ;  /* 0x00000c0701007387 */ /* 0x0001e80000100800 */
[----:B------:R1:W-:Y:S01]  /*518e0*/  STL [R1+0x2128], R27 ;  /* 0x0021281b01007387 */ /* 0x0003e20000100800 */
[----:B------:R-:W-:-:S03]  /*518f0*/  FMUL R16, R29, R3 ;  /* 0x000000031d107220 */ /* 0x000fc60000400000 */
[----:B------:R4:W-:Y:S01]  /*51900*/  STL [R1], R6 ;  /* 0x0000000601007387 */ /* 0x0009e20000100800 */
[----:B0-----:R-:W-:-:S03]  /*51910*/  FMUL R7, R29, R17 ;  /* 0x000000111d077220 */ /* 0x001fc60000400000 */
[----:B-1----:R-:W5:Y:S01]  /*51920*/  LDL.LU R27, [R1+0x48] ;  /* 0x00004800011b7983 */ /* 0x002f620000300800 */
[C---:B------:R-:W-:Y:S02]  /*51930*/  FMUL R17, R29.reuse, R19 ;  /* 0x000000131d117220 */ /* 0x040fe40000400000 */
[C---:B----4-:R-:W-:Y:S02]  /*51940*/  FMUL R6, R29.reuse, R0 ;  /* 0x000000001d067220 */ /* 0x050fe40000400000 */
[C---:B------:R-:W-:Y:S02]  /*51950*/  FMUL R18, R29.reuse, R18 ;  /* 0x000000121d127220 */ /* 0x040fe40000400000 */
[C---:B------:R-:W-:Y:S02]  /*51960*/  FMUL R20, R29.reuse, R20 ;  /* 0x000000141d147220 */ /* 0x040fe40000400000 */
[----:B--2---:R-:W-:Y:S02]  /*51970*/  FMUL R4, R29, R4 ;  /* 0x000000041d047220 */ /* 0x004fe40000400000 */
[----:B---3--:R-:W-:-:S02]  /*51980*/  FMUL R12, R5, R25 ;  /* 0x00000019050c7220 */ /* 0x008fc40000400000 */
[----:B------:R-:W-:Y:S02]  /*51990*/  FMUL R26, R5, R26 ;  /* 0x0000001a051a7220 */ /* 0x000fe40000400000 */
[----:B------:R-:W-:Y:S02]  /*519a0*/  FMUL R5, R29, R2 ;  /* 0x000000021d057220 */ /* 0x000fe40000400000 */
[----:B------:R-:W2:Y:S04]  /*519b0*/  LDL.LU R2, [R1+0x28] ;  /* 0x0000280001027983 */ /* 0x000ea80000300800 */
[----:B------:R-:W3:Y:S04]  /*519c0*/  LDL.LU R25, [R1+0x24] ;  /* 0x0000240001197983 */ /* 0x000ee80000300800 */
[----:B------:R-:W4:Y:S04]  /*519d0*/  LDL.LU R3, [R1+0x18] ;  /* 0x0000180001037983 */ /* 0x000f280000300800 */
[----:B------:R-:W2:Y:S04]  /*519e0*/  LDL.LU R0, [R1+0x14] ;  /* 0x0000140001007983 */ /* 0x000ea80000300800 */
[----:B------:R-:W2:Y:S04]  /*519f0*/  LDL.LU R19, [R1+0x8] ;  /* 0x0000080001137983 */ /* 0x000ea80000300800 */
[----:B------:R-:W2:Y:S01]  /*51a00*/  LDL.LU R29, [R1+0x3cc] ;  /* 0x0003cc00011d7983 */ /* 0x000ea20000300800 */
[----:B------:R-:W-:-:S02]  /*51a10*/  @!P0 FMUL R11, R11, 16777216 ;  /* 0x4b8000000b0b8820 */ /* 0x000fc40000400000 */
[----:B------:R-:W-:Y:S02]  /*51a20*/  @!P0 FMUL R22, R22, 16777216 ;  /* 0x4b80000016168820 */ /* 0x000fe40000400000 */
[----:B------:R-:W-:Y:S02]  /*51a30*/  @!P0 FMUL R10, R10, 16777216 ;  /* 0x4b8000000a0a8820 */ /* 0x000fe40000400000 */
[----:B------:R-:W-:Y:S02]  /*51a40*/  @!P0 FMUL R21, R21, 16777216 ;  /* 0x4b80000015158820 */ /* 0x000fe40000400000 */
[----:B------:R-:W-:Y:S02]  /*51a50*/  @!P0 FMUL R24, R24, 16777216 ;  /* 0x4b80000018188820 */ /* 0x000fe40000400000 */
[----:B------:R-:W-:Y:S01]  /*51a60*/  @!P0 FMUL R23, R23, 16777216 ;  /* 0x4b80000017178820 */ /* 0x000fe20000400000 */
[----:B------:R-:W-:Y:S02]  /*51a70*/  F2FP.PACK_AB R12, R12, R26 ;  /* 0x0000001a0c0c723e */ /* 0x000fe400000000ff */
[----:B------:R-:W3:Y:S01]  /*51a80*/  LDL.LU R26, [R1+0x2c] ;  /* 0x00002c00011a7983 */ /* 0x000ee20000300800 */
[----:B--2---:R-:W-:-:S02]  /*51a90*/  FMUL R13, R29, R11 ;  /* 0x0000000b1d0d7220 */ /* 0x004fc40000400000 */
[C---:B------:R-:W-:Y:S02]  /*51aa0*/  FMUL R22, R29.reuse, R22 ;  /* 0x000000161d167220 */ /* 0x040fe40000400000 */
[C---:B------:R-:W-:Y:S02]  /*51ab0*/  FMUL R14, R29.reuse, R21 ;  /* 0x000000151d0e7220 */ /* 0x040fe40000400000 */
[C---:B------:R-:W-:Y:S02]  /*51ac0*/  FMUL R24, R29.reuse, R24 ;  /* 0x000000181d187220 */ /* 0x040fe40000400000 */
[C---:B------:R-:W-:Y:S02]  /*51ad0*/  FMUL R15, R29.reuse, R10 ;  /* 0x0000000a1d0f7220 */ /* 0x040fe40000400000 */
[----:B------:R-:W-:Y:S01]  /*51ae0*/  FMUL R23, R29, R23 ;  /* 0x000000171d177220 */ /* 0x000fe20000400000 */
[----:B------:R-:W2:Y:S01]  /*51af0*/  LDL.LU R10, [R1+0x30] ;  /* 0x00003000010a7983 */ /* 0x000ea20000300800 */
[----:B------:R-:W-:-:S03]  /*51b00*/  F2FP.PACK_AB R13, R13, R22 ;  /* 0x000000160d0d723e */ /* 0x000fc600000000ff */
[----:B------:R-:W2:Y:S01]  /*51b10*/  LDL.LU R21, [R1+0x34] ;  /* 0x0000340001157983 */ /* 0x000ea20000300800 */
[----:B------:R-:W-:-:S03]  /*51b20*/  F2FP.PACK_AB R14, R14, R24 ;  /* 0x000000180e0e723e */ /* 0x000fc600000000ff */
[----:B------:R-:W2:Y:S01]  /*51b30*/  LDL.LU R11, [R1+0x38] ;  /* 0x00003800010b7983 */ /* 0x000ea20000300800 */
[----:B------:R-:W-:-:S03]  /*51b40*/  F2FP.PACK_AB R15, R15, R23 ;  /* 0x000000170f0f723e */ /* 0x000fc600000000ff */
[----:B------:R-:W2:Y:S04]  /*51b50*/  LDL.LU R22, [R1+0x3c] ;  /* 0x00003c0001167983 */ /* 0x000ea80000300800 */
[----:B------:R-:W2:Y:S04]  /*51b60*/  LDL.LU R24, [R1+0x40] ;  /* 0x0000400001187983 */ /* 0x000ea80000300800 */
[----:B------:R-:W2:Y:S01]  /*51b70*/  LDL.LU R23, [R1+0x44] ;  /* 0x0000440001177983 */ /* 0x000ea20000300800 */
[----:B-----5:R-:W-:-:S04]  /*51b80*/  @!P0 FMUL R27, R27, 16777216 ;  /* 0x4b8000001b1b8820 */ /* 0x020fc80000400000 */
[----:B------:R-:W-:Y:S02]  /*51b90*/  FMUL R27, R29, R27 ;  /* 0x0000001b1d1b7220 */ /* 0x000fe40000400000 */
[----:B------:R-:W-:-:S03]  /*51ba0*/  @!P0 FMUL R2, R2, 16777216 ;  /* 0x4b80000002028820 */ /* 0x000fc60000400000 */
[----:B------:R0:W-:Y:S01]  /*51bb0*/  STL [R1+0x54], R27 ;  /* 0x0000541b01007387 */ /* 0x0001e20000100800 */
[----:B---3--:R-:W-:Y:S02]  /*51bc0*/  @!P0 FMUL R26, R26, 16777216 ;  /* 0x4b8000001a1a8820 */ /* 0x008fe40000400000 */
[----:B------:R-:W-:Y:S01]  /*51bd0*/  FMUL R2, R29, R2 ;  /* 0x000000021d027220 */ /* 0x000fe20000400000 */
[----:B0-----:R-:W3:Y:S01]  /*51be0*/  LDL.LU R27, [R1+0x2128] ;  /* 0x00212800011b7983 */ /* 0x001ee20000300800 */
[----:B----4-:R-:W-:Y:S02]  /*51bf0*/  @!P0 FMUL R3, R3, 16777216 ;  /* 0x4b80000003038820 */ /* 0x010fe40000400000 */
[----:B------:R-:W-:Y:S02]  /*51c00*/  @!P0 FMUL R25, R25, 16777216 ;  /* 0x4b80000019198820 */ /* 0x000fe40000400000 */
[----:B------:R-:W-:Y:S02]  /*51c10*/  FMUL R3, R29, R3 ;  /* 0x000000031d037220 */ /* 0x000fe40000400000 */
[----:B--2---:R-:W-:-:S02]  /*51c20*/  @!P0 FMUL R10, R10, 16777216 ;  /* 0x4b8000000a0a8820 */ /* 0x004fc40000400000 */
[----:B------:R-:W-:Y:S02]  /*51c30*/  @!P0 FMUL R21, R21, 16777216 ;  /* 0x4b80000015158820 */ /* 0x000fe40000400000 */
[----:B------:R-:W-:Y:S02]  /*51c40*/  @!P0 FMUL R11, R11, 16777216 ;  /* 0x4b8000000b0b8820 */ /* 0x000fe40000400000 */
[----:B------:R-:W-:Y:S02]  /*51c50*/  @!P0 FMUL R22, R22, 16777216 ;  /* 0x4b80000016168820 */ /* 0x000fe40000400000 */
[----:B------:R-:W-:Y:S02]  /*51c60*/  @!P0 FMUL R23, R23, 16777216 ;  /* 0x4b80000017178820 */ /* 0x000fe40000400000 */
[----:B------:R-:W-:Y:S02]  /*51c70*/  @!P0 FMUL R24, R24, 16777216 ;  /* 0x4b80000018188820 */ /* 0x000fe40000400000 */
[----:B------:R-:W-:-:S02]  /*51c80*/  FMUL R23, R29, R23 ;  /* 0x000000171d177220 */ /* 0x000fc40000400000 */
[----:B------:R-:W-:-:S03]  /*51c90*/  FMUL R24, R29, R24 ;  /* 0x000000181d187220 */ /* 0x000fc60000400000 */
[----:B------:R0:W-:Y:S01]  /*51ca0*/  STL [R1+0x48], R23 ;  /* 0x0000481701007387 */ /* 0x0001e20000100800 */
[----:B------:R-:W-:-:S03]  /*51cb0*/  FMUL R21, R29, R21 ;  /* 0x000000151d157220 */ /* 0x000fc60000400000 */
[----:B------:R-:W-:Y:S01]  /*51cc0*/  STL [R1+0x44], R24 ;  /* 0x0000441801007387 */ /* 0x000fe20000100800 */
[C---:B0-----:R-:W-:Y:S02]  /*51cd0*/  FMUL R23, R29.reuse, R22 ;  /* 0x000000161d177220 */ /* 0x041fe40000400000 */
[C---:B------:R-:W-:Y:S02]  /*51ce0*/  FMUL R22, R29.reuse, R11 ;  /* 0x0000000b1d167220 */ /* 0x040fe40000400000 */
[C---:B------:R-:W-:Y:S01]  /*51cf0*/  FMUL R11, R29.reuse, R10 ;  /* 0x0000000a1d0b7220 */ /* 0x040fe20000400000 */
[----:B------:R-:W-:Y:S01]  /*51d00*/  STL [R1+0x40], R23 ;  /* 0x0000401701007387 */ /* 0x000fe20000100800 */
[----:B------:R-:W-:-:S03]  /*51d10*/  FMUL R10, R29, R26 ;  /* 0x0000001a1d0a7220 */ /* 0x000fc60000400000 */
[----:B------:R-:W-:Y:S04]  /*51d20*/  STL [R1+0x3c], R22 ;  /* 0x00003c1601007387 */ /* 0x000fe80000100800 */
[----:B------:R-:W-:Y:S04]  /*51d30*/  STL [R1+0x38], R21 ;  /* 0x0000381501007387 */ /* 0x000fe80000100800 */
[----:B------:R-:W-:Y:S04]  /*51d40*/  STL [R1+0x34], R11 ;  /* 0x0000340b01007387 */ /* 0x000fe80000100800 */
[----:B------:R0:W-:Y:S04]  /*51d50*/  STL [R1+0x20b0], R2 ;  /* 0x0020b00201007387 */ /* 0x0001e80000100800 */
[----:B------:R-:W-:Y:S01]  /*51d60*/  STL [R1+0x30], R10 ;  /* 0x0000300a01007387 */ /* 0x000fe20000100800 */
[----:B0-----:R-:W-:-:S03]  /*51d70*/  FMUL R2, R29, R25 ;  /* 0x000000191d027220 */ /* 0x001fc60000400000 */
[----:B------:R0:W-:Y:S04]  /*51d80*/  STL [R1+0x20b4], R3 ;  /* 0x0020b40301007387 */ /* 0x0001e80000100800 */
[----:B------:R1:W-:Y:S04]  /*51d90*/  STL [R1+0x28], R2 ;  /* 0x0000280201007387 */ /* 0x0003e80000100800 */
[----:B------:R-:W2:Y:S04]  /*51da0*/  LDL.LU R26, [R1+0xa4] ;  /* 0x0000a400011a7983 */ /* 0x000ea80000300800 */
[----:B--2---:R-:W-:Y:S04]  /*51db0*/  STL [R1+0x2108], R26 ;  /* 0x0021081a01007387 */ /* 0x004fe80000100800 */
[----:B0-----:R-:W2:Y:S01]  /*51dc0*/  LDL.LU R3, [R1+0xb0] ;  /* 0x0000b00001037983 */ /* 0x001ea20000300800 */
[----:B------:R-:W-:-:S02]  /*51dd0*/  @!P0 FMUL R0, R0, 16777216 ;  /* 0x4b80000000008820 */ /* 0x000fc40000400000 */
[----:B------:R-:W-:Y:S01]  /*51de0*/  @!P0 FMUL R19, R19, 16777216 ;  /* 0x4b80000013138820 */ /* 0x000fe20000400000 */
[----:B--2---:R-:W-:Y:S04]  /*51df0*/  STL [R1+0x210c], R3 ;  /* 0x00210c0301007387 */ /* 0x004fe80000100800 */
[----:B------:R-:W2:Y:S01]  /*51e00*/  LDL.LU R10, [R1+0xa8] ;  /* 0x0000a800010a7983 */ /* 0x000ea20000300800 */
[C---:B------:R-:W-:Y:S02]  /*51e10*/  FMUL R0, R29.reuse, R0 ;  /* 0x000000001d007220 */ /* 0x040fe40000400000 */
[----:B-1----:R-:W-:Y:S01]  /*51e20*/  FMUL R2, R29, R19 ;  /* 0x000000131d027220 */ /* 0x002fe20000400000 */
[----:B--2---:R-:W-:Y:S04]  /*51e30*/  STL [R1+0x2110], R10 ;  /* 0x0021100a01007387 */ /* 0x004fe80000100800 */
[----:B------:R-:W-:Y:S04]  /*51e40*/  STL [R1+0x20b8], R0 ;  /* 0x0020b80001007387 */ /* 0x000fe80000100800 */
[----:B------:R-:W2:Y:S04]  /*51e50*/  LDL.LU R19, [R1+0x20] ;  /* 0x0000200001137983 */ /* 0x000ea80000300800 */
[----:B--2---:R0:W-:Y:S04]  /*51e60*/  STL [R1+0x211c], R19 ;  /* 0x00211c1301007387 */ /* 0x0041e80000100800 */
[----:B0-----:R-:W2:Y:S04]  /*51e70*/  LDL.LU R19, [R1+0x4c] ;  /* 0x00004c0001137983 */ /* 0x001ea80000300800 */
[----:B--2---:R0:W-:Y:S04]  /*51e80*/  STL [R1+0x2120], R19 ;  /* 0x0021201301007387 */ /* 0x0041e80000100800 */
[----:B0-----:R-:W2:Y:S04]  /*51e90*/  LDL.LU R19, [R1+0x10] ;  /* 0x0000100001137983 */ /* 0x001ea80000300800 */
[----:B------:R-:W4:Y:S04]  /*51ea0*/  LDL.LU R24, [R1+0x7c] ;  /* 0x00007c0001187983 */ /* 0x000f280000300800 */
[----:B----4-:R0:W-:Y:S04]  /*51eb0*/  STL [R1+0x2118], R24 ;  /* 0x0021181801007387 */ /* 0x0101e80000100800 */
[----:B0-----:R-:W4:Y:S04]  /*51ec0*/  LDL.LU R24, [R1+0x50] ;  /* 0x0000500001187983 */ /* 0x001f280000300800 */
[----:B------:R-:W5:Y:S01]  /*51ed0*/  LDL.LU R10, [R1+0x90] ;  /* 0x00009000010a7983 */ /* 0x000f620000300800 */
[----:B------:R-:W-:-:S04]  /*51ee0*/  @!P0 FMUL R28, R28, 16777216 ;  /* 0x4b8000001c1c8820 */ /* 0x000fc80000400000 */
[----:B------:R-:W-:Y:S01]  /*51ef0*/  FMUL R28, R29, R28 ;  /* 0x0000001c1d1c7220 */ /* 0x000fe20000400000 */
[----:B-----5:R0:W-:Y:S04]  /*51f00*/  STL [R1+0x2114], R10 ;  /* 0x0021140a01007387 */ /* 0x0201e80000100800 */
[----:B0-----:R-:W5:Y:S04]  /*51f10*/  LDL.LU R10, [R1+0x88] ;  /* 0x00008800010a7983 */ /* 0x001f680000300800 */
        /* <DEDUP_REMOVED lines=8> */
[----:B------:R0:W-:Y:S04]  /*51fa0*/  STL [R1+0x20bc], R2 ;  /* 0x0020bc0201007387 */ /* 0x0001e80000100800 */
[----:B0-----:R-:W2:Y:S04]  /*51fb0*/  LDL.LU R2, [R1+0xac] ;  /* 0x0000ac0001027983 */ /* 0x001ea80000300800 */
[----:B------:R0:W-:Y:S04]  /*51fc0*/  STL [R1+0x8], R28 ;  /* 0x0000081c01007387 */ /* 0x0001e80000100800 */
[----:B0-----:R-:W2:Y:S01]  /*51fd0*/  LDL.LU R28, [R1+0x2124] ;  /* 0x00212400011c7983 */ /* 0x001ea20000300800 */
[----:B------:R-:W-:-:S02]  /*51fe0*/  @!P0 FMUL R9, R9, 16777216 ;  /* 0x4b80000009098820 */ /* 0x000fc40000400000 */
[----:B------:R-:W-:Y:S02]  /*51ff0*/  @!P0 FMUL R8, R8, 16777216 ;  /* 0x4b80000008088820 */ /* 0x000fe40000400000 */
[C---:B------:R-:W-:Y:S02]  /*52000*/  FMUL R9, R29.reuse, R9 ;  /* 0x000000091d097220 */ /* 0x040fe40000400000 */
[----:B------:R-:W-:-:S03]  /*52010*/  FMUL R29, R29, R8 ;  /* 0x000000081d1d7220 */ /* 0x000fc60000400000 */
[----:B------:R0:W-:Y:S01]  /*52020*/  STL [R1+0x4], R9 ;  /* 0x0000040901007387 */ /* 0x0001e20000100800 */
[----:B------:R-:W-:Y:S02]  /*52030*/  F2FP.PACK_AB R4, R5, R4 ;  /* 0x000000040504723e */ /* 0x000fe400000000ff */
[----:B------:R-:W-:Y:S01]  /*52040*/  F2FP.PACK_AB R16, R6, R16 ;  /* 0x000000100610723e */ /* 0x000fe200000000ff */
[----:B0-----:R-:W3:Y:S04]  /*52050*/  LDL.LU R9, [R1+0x98] ;  /* 0x0000980001097983 */ /* 0x001ee80000300800 */
[----:B------:R-:W3:Y:S04]  /*52060*/  LDL.LU R8, [R1+0x80] ;  /* 0x0000800001087983 */ /* 0x000ee80000300800 */
[----:B------:R0:W-:Y:S01]  /*52070*/  STL [R1+0x20c0], R29 ;  /* 0x0020c01d01007387 */ /* 0x0001e20000100800 */
[----:B------:R-:W-:-:S03]  /*52080*/  F2FP.PACK_AB R5, R18, R20 ;  /* 0x000000141205723e */ /* 0x000fc600000000ff */
[----:B0-----:R-:W3:Y:S04]  /*52090*/  LDL.LU R29, [R1+0xf8] ;  /* 0x0000f800011d7983 */ /* 0x001ee80000300800 */
[----:B--2---:R0:W-:Y:S04]  /*520a0*/  STS.128 [R28+0x400], R12 ;  /* 0x0004000c1c007388 */ /* 0x0041e80000000c00 */
[----:B0-----:R-:W2:Y:S04]  /*520b0*/  LDL.LU R12, [R1+0xec] ;  /* 0x0000ec00010c7983 */ /* 0x001ea80000300800 */
[----:B------:R-:W2:Y:S04]  /*520c0*/  LDL.LU R13, [R1+0xfc] ;  /* 0x0000fc00010d7983 */ /* 0x000ea80000300800 */
[----:B------:R-:W2:Y:S04]  /*520d0*/  LDL.LU R14, [R1+0x120] ;  /* 0x00012000010e7983 */ /* 0x000ea80000300800 */
[----:B------:R-:W2:Y:S04]  /*520e0*/  LDL.LU R15, [R1+0xbc] ;  /* 0x0000bc00010f7983 */ /* 0x000ea80000300800 */
[----:B------:R-:W3:Y:S04]  /*520f0*/  LDL.LU R6, [R1+0xc] ;  /* 0x00000c0001067983 */ /* 0x000ee80000300800 */
[----:B------:R-:W2:Y:S01]  /*52100*/  LDL.LU R18, [R1] ;  /* 0x0000000001127983 */ /* 0x000ea20000300800 */
[----:B------:R-:W-:-:S03]  /*52110*/  F2FP.PACK_AB R17, R7, R17 ;  /* 0x000000110711723e */ /* 0x000fc600000000ff */
[----:B------:R-:W4:Y:S04]  /*52120*/  LDL.LU R20, [R1+0x128] ;  /* 0x0001280001147983 */ /* 0x000f280000300800 */
[----:B------:R-:W4:Y:S01]  /*52130*/  LDL.LU R7, [R1+0x1c] ;  /* 0x00001c0001077983 */ /* 0x000f220000300800 */
[----:B---3--:R-:W-:-:S03]  /*52140*/  F2FP.PACK_AB R6, R6, R27 ;  /* 0x0000001b0606723e */ /* 0x008fc600000000ff */
[----:B------:R-:W3:Y:S01]  /*52150*/  LDL.LU R27, [R1+0xa0] ;  /* 0x0000a000011b7983 */ /* 0x000ee20000300800 */
[----:B--2---:R-:W-:-:S03]  /*52160*/  F2FP.PACK_AB R18, R19, R18 ;  /* 0x000000121312723e */ /* 0x004fc600000000ff */
[----:B------:R-:W4:Y:S02]  /*52170*/  LDL.LU R19, [R1+0x2120] ;  /* 0x0021200001137983 */ /* 0x000f240000300800 */
[----:B----4-:R-:W-:Y:S02]  /*52180*/  F2FP.PACK_AB R7, R19, R7 ;  /* 0x000000071307723e */ /* 0x010fe400000000ff */
[----:B------:R-:W2:Y:S02]  /*52190*/  LDL.LU R19, [R1+0x211c] ;  /* 0x00211c0001137983 */ /* 0x000ea40000300800 */
[----:B--2---:R-:W-:Y:S02]  /*521a0*/  F2FP.PACK_AB R19, R24, R19 ;  /* 0x000000131813723e */ /* 0x004fe400000000ff */
[----:B------:R-:W5:Y:S02]  /*521b0*/  LDL.LU R24, [R1+0x2118] ;  /* 0x0021180001187983 */ /* 0x000f640000300800 */
[----:B-----5:R-:W-:-:S02]  /*521c0*/  F2FP.PACK_AB R24, R10, R24 ;  /* 0x000000180a18723e */ /* 0x020fc400000000ff */
[----:B------:R-:W2:Y:S01]  /*521d0*/  LDL.LU R10, [R1+0x2114] ;  /* 0x00211400010a7983 */ /* 0x000ea20000300800 */
[----:B------:R-:W-:Y:S02]  /*521e0*/  F2FP.PACK_AB R12, R3, R12 ;  /* 0x0000000c030c723e */ /* 0x000fe400000000ff */
[----:B------:R-:W-:Y:S02]  /*521f0*/  F2FP.PACK_AB R25, R26, R25 ;  /* 0x000000191a19723e */ /* 0x000fe400000000ff */
[----:B------:R-:W-:Y:S02]  /*52200*/  F2FP.PACK_AB R13, R13, R29 ;  /* 0x0000001d0d0d723e */ /* 0x000fe400000000ff */
[----:B--2---:R-:W-:Y:S02]  /*52210*/  F2FP.PACK_AB R8, R10, R8 ;  /* 0x000000080a08723e */ /* 0x004fe400000000ff */
[----:B------:R-:W2:Y:S04]  /*52220*/  LDL.LU R10, [R1+0x2110] ;  /* 0x00211000010a7983 */ /* 0x000ea80000300800 */
[----:B------:R-:W2:Y:S04]  /*52230*/  LDL.LU R3, [R1+0x210c] ;  /* 0x00210c0001037983 */ /* 0x000ea80000300800 */
[----:B------:R-:W4:Y:S04]  /*52240*/  LDL.LU R26, [R1+0x2108] ;  /* 0x00210800011a7983 */ /* 0x000f280000300800 */
[----:B------:R-:W5:Y:S01]  /*52250*/  LDL.LU R29, [R1+0x24c] ;  /* 0x00024c00011d7983 */ /* 0x000f620000300800 */
[----:B----4-:R-:W-:-:S03]  /*52260*/  F2FP.PACK_AB R26, R2, R26 ;  /* 0x0000001a021a723e */ /* 0x010fc600000000ff */
[----:B-----5:R-:W-:Y:S04]  /*52270*/  STL [R1+0x20d8], R29 ;  /* 0x0020d81d01007387 */ /* 0x020fe80000100800 */
[----:B------:R-:W4:Y:S01]  /*52280*/  LDL.LU R2, [R1+0x258] ;  /* 0x0002580001027983 */ /* 0x000f220000300800 */
[----:B--2---:R-:W-:-:S03]  /*52290*/  F2FP.PACK_AB R10, R3, R10 ;  /* 0x0000000a030a723e */ /* 0x004fc600000000ff */
[----:B----4-:R-:W-:Y:S04]  /*522a0*/  STL [R1+0x20dc], R2 ;  /* 0x0020dc0201007387 */ /* 0x010fe80000100800 */
[----:B------:R-:W2:Y:S01]  /*522b0*/  LDL.LU R3, [R1+0x250] ;  /* 0x0002500001037983 */ /* 0x000ea20000300800 */
[----:B---3--:R-:W-:Y:S02]  /*522c0*/  F2FP.PACK_AB R9, R27, R9 ;  /* 0x000000091b09723e */ /* 0x008fe400000000ff */
[----:B------:R-:W-:Y:S02]  /*522d0*/  F2FP.PACK_AB R14, R20, R14 ;  /* 0x0000000e140e723e */ /* 0x000fe400000000ff */
[----:B------:R-:W-:Y:S02]  /*522e0*/  F2FP.PACK_AB R27, R15, R0 ;  /* 0x000000000f1b723e */ /* 0x000fe400000000ff */
[----:B------:R-:W-:Y:S01]  /*522f0*/  F2FP.PACK_AB R15, R22, R21 ;  /* 0x00000015160f723e */ /* 0x000fe200000000ff */
[----:B--2---:R-:W-:Y:S04]  /*52300*/  STL [R1+0x20e0], R3 ;  /* 0x0020e00301007387 */ /* 0x004fe80000100800 */
[----:B------:R-:W2:Y:S04]  /*52310*/  LDL.LU R20, [R1+0x118] ;  /* 0x0001180001147983 */ /* 0x000ea80000300800 */
[----:B------:R-:W3:Y:S04]  /*52320*/  LDL.LU R21, [R1+0x124] ;  /* 0x0001240001157983 */ /* 0x000ee80000300800 */
[----:B---3--:R0:W-:Y:S04]  /*52330*/  STL [R1+0x2104], R21 ;  /* 0x0021041501007387 */ /* 0x0081e80000100800 */
[----:B0-----:R-:W2:Y:S04]  /*52340*/  LDL.LU R21, [R1+0x11c] ;  /* 0x00011c0001157983 */ /* 0x001ea80000300800 */
[----:B------:R-:W3:Y:S01]  /*52350*/  LDL.LU R22, [R1+0x130] ;  /* 0x0001300001167983 */ /* 0x000ee20000300800 */
[----:B------:R-:W-:-:S03]  /*52360*/  F2FP.PACK_AB R11, R23, R11 ;  /* 0x0000000b170b723e */ /* 0x000fc600000000ff */
[----:B---3--:R0:W-:Y:S04]  /*52370*/  STL [R1+0x2100], R22 ;  /* 0x0021001601007387 */ /* 0x0081e80000100800 */
[----:B0-----:R-:W3:Y:S04]  /*52380*/  LDL.LU R22, [R1+0x12c] ;  /* 0x00012c0001167983 */ /* 0x001ee80000300800 */
[----:B------:R-:W4:Y:S04]  /*52390*/  LDL.LU R23, [R1+0x140] ;  /* 0x0001400001177983 */ /* 0x000f280000300800 */
[----:B----4-:R0:W-:Y:S04]  /*523a0*/  STL [R1+0x20fc], R23 ;  /* 0x0020fc1701007387 */ /* 0x0101e80000100800 */
[----:B0-----:R-:W4:Y:S04]  /*523b0*/  LDL.LU R23, [R1+0x138] ;  /* 0x0001380001177983 */ /* 0x001f280000300800 */
[----:B------:R-:W5:Y:S04]  /*523c0*/  LDL.LU R3, [R1+0x1b4] ;  /* 0x0001b40001037983 */ /* 0x000f680000300800 */
[----:B-----5:R0:W-:Y:S04]  /*523d0*/  STL [R1+0x20e4], R3 ;  /* 0x0020e40301007387 */ /* 0x0201e80000100800 */
[----:B0-----:R-:W5:Y:S04]  /*523e0*/  LDL.LU R3, [R1+0x1b0] ;  /* 0x0001b00001037983 */ /* 0x001f680000300800 */
        /* <DEDUP_REMOVED lines=10> */
[----:B------:R-:W3:Y:S04]  /*52490*/  LDL.LU R2, [R1+0x234] ;  /* 0x0002340001027983 */ /* 0x000ee80000300800 */
[----:B------:R-:W3:Y:S04]  /*524a0*/  LDL.LU R29, [R1+0x238] ;  /* 0x00023800011d7983 */ /* 0x000ee80000300800 */
[----:B------:R-:W3:Y:S04]  /*524b0*/  LDL R0, [R1+0x3d0] ;  /* 0x0003d00001007983 */ /* 0x000ee80000100800 */
[----:B------:R-:W-:Y:S04]  /*524c0*/  STS.128 [R28+0x80], R4 ;  /* 0x000080041c007388 */ /* 0x000fe80000000c00 */
[----:B------:R-:W-:Y:S04]  /*524d0*/  STS.128 [R28+0x480], R16 ;  /* 0x000480101c007388 */ /* 0x000fe80000000c00 */
[----:B------:R-:W-:Y:S04]  /*524e0*/  STS.128 [R28+0x100], R24 ;  /* 0x000100181c007388 */ /* 0x000fe80000000c00 */
[----:B------:R-:W-:Y:S04]  /*524f0*/  STS.128 [R28+0x500], R8 ;  /* 0x000500081c007388 */ /* 0x000fe80000000c00 */
[----:B------:R-:W-:Y:S01]  /*52500*/  STS.128 [R28+0x180], R12 ;  /* 0x0001800c1c007388 */ /* 0x000fe20000000c00 */
[----:B--2---:R-:W-:-:S03]  /*52510*/  F2FP.PACK_AB R20, R21, R20 ;  /* 0x000000141514723e */ /* 0x004fc600000000ff */
[----:B---3--:R0:W-:Y:S04]  /*52520*/  STL [R1+0x20d0], R0 ;  /* 0x0020d00001007387 */ /* 0x0081e80000100800 */
[----:B0-----:R-:W2:Y:S04]  /*52530*/  LDL R0, [R1+0x254] ;  /* 0x0002540001007983 */ /* 0x001ea80000100800 */
[----:B------:R-:W3:Y:S04]  /*52540*/  LDL.LU R4, [R1+0x198] ;  /* 0x0001980001047983 */ /* 0x000ee80000300800 */
        /* <DEDUP_REMOVED lines=19> */
[----:B------:R-:W2:Y:S02]  /*52680*/  LDL.LU R21, [R1+0x2104] ;  /* 0x0021040001157983 */ /* 0x000ea40000300800 */
[----:B--2---:R-:W-:-:S02]  /*52690*/  F2FP.PACK_AB R21, R22, R21 ;  /* 0x000000151615723e */ /* 0x004fc400000000ff */
[----:B------:R-:W4:Y:S02]  /*526a0*/  LDL.LU R22, [R1+0x2100] ;  /* 0x0021000001167983 */ /* 0x000f240000300800 */
[----:B----4-:R-:W-:Y:S02]  /*526b0*/  F2FP.PACK_AB R22, R23, R22 ;  /* 0x000000161716723e */ /* 0x010fe400000000ff */
[----:B------:R-:W5:Y:S02]  /*526c0*/  LDL.LU R23, [R1+0x20fc] ;  /* 0x0020fc0001177983 */ /* 0x000f640000300800 */
[----:B-----5:R-:W-:Y:S02]  /*526d0*/  F2FP.PACK_AB R23, R3, R23 ;  /* 0x000000170317723e */ /* 0x020fe400000000ff */
[----:B------:R-:W3:Y:S02]  /*526e0*/  LDL.LU R3, [R1+0x20f8] ;  /* 0x0020f80001037983 */ /* 0x000ee40000300800 */
[----:B---3--:R-:W-:-:S02]  /*526f0*/  F2FP.PACK_AB R4, R3, R4 ;  /* 0x000000040304723e */ /* 0x008fc400000000ff */
[----:B------:R-:W2:Y:S02]  /*52700*/  LDL.LU R3, [R1+0x20f4] ;  /* 0x0020f40001037983 */ /* 0x000ea40000300800 */
[----:B--2---:R-:W-:Y:S02]  /*52710*/  F2FP.PACK_AB R8, R3, R8 ;  /* 0x000000080308723e */ /* 0x004fe400000000ff */
[----:B------:R-:W2:Y:S02]  /*52720*/  LDL.LU R3, [R1+0x20f0] ;  /* 0x0020f00001037983 */ /* 0x000ea40000300800 */
[----:B--2---:R-:W-:Y:S02]  /*52730*/  F2FP.PACK_AB R12, R3, R12 ;  /* 0x0000000c030c723e */ /* 0x004fe400000000ff */
[----:B------:R-:W2:Y:S02]  /*52740*/  LDL.LU R3, [R1+0x20ec] ;  /* 0x0020ec0001037983 */ /* 0x000ea40000300800 */
[----:B--2---:R-:W-:-:S02]  /*52750*/  F2FP.PACK_AB R16, R3, R16 ;  /* 0x000000100310723e */ /* 0x004fc400000000ff */
[----:B------:R-:W2:Y:S02]  /*52760*/  LDL.LU R3, [R1+0x20e8] ;  /* 0x0020e80001037983 */ /* 0x000ea40000300800 */
[----:B--2---:R-:W-:Y:S02]  /*52770*/  F2FP.PACK_AB R5, R3, R5 ;  /* 0x000000050305723e */ /* 0x004fe400000000ff */
[----:B------:R-:W2:Y:S01]  /*52780*/  LDL.LU R3, [R1+0x20e4] ;  /* 0x0020e40001037983 */ /* 0x000ea20000300800 */
[----:B------:R-:W-:Y:S02]  /*52790*/  F2FP.PACK_AB R13, R2, R13 ;  /* 0x0000000d020d723e */ /* 0x000fe400000000ff */
[----:B------:R-:W-:Y:S02]  /*527a0*/  F2FP.PACK_AB R17, R29, R17 ;  /* 0x000000111d11723e */ /* 0x000fe400000000ff */
[----:B--2---:R-:W-:Y:S02]  /*527b0*/  F2FP.PACK_AB R9, R3, R9 ;  /* 0x000000090309723e */ /* 0x004fe400000000ff */
[----:B------:R-:W2:Y:S04]  /*527c0*/  LDL.LU R3, [R1+0x20e0] ;  /* 0x0020e00001037983 */ /* 0x000ea80000300800 */
[----:B------:R-:W2:Y:S04]  /*527d0*/  LDL.LU R2, [R1+0x20dc] ;  /* 0x0020dc0001027983 */ /* 0x000ea80000300800 */
[----:B------:R-:W3:Y:S01]  /*527e0*/  LDL.LU R29, [R1+0x20d8] ;  /* 0x0020d800011d7983 */ /* 0x000ee20000300800 */
[----:B------:R-:W-:-:S02]  /*527f0*/  F2FP.PACK_AB R10, R15, R10 ;  /* 0x0000000a0f0a723e */ /* 0x000fc400000000ff */
[----:B---3--:R-:W-:Y:S02]  /*52800*/  F2FP.PACK_AB R15, R0, R29 ;  /* 0x0000001d000f723e */ /* 0x008fe400000000ff */
[----:B------:R-:W3:Y:S01]  /*52810*/  LDL.LU R0, [R1+0x2a8] ;  /* 0x0002a80001007983 */ /* 0x000ee20000300800 */
[----:B------:R-:W-:Y:S02]  /*52820*/  F2FP.PACK_AB R6, R14, R6 ;  /* 0x000000060e06723e */ /* 0x000fe400000000ff */
[----:B------:R-:W-:Y:S02]  /*52830*/  F2FP.PACK_AB R14, R11, R24 ;  /* 0x000000180b0e723e */ /* 0x000fe400000000ff */
[----:B------:R-:W-:Y:S02]  /*52840*/  F2FP.PACK_AB R11, R27, R19 ;  /* 0x000000131b0b723e */ /* 0x000fe400000000ff */
[----:B------:R-:W-:Y:S02]  /*52850*/  F2FP.PACK_AB R7, R26, R7 ;  /* 0x000000071a07723e */ /* 0x000fe400000000ff */
[----:B--2---:R-:W-:-:S02]  /*52860*/  F2FP.PACK_AB R19, R2, R3 ;  /* 0x000000030213723e */ /* 0x004fc400000000ff */
[----:B------:R-:W-:Y:S01]  /*52870*/  F2FP.PACK_AB R18, R25, R18 ;  /* 0x000000121912723e */ /* 0x000fe200000000ff */
[----:B---3--:R0:W-:Y:S04]  /*52880*/  STL [R1+0x20d4], R0 ;  /* 0x0020d40001007387 */ /* 0x0081e80000100800 */
[----:B0-----:R-:W2:Y:S04]  /*52890*/  LDL.LU R0, [R1+0x2a4] ;  /* 0x0002a40001007983 */ /* 0x001ea80000300800 */
[----:B------:R-:W3:Y:S04]  /*528a0*/  LDL.LU R27, [R1+0x2f0] ;  /* 0x0002f000011b7983 */ /* 0x000ee80000300800 */
[----:B------:R-:W4:Y:S04]  /*528b0*/  LDL.LU R26, [R1+0x2c4] ;  /* 0x0002c400011a7983 */ /* 0x000f280000300800 */
[----:B------:R-:W4:Y:S04]  /*528c0*/  LDL.LU R3, [R1+0x2bc] ;  /* 0x0002bc0001037983 */ /* 0x000f280000300800 */
[----:B------:R-:W5:Y:S04]  /*528d0*/  LDL.LU R24, [R1+0x2c8] ;  /* 0x0002c80001187983 */ /* 0x000f680000300800 */
[----:B------:R-:W5:Y:S04]  /*528e0*/  LDL.LU R25, [R1+0x2c0] ;  /* 0x0002c00001197983 */ /* 0x000f680000300800 */
[----:B------:R-:W2:Y:S04]  /*528f0*/  LDL.LU R29, [R1+0x2d8] ;  /* 0x0002d800011d7983 */ /* 0x000ea80000300800 */
[----:B--2---:R0:W-:Y:S04]  /*52900*/  STL [R1+0x20c4], R29 ;  /* 0x0020c41d01007387 */ /* 0x0041e80000100800 */
[----:B0-----:R-:W2:Y:S04]  /*52910*/  LDL.LU R29, [R1+0x2d4] ;  /* 0x0002d400011d7983 */ /* 0x001ea80000300800 */
[----:B--2---:R0:W-:Y:S04]  /*52920*/  STL [R1+0x20c8], R29 ;  /* 0x0020c81d01007387 */ /* 0x0041e80000100800 */
[----:B0-----:R-:W2:Y:S04]  /*52930*/  LDL.LU R29, [R1+0x30c] ;  /* 0x00030c00011d7983 */ /* 0x001ea80000300800 */
[----:B------:R-:W-:Y:S04]  /*52940*/  STS.128 [R28+0x580], R20 ;  /* 0x000580141c007388 */ /* 0x000fe80000000c00 */
[----:B------:R-:W-:Y:S04]  /*52950*/  STS.128 [R28+0x200], R4 ;  /* 0x000200041c007388 */ /* 0x000fe80000000c00 */
[----:B--2---:R0:W-:Y:S04]  /*52960*/  STL [R1+0x20cc], R29 ;  /* 0x0020cc1d01007387 */ /* 0x0041e80000100800 */
[----:B0-----:R-:W2:Y:S04]  /*52970*/  LDL.LU R29, [R1+0x308] ;  /* 0x00030800011d7983 */ /* 0x001ea80000300800 */
[----:B------:R-:W2:Y:S04]  /*52980*/  LDL.LU R2, [R1+0x354] ;  /* 0x0003540001027983 */ /* 0x000ea80000300800 */
[----:B------:R-:W2:Y:S04]  /*52990*/  LDL.LU R21, [R1+0x2b8] ;  /* 0x0002b80001157983 */ /* 0x000ea80000300800 */
[----:B------:R-:W2:Y:S04]  /*529a0*/  LDL.LU R22, [R1+0x2b0] ;  /* 0x0002b00001167983 */ /* 0x000ea80000300800 */
[----:B------:R-:W3:Y:S04]  /*529b0*/  LDL.LU R23, [R1+0x2f8] ;  /* 0x0002f80001177983 */ /* 0x000ee80000300800 */
[----:B------:R-:W2:Y:S04]  /*529c0*/  LDL.LU R20, [R1+0x350] ;  /* 0x0003500001147983 */ /* 0x000ea80000300800 */
[----:B------:R-:W2:Y:S04]  /*529d0*/  LDL.LU R4, [R1+0x29c] ;  /* 0x00029c0001047983 */ /* 0x000ea80000300800 */
[----:B------:R-:W3:Y:S04]  /*529e0*/  LDL.LU R5, [R1+0x2ac] ;  /* 0x0002ac0001057983 */ /* 0x000ee80000300800 */
[----:B------:R-:W3:Y:S04]  /*529f0*/  LDL.LU R6, [R1+0x2f4] ;  /* 0x0002f40001067983 */ /* 0x000ee80000300800 */
[----:B------:R-:W3:Y:S04]  /*52a00*/  LDL.LU R7, [R1+0x2cc] ;  /* 0x0002cc0001077983 */ /* 0x000ee80000300800 */
[----:B------:R0:W-:Y:S04]  /*52a10*/  STS.128 [R28+0x600], R8 ;  /* 0x000600081c007388 */ /* 0x0001e80000000c00 */
[----:B------:R1:W-:Y:S04]  /*52a20*/  STS.128 [R28+0x280], R12 ;  /* 0x0002800c1c007388 */ /* 0x0003e80000000c00 */
[----:B------:R1:W-:Y:S04]  /*52a30*/  STS.128 [R28+0x680], R16 ;  /* 0x000680101c007388 */ /* 0x0003e80000000c00 */
[----:B0-----:R-:W3:Y:S04]  /*52a40*/  LDL.LU R8, [R1+0x2a0] ;  /* 0x0002a00001087983 */ /* 0x001ee80000300800 */
[----:B------:R-:W3:Y:S04]  /*52a50*/  LDL.LU R9, [R1+0x2b4] ;  /* 0x0002b40001097983 */ /* 0x000ee80000300800 */
[----:B------:R-:W4:Y:S04]  /*52a60*/  LDL.LU R10, [R1+0x2fc] ;  /* 0x0002fc00010a7983 */ /* 0x000f280000300800 */
[----:B------:R-:W4:Y:S04]  /*52a70*/  LDL.LU R11, [R1+0x2d0] ;  /* 0x0002d000010b7983 */ /* 0x000f280000300800 */
[----:B-1----:R-:W4:Y:S04]  /*52a80*/  LDL.LU R12, [R1+0x2e0] ;  /* 0x0002e000010c7983 */ /* 0x002f280000300800 */
[----:B------:R-:W4:Y:S04]  /*52a90*/  LDL.LU R13, [R1+0x2e4] ;  /* 0x0002e400010d7983 */ /* 0x000f280000300800 */
[----:B------:R-:W4:Y:S04]  /*52aa0*/  LDL.LU R14, [R1+0x300] ;  /* 0x00030000010e7983 */ /* 0x000f280000300800 */
[----:B------:R-:W4:Y:S04]  /*52ab0*/  LDL.LU R15, [R1+0x34c] ;  /* 0x00034c00010f7983 */ /* 0x000f280000300800 */
[----:B------:R-:W4:Y:S04]  /*52ac0*/  LDL.LU R16, [R1+0x2e8] ;  /* 0x0002e80001107983 */ /* 0x000f280000300800 */
[----:B------:R-:W5:Y:S04]  /*52ad0*/  LDL.LU R17, [R1+0x2ec] ;  /* 0x0002ec0001117983 */ /* 0x000f680000300800 */
[----:B------:R-:W5:Y:S04]  /*52ae0*/  LDL.LU R18, [R1+0x304] ;  /* 0x0003040001127983 */ /* 0x000f680000300800 */
[----:B------:R-:W5:Y:S01]  /*52af0*/  LDL.LU R19, [R1+0x358] ;  /* 0x0003580001137983 */ /* 0x000f620000300800 */
[----:B--2---:R-:W-:-:S03]  /*52b00*/  F2FP.PACK_AB R4, R0, R4 ;  /* 0x000000040004723e */ /* 0x004fc600000000ff */
[----:B------:R-:W2:Y:S01]  /*52b10*/  LDL.LU R0, [R1+0x20d4] ;  /* 0x0020d40001007983 */ /* 0x000ea20000300800 */
[----:B---3--:R-:W-:Y:S02]  /*52b20*/  F2FP.PACK_AB R5, R9, R5 ;  /* 0x000000050905723e */ /* 0x008fe400000000ff */
[----:B------:R-:W-:Y:S02]  /*52b30*/  F2FP.PACK_AB R9, R21, R22 ;  /* 0x000000161509723e */ /* 0x000fe400000000ff */
[----:B----4-:R-:W-:Y:S02]  /*52b40*/  F2FP.PACK_AB R12, R16, R12 ;  /* 0x0000000c100c723e */ /* 0x010fe400000000ff */
[----:B-----5:R-:W-:Y:S02]  /*52b50*/  F2FP.PACK_AB R16, R17, R13 ;  /* 0x0000000d1110723e */ /* 0x020fe400000000ff */
[----:B------:R-:W-:Y:S02]  /*52b60*/  F2FP.PACK_AB R13, R23, R27 ;  /* 0x0000001b170d723e */ /* 0x000fe400000000ff */
[----:B------:R-:W-:-:S02]  /*52b70*/  F2FP.PACK_AB R17, R10, R6 ;  /* 0x000000060a11723e */ /* 0x000fc400000000ff */
[----:B------:R-:W-:Y:S02]  /*52b80*/  F2FP.PACK_AB R6, R26, R3 ;  /* 0x000000031a06723e */ /* 0x000fe400000000ff */
[----:B------:R-:W-:Y:S02]  /*52b90*/  F2FP.PACK_AB R10, R24, R25 ;  /* 0x00000019180a723e */ /* 0x000fe400000000ff */
[----:B------:R-:W-:Y:S02]  /*52ba0*/  F2FP.PACK_AB R14, R29, R14 ;  /* 0x0000000e1d0e723e */ /* 0x000fe400000000ff */
[----:B--2---:R-:W-:Y:S02]  /*52bb0*/  F2FP.PACK_AB R8, R0, R8 ;  /* 0x000000080008723e */ /* 0x004fe400000000ff */
[----:B------:R-:W2:Y:S04]  /*52bc0*/  LDL.LU R0, [R1+0x20d0] ;  /* 0x0020d00001007983 */ /* 0x000ea80000300800 */
[----:B------:R-:W3:Y:S04]  /*52bd0*/  LDL.LU R27, [R1+0x40] ;  /* 0x00004000011b7983 */ /* 0x000ee80000300800 */
[----:B------:R-:W4:Y:S04]  /*52be0*/  LDL.LU R21, [R1+0x44] ;  /* 0x0000440001157983 */ /* 0x000f280000300800 */
[----:B------:R-:W5:Y:S04]  /*52bf0*/  LDL.LU R22, [R1+0xe0] ;  /* 0x0000e00001167983 */ /* 0x000f680000300800 */
[----:B------:R-:W5:Y:S04]  /*52c00*/  LDL.LU R23, [R1+0xd8] ;  /* 0x0000d80001177983 */ /* 0x000f680000300800 */
[----:B------:R0:W2:Y:S04]  /*52c10*/  LDL R3, [R1+0x418] ;  /* 0x0004180001037983 */ /* 0x0000a80000100800 */
[----:B------:R-:W2:Y:S04]  /*52c20*/  LDL.LU R26, [R1+0x30] ;  /* 0x00003000011a7983 */ /* 0x000ea80000300800 */
[----:B------:R-:W2:Y:S04]  /*52c30*/  LDL.LU R24, [R1+0x8] ;  /* 0x0000080001187983 */ /* 0x000ea80000300800 */
[----:B------:R-:W2:Y:S04]  /*52c40*/  LDL.LU R25, [R1+0x28] ;  /* 0x0000280001197983 */ /* 0x000ea80000300800 */
[----:B------:R-:W2:Y:S02]  /*52c50*/  LDL.LU R29, [R1+0x20cc] ;  /* 0x0020cc00011d7983 */ /* 0x000ea40000300800 */
[----:B--2---:R-:W-:-:S02]  /*52c60*/  F2FP.PACK_AB R18, R29, R18 ;  /* 0x000000121d12723e */ /* 0x004fc400000000ff */
[----:B------:R-:W2:Y:S02]  /*52c70*/  LDL.LU R29, [R1+0x20c8] ;  /* 0x0020c800011d7983 */ /* 0x000ea40000300800 */
[----:B--2---:R-:W-:Y:S02]  /*52c80*/  F2FP.PACK_AB R7, R29, R7 ;  /* 0x000000071d07723e */ /* 0x004fe400000000ff */
[----:B------:R-:W2:Y:S01]  /*52c90*/  LDL.LU R29, [R1+0x20c4] ;  /* 0x0020c400011d7983 */ /* 0x000ea20000300800 */
[----:B------:R-:W-:-:S03]  /*52ca0*/  F2FP.PACK_AB R15, R2, R15 ;  /* 0x0000000f020f723e */ /* 0x000fc600000000ff */
[----:B------:R1:W-:Y:S01]  /*52cb0*/  STS.128 [R28+0x300], R4 ;  /* 0x000300041c007388 */ /* 0x0003e20000000c00 */
[----:B------:R-:W-:-:S03]  /*52cc0*/  F2FP.PACK_AB R19, R19, R20 ;  /* 0x000000141313723e */ /* 0x000fc600000000ff */
[----:B------:R-:W-:Y:S04]  /*52cd0*/  STS.128 [R28+0x380], R12 ;  /* 0x0003800c1c007388 */ /* 0x000fe80000000c00 */
[----:B------:R-:W-:Y:S01]  /*52ce0*/  STS.128 [R28+0x780], R16 ;  /* 0x000780101c007388 */ /* 0x000fe20000000c00 */
[----:B--2---:R-:W-:-:S03]  /*52cf0*/  F2FP.PACK_AB R11, R29, R11 ;  /* 0x0000000b1d0b723e */ /* 0x004fc600000000ff */
[----:B------:R-:W2:Y:S04]  /*52d00*/  LDL.LU R29, [R1+0x20c0] ;  /* 0x0020c000011d7983 */ /* 0x000ea80000300800 */
[----:B------:R-:W3:Y:S04]  /*52d10*/  LDL.LU R2, [R1+0x20bc] ;  /* 0x0020bc0001027983 */ /* 0x000ee80000300800 */
[----:B-1----:R-:W3:Y:S04]  /*52d20*/  LDL.LU R4, [R1+0x58] ;  /* 0x0000580001047983 */ /* 0x002ee80000300800 */
[----:B------:R-:W3:Y:S04]  /*52d30*/  LDL.LU R5, [R1+0x68] ;  /* 0x0000680001057983 */ /* 0x000ee80000300800 */
[----:B------:R-:W3:Y:S04]  /*52d40*/  LDL.LU R6, [R1+0xc8] ;  /* 0x0000c80001067983 */ /* 0x000ee80000300800 */
[----:B------:R-:W4:Y:S04]  /*52d50*/  LDL.LU R7, [R1+0x54] ;  /* 0x0000540001077983 */ /* 0x000f280000300800 */
[----:B------:R1:W-:Y:S04]  /*52d60*/  STS.128 [R28+0x700], R8 ;  /* 0x000700081c007388 */ /* 0x0003e80000000c00 */
        /* <DEDUP_REMOVED lines=9> */
[----:B------:R-:W-:Y:S01]  /*52e00*/  BAR.SYNC.DEFER_BLOCKING 0x0 ;  /* 0x0000000000007b1d */ /* 0x000fe20000010000 */
[----:B------:R-:W-:-:S05]  /*52e10*/  ISETP.GE.U32.AND P0, PT, R0, 0x7f800000, PT ;  /* 0x7f8000000000780c */ /* 0x000fca0003f06070 */
[----:B------:R-:W4:Y:S04]  /*52e20*/  LDL.LU R17, [R1+0x64] ;  /* 0x0000640001117983 */ /* 0x000f280000300800 */
[----:B------:R-:W5:Y:S04]  /*52e30*/  LDL.LU R18, [R1+0xc4] ;  /* 0x0000c40001127983 */ /* 0x000f680000300800 */
[----:B------:R-:W-:Y:S01]  /*52e40*/  @P0 MOV R20, 0x7f800000 ;  /* 0x7f80000000140802 */ /* 0x000fe20000000f00 */
[----:B------:R-:W5:Y:S04]  /*52e50*/  LDL.LU R19, [R1+0x38] ;  /* 0x0000380001137983 */ /* 0x000f680000300800 */
[----:B------:R-:W-:-:S02]  /*52e60*/  @P0 FFMA.FTZ R3, R0, R20, +INF ;  /* 0x7f80000000030423 */ /* 0x000fc40000010014 */
[----:B------:R-:W5:Y:S04]  /*52e70*/  LDL.LU R0, [R1+0x20b8] ;  /* 0x0020b80001007983 */ /* 0x000f680000300800 */
[----:B------:R1:W-:Y:S04]  /*52e80*/  @P0 STL [R1+0x418], R3 ;  /* 0x0004180301000387 */ /* 0x0003e80000100800 */
[----:B-1----:R-:W5:Y:S04]  /*52e90*/  LDL.LU R3, [R1+0x20b4] ;  /* 0x0020b40001037983 */ /* 0x002f680000300800 */
[----:B------:R-:W5:Y:S01]  /*52ea0*/  LDL.LU R20, [R1+0x70] ;  /* 0x0000700001147983 */ /* 0x000f620000300800 */
[----:B--2---:R-:W-:-:S03]  /*52eb0*/  F2FP.PACK_AB R24, R24, R29 ;  /* 0x0000001d1818723e */ /* 0x004fc600000000ff */
[----:B------:R1:W-:Y:S04]  /*52ec0*/  STL [R1+0x1ff8], R29 ;  /* 0x001ff81d01007387 */ /* 0x0003e80000100800 */
[----:B-1----:R-:W2:Y:S01]  /*52ed0*/  LDL.LU R29, [R1+0x60] ;  /* 0x00006000011d7983 */ /* 0x002ea20000300800 */
[----:B---3--:R-:W-:-:S03]  /*52ee0*/  F2FP.PACK_AB R16, R2, R16 ;  /* 0x000000100210723e */ /* 0x008fc600000000ff */
[----:B------:R-:W3:Y:S01]  /*52ef0*/  LDL.LU R2, [R1+0x20b0] ;  /* 0x0020b00001027983 */ /* 0x000ee20000300800 */
[----:B----4-:R-:W-:Y:S02]  /*52f00*/  F2FP.PACK_AB R8, R17, R8 ;  /* 0x000000081108723e */ /* 0x010fe400000000ff */
[----:B-----5:R-:W-:Y:S02]  /*52f10*/  F2FP.PACK_AB R25, R25, R0 ;  /* 0x000000001919723e */ /* 0x020fe400000000ff */
[----:B------:R-:W4:Y:S01]  /*52f20*/  LDL.LU R0, [R1+0x20ac] ;  /* 0x0020ac0001007983 */ /* 0x000f220000300800 */
[----:B---3--:R-:W-:-:S03]  /*52f30*/  F2FP.PACK_AB R17, R2, R3 ;  /* 0x000000030211723e */ /* 0x008fc600000000ff */
[----:B------:R-:W4:Y:S04]  /*52f40*/  LDL.LU R2, [R1+0x20a8] ;  /* 0x0020a80001027983 */ /* 0x000f280000300800 */
[----:B------:R-:W3:Y:S01]  /*52f50*/  LDL.LU R3, [R1+0x20a4] ;  /* 0x0020a40001037983 */ /* 0x000ee20000300800 */
[----:B------:R-:W-:Y:S02]  /*52f60*/  F2FP.PACK_AB R26, R19, R26 ;  /* 0x0000001a131a723e */ /* 0x000fe400000000ff */
[----:B------:R-:W-:Y:S02]  /*52f70*/  F2FP.PACK_AB R19, R7, R21 ;  /* 0x000000150713723e */ /* 0x000fe400000000ff */
[----:B------:R-:W-:Y:S02]  /*52f80*/  F2FP.PACK_AB R5, R20, R5 ;  /* 0x000000051405723e */ /* 0x000fe400000000ff */
[----:B------:R-:W-:-:S02]  /*52f90*/  F2FP.PACK_AB R7, R22, R23 ;  /* 0x000000171607723e */ /* 0x000fc400000000ff */
[----:B------:R-:W-:Y:S02]  /*52fa0*/  F2FP.PACK_AB R9, R18, R9 ;  /* 0x000000091209723e */ /* 0x000fe400000000ff */
[----:B------:R-:W-:Y:S02]  /*52fb0*/  F2FP.PACK_AB R18, R12, R13 ;  /* 0x0000000d0c12723e */ /* 0x000fe400000000ff */
[----:B------:R-:W-:Y:S02]  /*52fc0*/  F2FP.PACK_AB R6, R14, R6 ;  /* 0x000000060e06723e */ /* 0x000fe400000000ff */
[----:B------:R-:W-:Y:S01]  /*52fd0*/  F2FP.PACK_AB R10, R15, R10 ;  /* 0x0000000a0f0a723e */ /* 0x000fe200000000ff */
[----:B---3--:R-:W1:Y:S04]  /*52fe0*/  LDS.128 R20, [R3] ;  /* 0x0000000003147984 */ /* 0x008e680000000c00 */
[----:B-1----:R-:W-:Y:S04]  /*52ff0*/  STL.64 [R1+0x10], R20 ;  /* 0x0000101401007387 */ /* 0x002fe80000100a00 */
[----:B------:R-:W-:Y:S04]  /*53000*/  STL.64 [R1+0x18], R22 ;  /* 0x0000181601007387 */ /* 0x000fe80000100a00 */
[----:B------:R-:W1:Y:S04]  /*53010*/  LDS.128 R20, [R3+0x800] ;  /* 0x0008000003147984 */ /* 0x000e680000000c00 */
[----:B-1----:R-:W-:Y:S04]  /*53020*/  STL.64 [R1+0x50], R20 ;  /* 0x0000501401007387 */ /* 0x002fe80000100a00 */
[----:B------:R-:W-:Y:S04]  /*53030*/  STL.64 [R1+0x58], R22 ;  /* 0x0000581601007387 */ /* 0x000fe80000100a00 */
[----:B------:R-:W1:Y:S01]  /*53040*/  LDS.128 R20, [R3+0x1000] ;  /* 0x0010000003147984 */ /* 0x000e620000000c00 */
[----:B------:R-:W-:-:S03]  /*53050*/  LOP3.LUT R12, R3, 0x20, RZ, 0x3c, !PT ;  /* 0x00000020030c7812 */ /* 0x000fc600078e3cff */
[----:B-1----:R-:W-:Y:S04]  /*53060*/  STL.64 [R1+0x80], R20 ;  /* 0x0000801401007387 */ /* 0x002fe80000100a00 */
[----:B------:R-:W-:Y:S04]  /*53070*/  STL.64 [R1+0x88], R22 ;  /* 0x0000881601007387 */ /* 0x000fe80000100a00 */
[----:B------:R-:W1:Y:S04]  /*53080*/  LDS.128 R20, [R3+0x1800] ;  /* 0x0018000003147984 */ /* 0x000e680000000c00 */
[----:B-1----:R-:W-:Y:S04]  /*53090*/  STL.64 [R1+0xc0], R20 ;  /* 0x0000c01401007387 */ /* 0x002fe80000100a00 */
[----:B------:R-:W-:Y:S04]  /*530a0*/  STL.64 [R1+0xc8], R22 ;  /* 0x0000c81601007387 */ /* 0x000fe80000100a00 */
[----:B------:R-:W1:Y:S04]  /*530b0*/  LDS.128 R20, [R12] ;  /* 0x000000000c147984 */ /* 0x000e680000000c00 */
[----:B-1----:R-:W-:Y:S04]  /*530c0*/  STL.64 [R1+0x20], R20 ;  /* 0x0000201401007387 */ /* 0x002fe80000100a00 */
[----:B------:R-:W-:Y:S04]  /*530d0*/  STL.64 [R1+0x28], R22 ;  /* 0x0000281601007387 */ /* 0x000fe80000100a00 */
[----:B------:R-:W1:Y:S04]  /*530e0*/  LDS.128 R20, [R12+0x800] ;  /* 0x000800000c147984 */ /* 0x000e680000000c00 */
[----:B-1----:R-:W-:Y:S04]  /*530f0*/  STL.64 [R1+0x60], R20 ;  /* 0x0000601401007387 */ /* 0x002fe80000100a00 */
[----:B------:R-:W-:Y:S04]  /*53100*/  STL.64 [R1+0x68], R22 ;  /* 0x0000681601007387 */ /* 0x000fe80000100a00 */
[----:B------:R-:W1:Y:S04]  /*53110*/  LDS.128 R20, [R12+0x1000] ;  /* 0x001000000c147984 */ /* 0x000e680000000c00 */
[----:B------:R-:W3:Y:S01]  /*53120*/  LDS.128 R12, [R12+0x1800] ;  /* 0x001800000c0c7984 */ /* 0x000ee20000000c00 */
[----:B--2---:R-:W-:-:S02]  /*53130*/  F2FP.PACK_AB R4, R29, R4 ;  /* 0x000000041d04723e */ /* 0x004fc400000000ff */
[----:B------:R-:W-:Y:S02]  /*53140*/  F2FP.PACK_AB R27, R11, R27 ;  /* 0x0000001b0b1b723e */ /* 0x000fe400000000ff */
[----:B----4-:R-:W-:Y:S02]  /*53150*/  F2FP.PACK_AB R11, R2, R0 ;  /* 0x00000000020b723e */ /* 0x010fe400000000ff */
[C---:B------:R-:W-:Y:S01]  /*53160*/  LOP3.LUT R2, R3.reuse, 0x40, RZ, 0x3c, !PT ;  /* 0x0000004003027812 */ /* 0x040fe200078e3cff */
[----:B-1----:R-:W-:Y:S01]  /*53170*/  IMAD.MOV.U32 R29, RZ, RZ, R23 ;  /* 0x000000ffff1d7224 */ /* 0x002fe200078e0017 */
[----:B------:R-:W-:Y:S04]  /*53180*/  STL.64 [R1+0x90], R20 ;  /* 0x0000901401007387 */ /* 0x000fe80000100a00 */
[----:B------:R-:W-:Y:S04]  /*53190*/  STL [R1+0x98], R22 ;  /* 0x0000981601007387 */ /* 0x000fe80000100800 */
[----:B------:R-:W-:Y:S04]  /*531a0*/  STL [R1+0x1ffc], R29 ;  /* 0x001ffc1d01007387 */ /* 0x000fe80000100800 */
[----:B------:R-:W1:Y:S04]  /*531b0*/  LDS.128 R20, [R2] ;  /* 0x0000000002147984 */ /* 0x000e680000000c00 */
[----:B---3--:R-:W-:Y:S04]  /*531c0*/  STL.64 [R1+0xd0], R12 ;  /* 0x0000d00c01007387 */ /* 0x008fe80000100a00 */
[----:B------:R-:W-:Y:S04]  /*531d0*/  STL.64 [R1+0xd8], R14 ;  /* 0x0000d80e01007387 */ /* 0x000fe80000100a00 */
[----:B------:R-:W2:Y:S04]  /*531e0*/  LDS.128 R12, [R2+0x800] ;  /* 0x00080000020c7984 */ /* 0x000ea80000000c00 */
[----:B-1----:R-:W-:Y:S04]  /*531f0*/  STL.64 [R1+0x30], R20 ;  /* 0x0000301401007387 */ /* 0x002fe80000100a00 */
[----:B------:R-:W-:Y:S04]  /*53200*/  STL.64 [R1+0x38], R22 ;  /* 0x0000381601007387 */ /* 0x000fe80000100a00 */
[----:B------:R-:W1:Y:S04]  /*53210*/  LDS.128 R20, [R2+0x1000] ;  /* 0x0010000002147984 */ /* 0x000e680000000c00 */
[----:B--2---:R-:W-:Y:S04]  /*53220*/  STL.64 [R1+0x40], R12 ;  /* 0x0000400c01007387 */ /* 0x004fe80000100a00 */
[----:B------:R-:W-:Y:S04]  /*53230*/  STL.64 [R1+0x48], R14 ;  /* 0x0000480e01007387 */ /* 0x000fe80000100a00 */
[----:B------:R-:W2:Y:S01]  /*53240*/  LDS.128 R12, [R2+0x1800] ;  /* 0x00180000020c7984 */ /* 0x000ea20000000c00 */
[----:B------:R-:W-:-:S03]  /*53250*/  LOP3.LUT R0, R3, 0x60, RZ, 0x3c, !PT ;  /* 0x0000006003007812 */ /* 0x000fc600078e3cff */
[----:B-1----:R-:W-:Y:S04]  /*53260*/  STL.64 [R1+0xa0], R20 ;  /* 0x0000a01401007387 */ /* 0x002fe80000100a00 */
[----:B------:R-:W-:Y:S04]  /*53270*/  STL.64 [R1+0xa8], R22 ;  /* 0x0000a81601007387 */ /* 0x000fe80000100a00 */
[----:B------:R-:W-:Y:S04]  /*53280*/  LDS.128 R20, [R0] ;  /* 0x0000000000147984 */ /* 0x000fe80000000c00 */
[----:B--2---:R-:W-:Y:S04]  /*53290*/  STL.64 [R1+0xe0], R12 ;  /* 0x0000e00c01007387 */ /* 0x004fe80000100a00 */
[----:B------:R-:W-:Y:S04]  /*532a0*/  STL.64 [R1+0xe8], R14 ;  /* 0x0000e80e01007387 */ /* 0x000fe80000100a00 */
[----:B------:R-:W1:Y:S04]  /*532b0*/  LDS.128 R12, [R0+0x800] ;  /* 0x00080000000c7984 */ /* 0x000e680000000c00 */
[----:B-1----:R-:W-:Y:S01]  /*532c0*/  STL.64 [R1+0x70], R12 ;  /* 0x0000700c01007387 */ /* 0x002fe20000100a00 */
[----:B------:R-:W-:-:S03]  /*532d0*/  MOV R29, R15 ;  /* 0x0000000f001d7202 */ /* 0x000fc60000000f00 */
[----:B------:R-:W-:Y:S04]  /*532e0*/  STL.64 [R1], R20 ;  /* 0x0000001401007387 */ /* 0x000fe80000100a00 */
[----:B------:R-:W-:Y:S04]  /*532f0*/  STL.64 [R1+0x8], R22 ;  /* 0x0000081601007387 */ /* 0x000fe80000100a00 */
[----:B------:R-:W-:Y:S04]  /*53300*/  STL [R1+0x78], R14 ;  /* 0x0000780e01007387 */ /* 0x000fe80000100800 */
[----:B------:R-:W1:Y:S04]  /*53310*/  LDS.128 R12, [R0+0x1800] ;  /* 0x00180000000c7984 */ /* 0x000e680000000c00 */
[----:B------:R-:W2:Y:S04]  /*53320*/  LDS.128 R20, [R0+0x1000] ;  /* 0x0010000000147984 */ /* 0x000ea80000000c00 */
[----:B------:R-:W-:Y:S04]  /*53330*/  STL [R1+0x2000], R29 ;  /* 0x0020001d01007387 */ /* 0x000fe80000100800 */
[----:B------:R-:W-:Y:S06]  /*53340*/  BAR.SYNC.DEFER_BLOCKING 0x0 ;  /* 0x0000000000007b1d */ /* 0x000fec0000010000 */
[----:B-1----:R-:W-:Y:S04]  /*53350*/  STL.64 [R1+0xf0], R12 ;  /* 0x0000f00c01007387 */ /* 0x002fe80000100a00 */
[----:B--2---:R1:W-:Y:S04]  /*53360*/  STL.64 [R1+0xb0], R20 ;  /* 0x0000b01401007387 */ /* 0x0043e80000100a00 */
[----:B------:R-:W-:Y:S04]  /*53370*/  STL.64 [R1+0xb8], R22 ;  /* 0x0000b81601007387 */ /* 0x000fe80000100a00 */
[----:B------:R-:W-:Y:S04]  /*53380*/  STL [R1+0xfc], R15 ;  /* 0x0000fc0f01007387 */ /* 0x000fe80000100800 */
[----:B-1----:R-:W2:Y:S04]  /*53390*/  LDL.LU R20, [R1+0x104] ;  /* 0x0001040001147983 */ /* 0x002ea80000300800 */
[----:B------:R-:W3:Y:S04]  /*533a0*/  LDL.LU R2, [R1+0x1e4] ;  /* 0x0001e40001027983 */ /* 0x000ee80000300800 */
[----:B---3--:R1:W-:Y:S04]  /*533b0*/  STL [R1+0x2098], R2 ;  /* 0x0020980201007387 */ /* 0x0083e80000100800 */
[----:B-1----:R-:W3:Y:S04]  /*533c0*/  LDL.LU R2, [R1+0x1e0] ;  /* 0x0001e00001027983 */ /* 0x002ee80000300800 */
[----:B---3--:R1:W-:Y:S04]  /*533d0*/  STL [R1+0x209c], R2 ;  /* 0x00209c0201007387 */ /* 0x0083e80000100800 */
[----:B-1----:R-:W3:Y:S01]  /*533e0*/  LDL.LU R2, [R1+0x150] ;  /* 0x0001500001027983 */ /* 0x002ee20000300800 */
[----:B------:R-:W-:-:S03]  /*533f0*/  IMAD.MOV.U32 R29, RZ, RZ, R14 ;  /* 0x000000ffff1d7224 */ /* 0x000fc600078e000e */
[----:B------:R-:W-:Y:S04]  /*53400*/  STS.128 [R28], R24 ;  /* 0x000000181c007388 */ /* 0x000fe80000000c00 */
[----:B------:R-:W-:Y:S04]  /*53410*/  STS.128 [R28+0x400], R16 ;  /* 0x000400101c007388 */ /* 0x000fe80000000c00 */
[----:B---3--:R1:W-:Y:S04]  /*53420*/  STL [R1+0x20a0], R2 ;  /* 0x0020a00201007387 */ /* 0x0083e80000100800 */
[----:B-1----:R-:W2:Y:S04]  /*53430*/  LDL.LU R2, [R1+0x14c] ;  /* 0x00014c0001027983 */ /* 0x002ea80000300800 */
        /* <DEDUP_REMOVED lines=8> */
[----:B------:R1:W-:Y:S04]  /*534c0*/  STL [R1+0x2028], R29 ;  /* 0x0020281d01007387 */ /* 0x0003e80000100800 */
[----:B-1----:R-:W2:Y:S04]  /*534d0*/  LDL.LU R29, [R1+0x218] ;  /* 0x00021800011d7983 */ /* 0x002ea80000300800 */
[----:B------:R-:W-:Y:S04]  /*534e0*/  STL [R1+0x1ff0], R3 ;  /* 0x001ff00301007387 */ /* 0x000fe80000100800 */
[----:B------:R1:W-:Y:S04]  /*534f0*/  STL [R1+0x2004], R3 ;  /* 0x0020040301007387 */ /* 0x0003e80000100800 */
[----:B-1----:R-:W2:Y:S04]  /*53500*/  LDL.LU R3, [R1+0x20c] ;  /* 0x00020c0001037983 */ /* 0x002ea80000300800 */
        /* <DEDUP_REMOVED lines=8> */
[----:B------:R-:W2:Y:S04]  /*53590*/  LDL.LU R16, [R1+0x204] ;  /* 0x0002040001107983 */ /* 0x000ea80000300800 */
[----:B------:R-:W2:Y:S04]  /*535a0*/  LDL.LU R17, [R1+0x268] ;  /* 0x0002680001117983 */ /* 0x000ea80000300800 */
[----:B------:R-:W2:Y:S04]  /*535b0*/  LDL.LU R18, [R1+0x274] ;  /* 0x0002740001127983 */ /* 0x000ea80000300800 */
[----:B--2---:R1:W-:Y:S04]  /*535c0*/  STL [R1+0x207c], R18 ;  /* 0x00207c1201007387 */ /* 0x0043e80000100800 */
[----:B-1----:R-:W2:Y:S04]  /*535d0*/  LDL.LU R18, [R1+0x270] ;  /* 0x0002700001127983 */ /* 0x002ea80000300800 */
[----:B------:R-:W2:Y:S04]  /*535e0*/  LDL.LU R19, [R1+0x284] ;  /* 0x0002840001137983 */ /* 0x000ea80000300800 */
[----:B------:R-:W-:Y:S04]  /*535f0*/  STS.128 [R28+0x80], R4 ;  /* 0x000080041c007388 */ /* 0x000fe80000000c00 */
[----:B------:R-:W-:Y:S01]  /*53600*/  STS.128 [R28+0x480], R8 ;  /* 0x000480081c007388 */ /* 0x000fe20000000c00 */
[----:B------:R-:W-:-:S03]  /*53610*/  F2FP.PACK_AB R20, R2, R20 ;  /* 0x000000140214723e */ /* 0x000fc600000000ff */
[----:B--2---:R1:W-:Y:S04]  /*53620*/  STL [R1+0x2078], R19 ;  /* 0x0020781301007387 */ /* 0x0043e80000100800 */
[----:B-1----:R-:W2:Y:S04]  /*53630*/  LDL.LU R19, [R1+0x27c] ;  /* 0x00027c0001137983 */ /* 0x002ea80000300800 */
[----:B------:R-:W2:Y:S04]  /*53640*/  LDL.LU R4, [R1+0x148] ;  /* 0x0001480001047983 */ /* 0x000ea80000300800 */
[----:B------:R-:W2:Y:S04]  /*53650*/  LDL.LU R5, [R1+0x158] ;  /* 0x0001580001057983 */ /* 0x000ea80000300800 */
[----:B------:R-:W2:Y:S04]  /*53660*/  LDL.LU R6, [R1+0x16c] ;  /* 0x00016c0001067983 */ /* 0x000ea80000300800 */
[----:B------:R-:W2:Y:S04]  /*53670*/  LDL.LU R7, [R1+0x1f8] ;  /* 0x0001f80001077983 */ /* 0x000ea80000300800 */
[----:B------:R-:W2:Y:S04]  /*53680*/  LDL.LU R8, [R1+0x1d8] ;  /* 0x0001d80001087983 */ /* 0x000ea80000300800 */
[----:B------:R-:W5:Y:S04]  /*53690*/  LDL.LU R9, [R1+0x1e8] ;  /* 0x0001e80001097983 */ /* 0x000f680000300800 */
[----:B------:R-:W2:Y:S04]  /*536a0*/  LDL.LU R10, [R1+0x1f4] ;  /* 0x0001f400010a7983 */ /* 0x000ea80000300800 */
[----:B------:R-:W2:Y:S04]  /*536b0*/  LDL.LU R11, [R1+0x200] ;  /* 0x00020000010b7983 */ /* 0x000ea80000300800 */
[----:B------:R1:W-:Y:S04]  /*536c0*/  STL [R1+0x2074], R28 ;  /* 0x0020741c01007387 */ /* 0x0003e80000100800 */
[----:B-1----:R-:W2:Y:S04]  /*536d0*/  LDL.LU R28, [R1+0x288] ;  /* 0x00028800011c7983 */ /* 0x002ea80000300800 */
[----:B------:R-:W2:Y:S02]  /*536e0*/  LDL.LU R2, [R1+0x20a0] ;  /* 0x0020a00001027983 */ /* 0x000ea40000300800 */
[----:B--2---:R-:W-:-:S02]  /*536f0*/  F2FP.PACK_AB R4, R2, R4 ;  /* 0x000000040204723e */ /* 0x004fc400000000ff */
[----:B------:R-:W2:Y:S02]  /*53700*/  LDL.LU R2, [R1+0x209c] ;  /* 0x00209c0001027983 */ /* 0x000ea40000300800 */
[----:B--2---:R-:W-:Y:S02]  /*53710*/  F2FP.PACK_AB R8, R2, R8 ;  /* 0x000000080208723e */ /* 0x004fe400000000ff */
[----:B------:R-:W3:Y:S02]  /*53720*/  LDL.LU R2, [R1+0x2098] ;  /* 0x0020980001027983 */ /* 0x000ee40000300800 */
[----:B---3--:R-:W-:Y:S02]  /*53730*/  F2FP.PACK_AB R12, R2, R12 ;  /* 0x0000000c020c723e */ /* 0x008fe400000000ff */
[----:B------:R-:W4:Y:S02]  /*53740*/  LDL.LU R2, [R1+0x2094] ;  /* 0x0020940001027983 */ /* 0x000f240000300800 */
[----:B----4-:R-:W-:-:S02]  /*53750*/  F2FP.PACK_AB R21, R2, R21 ;  /* 0x000000150215723e */ /* 0x010fc400000000ff */
[----:B------:R-:W2:Y:S01]  /*53760*/  LDL.LU R2, [R1+0x2090] ;  /* 0x0020900001027983 */ /* 0x000ea20000300800 */
[----:B-----5:R-:W-:Y:S02]  /*53770*/  F2FP.PACK_AB R9, R0, R9 ;  /* 0x000000090009723e */ /* 0x020fe400000000ff */
[----:B--2---:R-:W-:Y:S02]  /*53780*/  F2FP.PACK_AB R5, R2, R5 ;  /* 0x000000050205723e */ /* 0x004fe400000000ff */
[----:B------:R-:W2:Y:S04]  /*53790*/  LDL.LU R2, [R1+0x208c] ;  /* 0x00208c0001027983 */ /* 0x000ea80000300800 */
[----:B------:R-:W2:Y:S01]  /*537a0*/  LDL.LU R0, [R1+0x2088] ;  /* 0x0020880001007983 */ /* 0x000ea20000300800 */
[----:B------:R-:W-:-:S02]  /*537b0*/  F2FP.PACK_AB R22, R6, R22 ;  /* 0x000000160616723e */ /* 0x000fc400000000ff */
[----:B------:R-:W-:Y:S02]  /*537c0*/  F2FP.PACK_AB R23, R27, R23 ;  /* 0x000000171b17723e */ /* 0x000fe400000000ff */
[----:B--2---:R-:W-:Y:S02]  /*537d0*/  F2FP.PACK_AB R6, R0, R2 ;  /* 0x000000020006723e */ /* 0x004fe400000000ff */
[----:B------:R-:W2:Y:S04]  /*537e0*/  LDL.LU R0, [R1+0x2084] ;  /* 0x0020840001007983 */ /* 0x000ea80000300800 */
[----:B------:R-:W2:Y:S04]  /*537f0*/  LDL.LU R2, [R1+0x2080] ;  /* 0x0020800001027983 */ /* 0x000ea80000300800 */
[----:B------:R-:W3:Y:S01]  /*53800*/  LDL.LU R27, [R1+0x32c] ;  /* 0x00032c00011b7983 */ /* 0x000ee20000300800 */
[----:B------:R-:W-:-:S02]  /*53810*/  F2FP.PACK_AB R13, R10, R13 ;  /* 0x0000000d0a0d723e */ /* 0x000fc400000000ff */
[----:B------:R-:W-:Y:S02]  /*53820*/  F2FP.PACK_AB R10, R11, R7 ;  /* 0x000000070b0a723e */ /* 0x000fe400000000ff */
[----:B------:R-:W-:Y:S02]  /*53830*/  F2FP.PACK_AB R7, R26, R25 ;  /* 0x000000191a07723e */ /* 0x000fe400000000ff */
[----:B------:R-:W-:Y:S02]  /*53840*/  F2FP.PACK_AB R14, R16, R14 ;  /* 0x0000000e100e723e */ /* 0x000fe400000000ff */
[----:B------:R-:W-:Y:S02]  /*53850*/  F2FP.PACK_AB R11, R24, R3 ;  /* 0x00000003180b723e */ /* 0x000fe400000000ff */
[----:B------:R-:W-:Y:S02]  /*53860*/  F2FP.PACK_AB R15, R29, R15 ;  /* 0x0000000f1d0f723e */ /* 0x000fe400000000ff */
[----:B------:R-:W-:-:S02]  /*53870*/  F2FP.PACK_AB R17, R18, R17 ;  /* 0x000000111211723e */ /* 0x000fc400000000ff */
[----:B--2---:R-:W-:Y:S01]  /*53880*/  F2FP.PACK_AB R16, R2, R0 ;  /* 0x000000000210723e */ /* 0x004fe200000000ff */
[----:B---3--:R1:W-:Y:S04]  /*53890*/  STL [R1+0x2070], R27 ;  /* 0x0020701b01007387 */ /* 0x0083e80000100800 */
[----:B------:R-:W2:Y:S04]  /*538a0*/  LDL.LU R26, [R1+0x338] ;  /* 0x00033800011a7983 */ /* 0x000ea80000300800 */
[----:B------:R-:W3:Y:S04]  /*538b0*/  LDL.LU R25, [R1+0x298] ;  /* 0x0002980001197983 */ /* 0x000ee80000300800 */
[----:B-1----:R-:W4:Y:S04]  /*538c0*/  LDL.LU R27, [R1+0x26c] ;  /* 0x00026c00011b7983 */ /* 0x002f280000300800 */
[----:B------:R-:W5:Y:S04]  /*538d0*/  LDL.LU R2, [R1+0x314] ;  /* 0x0003140001027983 */ /* 0x000f680000300800 */
[----:B------:R-:W2:Y:S04]  /*538e0*/  LDL.LU R0, [R1+0x318] ;  /* 0x0003180001007983 */ /* 0x000ea80000300800 */
[----:B------:R-:W2:Y:S04]  /*538f0*/  LDL.LU R24, [R1+0x33c] ;  /* 0x00033c0001187983 */ /* 0x000ea80000300800 */
[----:B------:R-:W2:Y:S04]  /*53900*/  LDL.LU R3, [R1+0x348] ;  /* 0x0003480001037983 */ /* 0x000ea80000300800 */
[----:B------:R-:W2:Y:S04]  /*53910*/  LDL.LU R29, [R1+0x340] ;  /* 0x00034000011d7983 */ /* 0x000ea80000300800 */
[----:B------:R-:W2:Y:S02]  /*53920*/  LDL.LU R18, [R1+0x207c] ;  /* 0x00207c0001127983 */ /* 0x000ea40000300800 */
[----:B--2---:R-:W-:-:S02]  /*53930*/  F2FP.PACK_AB R18, R19, R18 ;  /* 0x000000121312723e */ /* 0x004fc400000000ff */
[----:B------:R-:W2:Y:S02]  /*53940*/  LDL.LU R19, [R1+0x2078] ;  /* 0x0020780001137983 */ /* 0x000ea40000300800 */
[----:B--2---:R-:W-:Y:S02]  /*53950*/  F2FP.PACK_AB R19, R28, R19 ;  /* 0x000000131c13723e */ /* 0x004fe400000000ff */
[----:B------:R-:W2:Y:S04]  /*53960*/  LDL.LU R28, [R1+0x2074] ;  /* 0x00207400011c7983 */ /* 0x000ea80000300800 */
[----:B--2---:R1:W-:Y:S04]  /*53970*/  STS.128 [R28+0x100], R20 ;  /* 0x000100141c007388 */ /* 0x0043e80000000c00 */
[----:B------:R2:W-:Y:S04]  /*53980*/  STS.128 [R28+0x500], R4 ;  /* 0x000500041c007388 */ /* 0x0005e80000000c00 */
[----:B------:R0:W-:Y:S04]  /*53990*/  STS.128 [R28+0x180], R8 ;  /* 0x000180081c007388 */ /* 0x0001e80000000c00 */
[----:B-1----:R-:W3:Y:S04]  /*539a0*/  LDL.LU R20, [R1+0x360] ;  /* 0x0003600001147983 */ /* 0x002ee80000300800 */
[----:B------:R-:W3:Y:S04]  /*539b0*/  LDL.LU R21, [R1+0x370] ;  /* 0x0003700001157983 */ /* 0x000ee80000300800 */
[----:B------:R-:W3:Y:S04]  /*539c0*/  LDL.LU R22, [R1+0x380] ;  /* 0x0003800001167983 */ /* 0x000ee80000300800 */
[----:B------:R-:W3:Y:S04]  /*539d0*/  LDL.LU R23, [R1+0x38c] ;  /* 0x00038c0001177983 */ /* 0x000ee80000300800 */
[----:B--2---:R-:W4:Y:S04]  /*539e0*/  LDL.LU R4, [R1+0x264] ;  /* 0x0002640001047983 */ /* 0x004f280000300800 */
[----:B------:R-:W2:Y:S04]  /*539f0*/  LDL.LU R5, [R1+0x278] ;  /* 0x0002780001057983 */ /* 0x000ea80000300800 */
[----:B------:R-:W2:Y:S04]  /*53a00*/  LDL.LU R6, [R1+0x28c] ;  /* 0x00028c0001067983 */ /* 0x000ea80000300800 */
[----:B------:R-:W2:Y:S04]  /*53a10*/  LDL.LU R7, [R1+0x334] ;  /* 0x0003340001077983 */ /* 0x000ea80000300800 */
[----:B0-----:R-:W5:Y:S04]  /*53a20*/  LDL.LU R8, [R1+0x2dc] ;  /* 0x0002dc0001087983 */ /* 0x001f680000300800 */
[----:B------:R-:W2:Y:S04]  /*53a30*/  LDL.LU R9, [R1+0x31c] ;  /* 0x00031c0001097983 */ /* 0x000ea80000300800 */
[----:B------:R-:W2:Y:S04]  /*53a40*/  LDL.LU R10, [R1+0x290] ;  /* 0x00029000010a7983 */ /* 0x000ea80000300800 */
[----:B------:R-:W2:Y:S04]  /*53a50*/  LDL.LU R11, [R1+0x344] ;  /* 0x00034400010b7983 */ /* 0x000ea80000300800 */
[----:B------:R0:W-:Y:S04]  /*53a60*/  STS.128 [R28+0x580], R12 ;  /* 0x0005800c1c007388 */ /* 0x0001e80000000c00 */
[----:B------:R1:W-:Y:S04]  /*53a70*/  STS.128 [R28+0x200], R16 ;  /* 0x000200101c007388 */ /* 0x0003e80000000c00 */
[----:B0-----:R-:W2:Y:S04]  /*53a80*/  LDL.LU R12, [R1+0x310] ;  /* 0x00031000010c7983 */ /* 0x001ea80000300800 */
[----:B------:R-:W3:Y:S04]  /*53a90*/  LDL.LU R13, [R1+0x324] ;  /* 0x00032400010d7983 */ /* 0x000ee80000300800 */
[----:B------:R-:W3:Y:S04]  /*53aa0*/  LDL.LU R14, [R1+0x328] ;  /* 0x00032800010e7983 */ /* 0x000ee80000300800 */
[----:B------:R-:W3:Y:S04]  /*53ab0*/  LDL.LU R15, [R1+0x320] ;  /* 0x00032000010f7983 */ /* 0x000ee80000300800 */
[----:B-1----:R-:W3:Y:S04]  /*53ac0*/  LDL.LU R16, [R1+0x35c] ;  /* 0x00035c0001107983 */ /* 0x002ee80000300800 */
[----:B------:R-:W3:Y:S04]  /*53ad0*/  LDL.LU R17, [R1+0x36c] ;  /* 0x00036c0001117983 */ /* 0x000ee80000300800 */
[----:B------:R-:W3:Y:S04]  /*53ae0*/  LDL.LU R18, [R1+0x37c] ;  /* 0x00037c0001127983 */ /* 0x000ee80000300800 */
[----:B------:R-:W3:Y:S01]  /*53af0*/  LDL.LU R19, [R1+0x394] ;  /* 0x0003940001137983 */ /* 0x000ee20000300800 */
[----:B----4-:R-:W-:-:S03]  /*53b00*/  F2FP.PACK_AB R4, R27, R4 ;  /* 0x000000041b04723e */ /* 0x010fc600000000ff */
[----:B------:R-:W4:Y:S01]  /*53b10*/  LDL.LU R27, [R1+0x2070] ;  /* 0x00207000011b7983 */ /* 0x000f220000300800 */
[----:B-----5:R-:W-:-:S03]  /*53b20*/  F2FP.PACK_AB R8, R2, R8 ;  /* 0x000000080208723e */ /* 0x020fc600000000ff */
[----:B------:R-:W5:Y:S01]  /*53b30*/  LDL.LU R2, [R1+0x206c] ;  /* 0x00206c0001027983 */ /* 0x000f620000300800 */
[----:B--2---:R-:W-:-:S03]  /*53b40*/  F2FP.PACK_AB R12, R0, R12 ;  /* 0x0000000c000c723e */ /* 0x004fc600000000ff */
[----:B------:R-:W2:Y:S01]  /*53b50*/  LDL.LU R0, [R1+0x2068] ;  /* 0x0020680001007983 */ /* 0x000ea20000300800 */
[----:B-----5:R-:W-:-:S03]  /*53b60*/  F2FP.PACK_AB R5, R2, R5 ;  /* 0x000000050205723e */ /* 0x020fc600000000ff */
[----:B------:R-:W5:Y:S01]  /*53b70*/  LDL.LU R2, [R1+0x2064] ;  /* 0x0020640001027983 */ /* 0x000f620000300800 */
[----:B---3--:R-:W-:Y:S02]  /*53b80*/  F2FP.PACK_AB R9, R13, R9 ;  /* 0x000000090d09723e */ /* 0x008fe400000000ff */
[----:B------:R-:W-:Y:S02]  /*53b90*/  F2FP.PACK_AB R13, R14, R15 ;  /* 0x0000000f0e0d723e */ /* 0x000fe400000000ff */
[----:B------:R-:W-:Y:S02]  /*53ba0*/  F2FP.PACK_AB R6, R10, R6 ;  /* 0x000000060a06723e */ /* 0x000fe400000000ff */
[----:B----4-:R-:W-:Y:S02]  /*53bb0*/  F2FP.PACK_AB R10, R7, R27 ;  /* 0x0000001b070a723e */ /* 0x010fe400000000ff */
[----:B--2---:R-:W-:Y:S02]  /*53bc0*/  F2FP.PACK_AB R7, R25, R0 ;  /* 0x000000001907723e */ /* 0x004fe400000000ff */
[----:B-----5:R-:W-:-:S02]  /*53bd0*/  F2FP.PACK_AB R14, R26, R2 ;  /* 0x000000021a0e723e */ /* 0x020fc400000000ff */
[----:B------:R-:W2:Y:S04]  /*53be0*/  LDL.LU R2, [R1+0x2060] ;  /* 0x0020600001027983 */ /* 0x000ea80000300800 */
[----:B------:R-:W3:Y:S01]  /*53bf0*/  LDL.LU R0, [R1+0x205c] ;  /* 0x00205c0001007983 */ /* 0x000ee20000300800 */
[----:B------:R-:W-:-:S03]  /*53c00*/  F2FP.PACK_AB R11, R11, R24 ;  /* 0x000000180b0b723e */ /* 0x000fc600000000ff */
[----:B------:R-:W4:Y:S01]  /*53c10*/  LDL.LU R27, [R1+0x3f4] ;  /* 0x0003f400011b7983 */ /* 0x000f220000300800 */
[----:B------:R-:W-:-:S03]  /*53c20*/  F2FP.PACK_AB R15, R3, R29 ;  /* 0x0000001d030f723e */ /* 0x000fc600000000ff */
[----:B------:R-:W5:Y:S04]  /*53c30*/  LDL.LU R26, [R1+0x400] ;  /* 0x00040000011a7983 */ /* 0x000f680000300800 */
[----:B------:R-:W5:Y:S04]  /*53c40*/  LDL.LU R25, [R1+0x3f8] ;  /* 0x0003f80001197983 */ /* 0x000f680000300800 */
[----:B------:R-:W4:Y:S04]  /*53c50*/  LDL.LU R24, [R1+0x40c] ;  /* 0x00040c0001187983 */ /* 0x000f280000300800 */
[----:B------:R-:W4:Y:S04]  /*53c60*/  LDL.LU R3, [R1+0x404] ;  /* 0x0004040001037983 */ /* 0x000f280000300800 */
[----:B------:R-:W4:Y:S01]  /*53c70*/  LDL.LU R29, [R1+0x410] ;  /* 0x00041000011d7983 */ /* 0x000f220000300800 */
[----:B--2---:R-:W-:-:S03]  /*53c80*/  F2FP.PACK_AB R16, R2, R16 ;  /* 0x000000100210723e */ /* 0x004fc600000000ff */
[----:B------:R-:W2:Y:S01]  /*53c90*/  LDL.LU R2, [R1+0x2058] ;  /* 0x0020580001027983 */ /* 0x000ea20000300800 */
[----:B---3--:R-:W-:-:S03]  /*53ca0*/  F2FP.PACK_AB R20, R0, R20 ;  /* 0x000000140014723e */ /* 0x008fc600000000ff */
[----:B------:R-:W3:Y:S01]  /*53cb0*/  LDL.LU R0, [R1+0x2054] ;  /* 0x0020540001007983 */ /* 0x000ee20000300800 */
[----:B--2---:R-:W-:-:S03]  /*53cc0*/  F2FP.PACK_AB R17, R2, R17 ;  /* 0x000000110211723e */ /* 0x004fc600000000ff */
[----:B------:R-:W2:Y:S01]  /*53cd0*/  LDL.LU R2, [R1+0x2050] ;  /* 0x0020500001027983 */ /* 0x000ea20000300800 */
[----:B---3--:R-:W-:-:S03]  /*53ce0*/  F2FP.PACK_AB R21, R0, R21 ;  /* 0x000000150015723e */ /* 0x008fc600000000ff */
[----:B------:R-:W3:Y:S01]  /*53cf0*/  LDL.LU R0, [R1+0x204c] ;  /* 0x00204c0001007983 */ /* 0x000ee20000300800 */
[----:B--2---:R-:W-:-:S03]  /*53d00*/  F2FP.PACK_AB R18, R2, R18 ;  /* 0x000000120212723e */ /* 0x004fc600000000ff */
[----:B------:R-:W2:Y:S01]  /*53d10*/  LDL.LU R2, [R1+0x2048] ;  /* 0x0020480001027983 */ /* 0x000ea20000300800 */
[----:B---3--:R-:W-:-:S03]  /*53d20*/  F2FP.PACK_AB R22, R0, R22 ;  /* 0x000000160016723e */ /* 0x008fc600000000ff */
[----:B------:R-:W2:Y:S01]  /*53d30*/  LDL.LU R0, [R1+0x2044] ;  /* 0x0020440001007983 */ /* 0x000ea20000300800 */
[----:B------:R-:W-:-:S03]  /*53d40*/  F2FP.PACK_AB R19, R19, R23 ;  /* 0x000000171313723e */ /* 0x000fc600000000ff */
[----:B------:R0:W-:Y:S04]  /*53d50*/  STS.128 [R28+0x600], R4 ;  /* 0x000600041c007388 */ /* 0x0001e80000000c00 */
[----:B------:R1:W-:Y:S01]  /*53d60*/  STS.128 [R28+0x280], R8 ;  /* 0x000280081c007388 */ /* 0x0003e20000000c00 */
[----:B--2---:R-:W-:-:S03]  /*53d70*/  F2FP.PACK_AB R23, R0, R2 ;  /* 0x000000020017723e */ /* 0x004fc600000000ff */
[----:B------:R-:W2:Y:S04]  /*53d80*/  LDL.LU R0, [R1+0x2040] ;  /* 0x0020400001007983 */ /* 0x000ea80000300800 */
[----:B------:R-:W3:Y:S04]  /*53d90*/  LDL.LU R2, [R1+0x203c] ;  /* 0x00203c0001027983 */ /* 0x000ee80000300800 */
[----:B0-----:R-:W2:Y:S04]  /*53da0*/  LDL.LU R4, [R1+0x3dc] ;  /* 0x0003dc0001047983 */ /* 0x001ea80000300800 */
[----:B------:R-:W3:Y:S04]  /*53db0*/  LDL.LU R5, [R1+0x3e4] ;  /* 0x0003e40001057983 */ /* 0x000ee80000300800 */
[----:B------:R-:W3:Y:S04]  /*53dc0*/  LDL.LU R6, [R1+0x3ec] ;  /* 0x0003ec0001067983 */ /* 0x000ee80000300800 */
[----:B------:R-:W4:Y:S04]  /*53dd0*/  LDL.LU R7, [R1+0x3fc] ;  /* 0x0003fc0001077983 */ /* 0x000f280000300800 */
[----:B-1----:R-:W3:Y:S04]  /*53de0*/  LDL.LU R8, [R1+0x3e0] ;  /* 0x0003e00001087983 */ /* 0x002ee80000300800 */
[----:B------:R-:W4:Y:S04]  /*53df0*/  LDL.LU R9, [R1+0x3e8] ;  /* 0x0003e80001097983 */ /* 0x000f280000300800 */
[----:B------:R-:W5:Y:S04]  /*53e00*/  LDL.LU R11, [R1+0x3f0] ;  /* 0x0003f000010b7983 */ /* 0x000f680000300800 */
[----:B------:R-:W-:Y:S04]  /*53e10*/  STL [R1+0x2018], R17 ;  /* 0x0020181101007387 */ /* 0x000fe80000100800 */
[----:B------:R-:W-:Y:S04]  /*53e20*/  STL [R1+0x202c], R20 ;  /* 0x00202c1401007387 */ /* 0x000fe80000100800 */
[----:B------:R-:W-:Y:S04]  /*53e30*/  STL [R1+0x2024], R21 ;  /* 0x0020241501007387 */ /* 0x000fe80000100800 */
[----:B------:R-:W-:Y:S04]  /*53e40*/  STL [R1+0x2020], R22 ;  /* 0x0020201601007387 */ /* 0x000fe80000100800 */
[----:B------:R-:W-:Y:S01]  /*53e50*/  STL [R1+0x201c], R23 ;  /* 0x00201c1701007387 */ /* 0x000fe20000100800 */
[----:B--2---:R-:W-:-:S03]  /*53e60*/  F2FP.PACK_AB R4, R4, R0 ;  /* 0x000000000404723e */ /* 0x004fc600000000ff */
[----:B------:R-:W2:Y:S01]  /*53e70*/  LDL.LU R0, [R1+0x2038] ;  /* 0x0020380001007983 */ /* 0x000ea20000300800 */
[----:B---3--:R-:W-:-:S03]  /*53e80*/  F2FP.PACK_AB R8, R8, R2 ;  /* 0x000000020808723e */ /* 0x008fc600000000ff */
[----:B------:R-:W3:Y:S04]  /*53e90*/  LDL.LU R2, [R1+0x2034] ;  /* 0x0020340001027983 */ /* 0x000ee80000300800 */
[----:B------:R-:W0:Y:S01]  /*53ea0*/  S2R R10, SR_TID.X ;  /* 0x00000000000a7919 */ /* 0x000e220000002100 */
[----:B----4-:R-:W-:Y:S02]  /*53eb0*/  F2FP.PACK_AB R5, R9, R5 ;  /* 0x000000050905723e */ /* 0x010fe400000000ff */
[----:B-----5:R-:W-:Y:S01]  /*53ec0*/  F2FP.PACK_AB R9, R11, R6 ;  /* 0x000000060b09723e */ /* 0x020fe200000000ff */
[----:B------:R1:W-:Y:S01]  /*53ed0*/  STS.128 [R28+0x700], R20 ;  /* 0x000700141c007388 */ /* 0x0003e20000000c00 */
[----:B------:R-:W-:-:S03]  /*53ee0*/  F2FP.PACK_AB R6, R7, R27 ;  /* 0x0000001b0706723e */ /* 0x000fc600000000ff */
[----:B------:R-:W-:Y:S01]  /*53ef0*/  STS.128 [R28+0x300], R16 ;  /* 0x000300101c007388 */ /* 0x000fe20000000c00 */
[----:B------:R-:W-:-:S03]  /*53f00*/  F2FP.PACK_AB R7, R24, R3 ;  /* 0x000000031807723e */ /* 0x000fc600000000ff */
[----:B------:R4:W-:Y:S04]  /*53f10*/  STS.128 [R28+0x680], R12 ;  /* 0x0006800c1c007388 */ /* 0x0009e80000000c00 */
[----:B-1----:R-:W5:Y:S01]  /*53f20*/  LDL.LU R20, [R1+0x20] ;  /* 0x0000200001147983 */ /* 0x002f620000300800 */
[----:B0-----:R-:W-:-:S04]  /*53f30*/  SHF.R.U32.HI R10, RZ, 0x6, R10 ;  /* 0x00000006ff0a7819 */ /* 0x001fc8000001160a */
[----:B------:R-:W-:-:S05]  /*53f40*/  SGXT.U32 R10, R10, 0x1 ;  /* 0x000000010a0a781a */ /* 0x000fca0000000000 */
[----:B----4-:R-:W-:Y:S01]  /*53f50*/  IMAD R13, R10, c[0x0][0x1c8], RZ ;  /* 0x000072000a0d7a24 */ /* 0x010fe200078e02ff */
[----:B------:R-:W-:Y:S01]  /*53f60*/  F2FP.PACK_AB R10, R26, R25 ;  /* 0x000000191a0a723e */ /* 0x000fe200000000ff */
[----:B------:R0:W-:Y:S01]  /*53f70*/  STS.128 [R28+0x380], R4 ;  /* 0x000380041c007388 */ /* 0x0001e20000000c00 */
[----:B---3--:R-:W-:-:S03]  /*53f80*/  F2FP.PACK_AB R11, R29, R2 ;  /* 0x000000021d0b723e */ /* 0x008fc600000000ff */
[----:B------:R-:W3:Y:S04]  /*53f90*/  LDL.LU R2, [R1+0x2030] ;  /* 0x0020300001027983 */ /* 0x000ee80000300800 */
        /* <DEDUP_REMOVED lines=11> */
[----:B0-----:R-:W4:Y:S04]  /*54050*/  LDL R6, [R1+0x10] ;  /* 0x0000100001067983 */ /* 0x001f280000100800 */
[----:B------:R-:W-:Y:S01]  /*54060*/  STS.128 [R28+0x780], R8 ;  /* 0x000780081c007388 */ /* 0x000fe20000000c00 */
[----:B------:R-:W-:-:S03]  /*54070*/  MOV R18, c[0x0][0x1c8] ;  /* 0x0000720000127a02 */ /* 0x000fc60000000f00 */
[----:B------:R-:W-:Y:S01]  /*54080*/  BAR.SYNC.DEFER_BLOCKING 0x0 ;  /* 0x0000000000007b1d */ /* 0x000fe20000010000 */
[----:B--2---:R-:W-:Y:S01]  /*54090*/  LEA R12, P0, R13, R0, 0x1 ;  /* 0x000000000d0c7211 */ /* 0x004fe200078008ff */
[----:B------:R-:W-:-:S05]  /*540a0*/  IMAD R15, R18, 0x2, R13 ;  /* 0x00000002120f7824 */ /* 0x000fca00078e020d */
[----:B------:R-:W-:-:S05]  /*540b0*/  LEA R16, R18, R15, 0x1 ;  /* 0x0000000f12107211 */ /* 0x000fca00078e08ff */
[----:B------:R-:W-:Y:S01]  /*540c0*/  IMAD R7, R18, 0x2, R16 ;  /* 0x0000000212077824 */ /* 0x000fe200078e0210 */
[----:B---3--:R-:W-:Y:S02]  /*540d0*/  LEA.HI.X.SX32 R13, R13, R2, 0x1, P0 ;  /* 0x000000020d0d7211 */ /* 0x008fe400000f0eff */
[----:B------:R-:W-:-:S04]  /*540e0*/  LEA R14, P0, R15, R0, 0x1 ;  /* 0x000000000f0e7211 */ /* 0x000fc800078008ff */
[----:B------:R-:W-:Y:S02]  /*540f0*/  LEA.HI.X.SX32 R15, R15, R2, 0x1, P0 ;  /* 0x000000020f0f7211 */ /* 0x000fe400000f0eff */
[----:B------:R-:W-:-:S04]  /*54100*/  LEA R4, P0, R16, R0, 0x1 ;  /* 0x0000000010047211 */ /* 0x000fc800078008ff */
[----:B------:R-:W-:Y:S01]  /*54110*/  LEA.HI.X.SX32 R5, R16, R2, 0x1, P0 ;  /* 0x0000000210057211 */ /* 0x000fe200000f0eff */
[----:B----4-:R0:W-:Y:S04]  /*54120*/  STG.E.U16 [R12.64], R6 ;  /* 0x000000060c007986 */ /* 0x0101e8000c101506 */
[----:B-----5:R1:W-:Y:S04]  /*54130*/  STG.E.U16 [R14.64], R20 ;  /* 0x000000140e007986 */ /* 0x0203e8000c101506 */
[----:B0-----:R-:W2:Y:S04]  /*54140*/  LDL.LU R13, [R1+0x50] ;  /* 0x00005000010d7983 */ /* 0x001ea80000300800 */
[----:B------:R-:W3:Y:S04]  /*54150*/  LDL.LU R16, [R1] ;  /* 0x0000000001107983 */ /* 0x000ee80000300800 */
[----:B-1----:R-:W4:Y:S04]  /*54160*/  LDL.LU R14, [R1+0x10] ;  /* 0x00001000010e7983 */ /* 0x002f280000300800 */
[----:B------:R-:W5:Y:S01]  /*54170*/  LDL.LU R15, [R1+0x30] ;  /* 0x00003000010f7983 */ /* 0x000f620000300800 */
[----:B------:R-:W-:-:S02]  /*54180*/  LEA R6, P0, R7, R0, 0x1 ;  /* 0x0000000007067211 */ /* 0x000fc400078008ff */
[C---:B------:R-:W-:Y:S02]  /*54190*/  LEA R9, R18.reuse, R7, 0x1 ;  /* 0x0000000712097211 */ /* 0x040fe400078e08ff */
[----:B------:R-:W-:Y:S02]  /*541a0*/  LEA.HI.X.SX32 R7, R7, R2, 0x1, P0 ;  /* 0x0000000207077211 */ /* 0x000fe400000f0eff */
[----:B------:R-:W-:Y:S01]  /*541b0*/  LEA R8, P0, R9, R0, 0x1 ;  /* 0x0000000009087211 */ /* 0x000fe200078008ff */
[----:B------:R-:W-:-:S03]  /*541c0*/  IMAD R10, R18, 0x2, R9 ;  /* 0x00000002120a7824 */ /* 0x000fc600078e0209 */
[----:B------:R-:W-:Y:S02]  /*541d0*/  LEA.HI.X.SX32 R9, R9, R2, 0x1, P0 ;  /* 0x0000000209097211 */ /* 0x000fe400000f0eff */
[----:B------:R-:W-:Y:S02]  /*541e0*/  LEA R11, R18, R10, 0x1 ;  /* 0x0000000a120b7211 */ /* 0x000fe400078e08ff */
[----:B------:R-:W-:Y:S01]  /*541f0*/  PRMT R12, R25, 0x7632, R12 ;  /* 0x00007632190c7816 */ /* 0x000fe2000000000c */
[----:B-----5:R0:W-:Y:S04]  /*54200*/  STG.E.U16 [R4.64], R15 ;  /* 0x0000000f04007986 */ /* 0x0201e8000c101506 */
[----:B---3--:R1:W-:Y:S01]  /*54210*/  STG.E.U16 [R6.64], R16 ;  /* 0x0000001006007986 */ /* 0x0083e2000c101506 */
[----:B0-----:R-:W-:-:S04]  /*54220*/  LEA R4, P0, R10, R0, 0x1 ;  /* 0x000000000a047211 */ /* 0x001fc800078008ff */
[----:B------:R-:W-:Y:S01]  /*54230*/  LEA.HI.X.SX32 R5, R10, R2, 0x1, P0 ;  /* 0x000000020a057211 */ /* 0x000fe200000f0eff */
[C---:B------:R-:W-:Y:S01]  /*54240*/  IMAD R10, R18.reuse, 0x2, R11 ;  /* 0x00000002120a7824 */ /* 0x040fe200078e020b */
[C---:B-1----:R-:W-:Y:S01]  /*54250*/  LEA R6, P0, R11.reuse, R0, 0x1 ;  /* 0x000000000b067211 */ /* 0x042fe200078008ff */
[----:B--2---:R0:W-:Y:S03]  /*54260*/  STG.E.U16 [R8.64], R13 ;  /* 0x0000000d08007986 */ /* 0x0041e6000c101506 */
[----:B------:R-:W-:Y:S02]  /*54270*/  LEA.HI.X.SX32 R7, R11, R2, 0x1, P0 ;  /* 0x000000020b077211 */ /* 0x000fe400000f0eff */
[----:B------:R-:W-:Y:S01]  /*54280*/  LEA R11, R18, R10, 0x1 ;  /* 0x0000000a120b7211 */ /* 0x000fe200078e08ff */
[----:B------:R1:W-:Y:S01]  /*54290*/  STG.E.U16 [R4.64], R23 ;  /* 0x0000001704007986 */ /* 0x0003e2000c101506 */
[----:B0-----:R-:W-:-:S04]  /*542a0*/  LEA R8, P0, R10, R0, 0x1 ;  /* 0x000000000a087211 */ /* 0x001fc800078008ff */
[----:B------:R-:W-:Y:S01]  /*542b0*/  LEA.HI.X.SX32 R9, R10, R2, 0x1, P0 ;  /* 0x000000020a097211 */ /* 0x000fe200000f0eff */
[C---:B------:R-:W-:Y:S01]  /*542c0*/  IMAD R10, R18.reuse, 0x2, R11 ;  /* 0x00000002120a7824 */ /* 0x040fe200078e020b */
[C---:B-1----:R-:W-:Y:S01]  /*542d0*/  LEA R4, P0, R11.reuse, R0, 0x1 ;  /* 0x000000000b047211 */ /* 0x042fe200078008ff */
[----:B------:R0:W-:Y:S03]  /*542e0*/  STG.E.U16 [R6.64], R22 ;  /* 0x0000001606007986 */ /* 0x0001e6000c101506 */
        /* <DEDUP_REMOVED lines=21> */
[----:B------:R-:W-:Y:S01]  /*54440*/  IMAD R10, R18, 0x2, R11 ;  /* 0x00000002120a7824 */ /* 0x000fe200078e020b */
[C---:B-1----:R-:W-:Y:S01]  /*54450*/  LEA R4, P0, R11.reuse, R0, 0x1 ;  /* 0x000000000b047211 */ /* 0x042fe200078008ff */
[----:B------:R0:W-:Y:S03]  /*54460*/  STG.E.U16 [R6.64], R25 ;  /* 0x0000001906007986 */ /* 0x0001e6000c101506 */
[----:B------:R-:W-:Y:S01]  /*54470*/  LEA.HI.X.SX32 R5, R11, R2, 0x1, P0 ;  /* 0x000000020b057211 */ /* 0x000fe200000f0eff */
[----:B------:R1:W-:Y:S04]  /*54480*/  STG.E.U16 [R8.64], R29 ;  /* 0x0000001d08007986 */ /* 0x0003e8000c101506 */
[----:B------:R2:W-:Y:S01]  /*54490*/  STG.E.U16 [R4.64], R24 ;  /* 0x0000001804007986 */ /* 0x0005e2000c101506 */
[----:B0-----:R-:W-:-:S02]  /*544a0*/  LEA R6, P0, R10, R0, 0x1 ;  /* 0x000000000a067211 */ /* 0x001fc400078008ff */
[----:B-1----:R-:W-:Y:S02]  /*544b0*/  LEA R8, R18, R10, 0x1 ;  /* 0x0000000a12087211 */ /* 0x002fe400078e08ff */
[----:B------:R-:W-:Y:S02]  /*544c0*/  LEA.HI.X.SX32 R7, R10, R2, 0x1, P0 ;  /* 0x000000020a077211 */ /* 0x000fe400000f0eff */
[----:B--2---:R-:W-:Y:S01]  /*544d0*/  LEA R4, P0, R8, R0, 0x1 ;  /* 0x0000000008047211 */ /* 0x004fe200078008ff */
[----:B------:R-:W-:Y:S01]  /*544e0*/  IMAD R9, R18, 0x2, R8 ;  /* 0x0000000212097824 */ /* 0x000fe200078e0208 */
[----:B----4-:R-:W-:Y:S01]  /*544f0*/  PRMT R11, R14, 0x7632, R11 ;  /* 0x000076320e0b7816 */ /* 0x010fe2000000000b */
[----:B------:R0:W-:Y:S01]  /*54500*/  STG.E.U16 [R6.64], R3 ;  /* 0x0000000306007986 */ /* 0x0001e2000c101506 */
[----:B------:R-:W-:Y:S02]  /*54510*/  LEA.HI.X.SX32 R5, R8, R2, 0x1, P0 ;  /* 0x0000000208057211 */ /* 0x000fe400000f0eff */
[----:B------:R-:W-:-:S02]  /*54520*/  LEA R8, R18, R9, 0x1 ;  /* 0x0000000912087211 */ /* 0x000fc400078e08ff */
[----:B------:R-:W-:Y:S01]  /*54530*/  PRMT R10, R20, 0x7632, R10 ;  /* 0x00007632140a7816 */ /* 0x000fe2000000000a */
[----:B------:R1:W-:Y:S04]  /*54540*/  STG.E.U16 [R4.64], R11 ;  /* 0x0000000b04007986 */ /* 0x0003e8000c101506 */
[----:B------:R-:W2:Y:S01]  /*54550*/  LDL.LU R20, [R1+0x202c] ;  /* 0x00202c0001147983 */ /* 0x000ea20000300800 */
[----:B0-----:R-:W-:-:S04]  /*54560*/  LEA R6, P0, R9, R0, 0x1 ;  /* 0x0000000009067211 */ /* 0x001fc800078008ff */
[----:B------:R-:W-:Y:S01]  /*54570*/  LEA.HI.X.SX32 R7, R9, R2, 0x1, P0 ;  /* 0x0000000209077211 */ /* 0x000fe200000f0eff */
[--C-:B------:R-:W-:Y:S01]  /*54580*/  IMAD R9, R18, 0x2, R8.reuse ;  /* 0x0000000212097824 */ /* 0x100fe200078e0208 */
[C---:B-1----:R-:W-:Y:S02]  /*54590*/  LEA R4, P0, R8.reuse, R0, 0x1 ;  /* 0x0000000008047211 */ /* 0x042fe400078008ff */
[----:B------:R-:W-:Y:S01]  /*545a0*/  PRMT R11, R15, 0x7632, R11 ;  /* 0x000076320f0b7816 */ /* 0x000fe2000000000b */
[----:B------:R0:W-:Y:S01]  /*545b0*/  STG.E.U16 [R6.64], R10 ;  /* 0x0000000a06007986 */ /* 0x0001e2000c101506 */
[----:B------:R-:W-:Y:S02]  /*545c0*/  LEA.HI.X.SX32 R5, R8, R2, 0x1, P0 ;  /* 0x0000000208057211 */ /* 0x000fe400000f0eff */
[----:B------:R-:W-:-:S03]  /*545d0*/  PRMT R8, R16, 0x7632, R8 ;  /* 0x0000763210087816 */ /* 0x000fc60000000008 */
[----:B------:R1:W-:Y:S01]  /*545e0*/  STG.E.U16 [R4.64], R11 ;  /* 0x0000000b04007986 */ /* 0x0003e2000c101506 */
[C---:B0-----:R-:W-:Y:S02]  /*545f0*/  LEA R6, P0, R9.reuse, R0, 0x1 ;  /* 0x0000000009067211 */ /* 0x041fe400078008ff */
[----:B------:R-:W-:Y:S02]  /*54600*/  LEA R10, R18, R9, 0x1 ;  /* 0x00000009120a7211 */ /* 0x000fe400078e08ff */
[----:B------:R-:W-:Y:S02]  /*54610*/  LEA.HI.X.SX32 R7, R9, R2, 0x1, P0 ;  /* 0x0000000209077211 */ /* 0x000fe400000f0eff */
[----:B-1----:R-:W-:Y:S01]  /*54620*/  LEA R4, P0, R10, R0, 0x1 ;  /* 0x000000000a047211 */ /* 0x002fe200078008ff */
[----:B------:R-:W-:Y:S01]  /*54630*/  IMAD R9, R18, 0x2, R10 ;  /* 0x0000000212097824 */ /* 0x000fe200078e020a */
[----:B------:R-:W-:Y:S01]  /*54640*/  PRMT R11, R13, 0x7632, R11 ;  /* 0x000076320d0b7816 */ /* 0x000fe2000000000b */
[----:B------:R0:W-:Y:S01]  /*54650*/  STG.E.U16 [R6.64], R8 ;  /* 0x0000000806007986 */ /* 0x0001e2000c101506 */
[----:B------:R-:W-:-:S02]  /*54660*/  LEA.HI.X.SX32 R5, R10, R2, 0x1, P0 ;  /* 0x000000020a057211 */ /* 0x000fc400000f0eff */
[----:B------:R-:W-:-:S03]  /*54670*/  LEA R10, R18, R9, 0x1 ;  /* 0x00000009120a7211 */ /* 0x000fc600078e08ff */
[----:B------:R1:W-:Y:S01]  /*54680*/  STG.E.U16 [R4.64], R11 ;  /* 0x0000000b04007986 */ /* 0x0003e2000c101506 */
[----:B0-----:R-:W-:Y:S02]  /*54690*/  LEA R6, P0, R9, R0, 0x1 ;  /* 0x0000000009067211 */ /* 0x001fe400078008ff */
[----:B------:R-:W-:Y:S02]  /*546a0*/  PRMT R8, R23, 0x7632, R8 ;  /* 0x0000763217087816 */ /* 0x000fe40000000008 */
[----:B------:R-:W-:Y:S01]  /*546b0*/  LEA.HI.X.SX32 R7, R9, R2, 0x1, P0 ;  /* 0x0000000209077211 */ /* 0x000fe200000f0eff */
[----:B------:R-:W-:Y:S01]  /*546c0*/  IMAD R9, R18, 0x2, R10 ;  /* 0x0000000212097824 */ /* 0x000fe200078e020a */
[----:B-1----:R-:W-:Y:S02]  /*546d0*/  LEA R4, P0, R10, R0, 0x1 ;  /* 0x000000000a047211 */ /* 0x002fe400078008ff */
        /* <DEDUP_REMOVED lines=9> */
[C---:B-1----:R-:W-:Y:S02]  /*54770*/  LEA R4, P0, R10.reuse, R0, 0x1 ;  /* 0x000000000a047211 */ /* 0x042fe400078008ff */
        /* <DEDUP_REMOVED lines=15> */
[----:B0-----:R-:W-:-:S04]  /*54870*/  LEA R6, P0, R9, R0, 0x1 ;  /* 0x0000000009067211 */ /* 0x001fc800078008ff */
[----:B------:R-:W-:Y:S02]  /*54880*/  LEA.HI.X.SX32 R7, R9, R2, 0x1, P0 ;  /* 0x0000000209077211 */ /* 0x000fe400000f0eff */
[----:B-1----:R-:W-:Y:S02]  /*54890*/  LEA R4, P0, R10, R0, 0x1 ;  /* 0x000000000a047211 */ /* 0x002fe400078008ff */
[----:B------:R-:W-:Y:S02]  /*548a0*/  PRMT R8, R26, 0x7632, R8 ;  /* 0x000076321a087816 */ /* 0x000fe40000000008 */
[----:B------:R-:W-:Y:S02]  /*548b0*/  LEA.HI.X.SX32 R5, R10, R2, 0x1, P0 ;  /* 0x000000020a057211 */ /* 0x000fe400000f0eff */
[----:B------:R-:W-:Y:S02]  /*548c0*/  PRMT R11, R29, 0x7632, R11 ;  /* 0x000076321d0b7816 */ /* 0x000fe4000000000b */
[----:B------:R-:W3:Y:S04]  /*548d0*/  LDL.LU R29, [R1+0x14] ;  /* 0x00001400011d7983 */ /* 0x000ee80000300800 */
[----:B------:R-:W-:Y:S04]  /*548e0*/  STG.E.U16 [R6.64], R8 ;  /* 0x0000000806007986 */ /* 0x000fe8000c101506 */
[----:B------:R0:W-:Y:S04]  /*548f0*/  STG.E.U16 [R4.64], R12 ;  /* 0x0000000c04007986 */ /* 0x0001e8000c101506 */
[----:B0-----:R-:W4:Y:S04]  /*54900*/  LDL.LU R12, [R1+0x24] ;  /* 0x00002400010c7983 */ /* 0x001f280000300800 */
[----:B------:R-:W5:Y:S04]  /*54910*/  LDL.LU R14, [R1+0x34] ;  /* 0x00003400010e7983 */ /* 0x000f680000300800 */
[----:B------:R-:W2:Y:S04]  /*54920*/  LDL.LU R15, [R1+0x4] ;  /* 0x00000400010f7983 */ /* 0x000ea80000300800 */
[----:B------:R-:W2:Y:S04]  /*54930*/  LDL.LU R16, [R1+0x54] ;  /* 0x0000540001107983 */ /* 0x000ea80000300800 */
[----:B------:R-:W2:Y:S04]  /*54940*/  LDL.LU R13, [R1+0x64] ;  /* 0x00006400010d7983 */ /* 0x000ea80000300800 */
[----:B------:R-:W2:Y:S04]  /*54950*/  LDL.LU R23, [R1+0x44] ;  /* 0x0000440001177983 */ /* 0x000ea80000300800 */
[----:B------:R-:W2:Y:S04]  /*54960*/  LDL.LU R22, [R1+0x74] ;  /* 0x0000740001167983 */ /* 0x000ea80000300800 */
[----:B------:R-:W2:Y:S01]  /*54970*/  LDL.LU R21, [R1+0x84] ;  /* 0x0000840001157983 */ /* 0x000ea20000300800 */
[----:B------:R-:W-:-:S03]  /*54980*/  IMAD R9, R18, 0x2, R10 ;  /* 0x0000000212097824 */ /* 0x000fc600078e020a */
[----:B------:R-:W2:Y:S04]  /*54990*/  LDL.LU R17, [R1+0x94] ;  /* 0x0000940001117983 */ /* 0x000ea80000300800 */
[----:B------:R-:W2:Y:S01]  /*549a0*/  LDL.LU R19, [R1+0xa4] ;  /* 0x0000a40001137983 */ /* 0x000ea20000300800 */
[C---:B------:R-:W-:Y:S02]  /*549b0*/  LEA R6, P0, R9.reuse, R0, 0x1 ;  /* 0x0000000009067211 */ /* 0x040fe400078008ff */
[----:B------:R-:W-:Y:S01]  /*549c0*/  LEA R10, R18, R9, 0x1 ;  /* 0x00000009120a7211 */ /* 0x000fe200078e08ff */
[----:B------:R-:W2:Y:S01]  /*549d0*/  LDL.LU R27, [R1+0xb4] ;  /* 0x0000b400011b7983 */ /* 0x000ea20000300800 */
[----:B------:R-:W-:Y:S02]  /*549e0*/  LEA.HI.X.SX32 R7, R9, R2, 0x1, P0 ;  /* 0x0000000209077211 */ /* 0x000fe400000f0eff */
[C---:B------:R-:W-:Y:S01]  /*549f0*/  LEA R8, P0, R10.reuse, R0, 0x1 ;  /* 0x000000000a087211 */ /* 0x040fe200078008ff */
[----:B------:R-:W2:Y:S04]  /*54a00*/  LDL.LU R26, [R1+0xc4] ;  /* 0x0000c400011a7983 */ /* 0x000ea80000300800 */
[----:B------:R-:W2:Y:S01]  /*54a10*/  LDL.LU R25, [R1+0xd4] ;  /* 0x0000d40001197983 */ /* 0x000ea20000300800 */
[----:B------:R-:W-:-:S03]  /*54a20*/  LEA.HI.X.SX32 R9, R10, R2, 0x1, P0 ;  /* 0x000000020a097211 */ /* 0x000fc600000f0eff */
[----:B------:R0:W-:Y:S02]  /*54a30*/  STG.E.U16 [R6.64], R11 ;  /* 0x0000000b06007986 */ /* 0x0001e4000c101506 */
[----:B0-----:R-:W-:Y:S02]  /*54a40*/  PRMT R11, R24, 0x7632, R11 ;  /* 0x00007632180b7816 */ /* 0x001fe4000000000b */
[----:B------:R-:W2:Y:S04]  /*54a50*/  LDL.LU R24, [R1+0xe4] ;  /* 0x0000e40001187983 */ /* 0x000ea80000300800 */
[----:B------:R0:W-:Y:S02]  /*54a60*/  STG.E.U16 [R8.64], R11 ;  /* 0x0000000b08007986 */ /* 0x0001e4000c101506 */
[----:B0-----:R-:W-:-:S02]  /*54a70*/  PRMT R9, R3, 0x7632, R9 ;  /* 0x0000763203097816 */ /* 0x001fc40000000009 */
[----:B------:R-:W2:Y:S01]  /*54a80*/  LDL.LU R3, [R1+0xf4] ;  /* 0x0000f40001037983 */ /* 0x000ea20000300800 */
[----:B------:R-:W-:-:S05]  /*54a90*/  IMAD R5, R18, 0x2, R10 ;  /* 0x0000000212057824 */ /* 0x000fca00078e020a */
[C---:B------:R-:W-:Y:S02]  /*54aa0*/  LEA R4, P0, R5.reuse, R0, 0x1 ;  /* 0x0000000005047211 */ /* 0x040fe400078008ff */
[C---:B------:R-:W-:Y:S02]  /*54ab0*/  LEA R7, R18.reuse, R5, 0x1 ;  /* 0x0000000512077211 */ /* 0x040fe400078e08ff */
[----:B------:R-:W-:Y:S02]  /*54ac0*/  LEA.HI.X.SX32 R5, R5, R2, 0x1, P0 ;  /* 0x0000000205057211 */ /* 0x000fe400000f0eff */
[----:B------:R-:W-:Y:S01]  /*54ad0*/  LEA R6, P0, R7, R0, 0x1 ;  /* 0x0000000007067211 */ /* 0x000fe200078008ff */
[----:B------:R-:W-:-:S03]  /*54ae0*/  IMAD R10, R18, 0x2, R7 ;  /* 0x00000002120a7824 */ /* 0x000fc600078e0207 */
[----:B------:R-:W-:Y:S02]  /*54af0*/  LEA.HI.X.SX32 R7, R7, R2, 0x1, P0 ;  /* 0x0000000207077211 */ /* 0x000fe400000f0eff */
[----:B------:R-:W-:Y:S02]  /*54b00*/  LEA R8, P0, R10, R0, 0x1 ;  /* 0x000000000a087211 */ /* 0x000fe400078008ff */
[----:B------:R-:W-:Y:S01]  /*54b10*/  LEA R11, R18, R10, 0x1 ;  /* 0x0000000a120b7211 */ /* 0x000fe200078e08ff */
[----:B------:R0:W-:Y:S02]  /*54b20*/  STG.E.U16 [R4.64], R9 ;  /* 0x0000000904007986 */ /* 0x0001e4000c101506 */
[----:B0-----:R-:W-:Y:S02]  /*54b30*/  LEA.HI.X.SX32 R9, R10, R2, 0x1, P0 ;  /* 0x000000020a097211 */ /* 0x001fe400000f0eff */
[----:B------:R-:W-:Y:S01]  /*54b40*/  IMAD R10, R18, 0x2, R11 ;  /* 0x00000002120a7824 */ /* 0x000fe200078e020b */
[----:B------:R-:W-:-:S04]  /*54b50*/  LEA R4, P0, R11, R0, 0x1 ;  /* 0x000000000b047211 */ /* 0x000fc800078008ff */
[----:B------:R-:W-:Y:S02]  /*54b60*/  LEA.HI.X.SX32 R5, R11, R2, 0x1, P0 ;  /* 0x000000020b057211 */ /* 0x000fe400000f0eff */
[----:B------:R-:W-:Y:S01]  /*54b70*/  LEA R11, R18, R10, 0x1 ;  /* 0x0000000a120b7211 */ /* 0x000fe200078e08ff */
[----:B---3--:R0:W-:Y:S02]  /*54b80*/  STG.E.U16 [R6.64], R29 ;  /* 0x0000001d06007986 */ /* 0x0081e4000c101506 */
[----:B0-----:R-:W-:-:S04]  /*54b90*/  LEA R6, P0, R10, R0, 0x1 ;  /* 0x000000000a067211 */ /* 0x001fc800078008ff */
[----:B------:R-:W-:Y:S01]  /*54ba0*/  LEA.HI.X.SX32 R7, R10, R2, 0x1, P0 ;  /* 0x000000020a077211 */ /* 0x000fe200000f0eff */
[----:B------:R-:W-:Y:S01]  /*54bb0*/  IMAD R10, R18, 0x2, R11 ;  /* 0x00000002120a7824 */ /* 0x000fe200078e020b */
[----:B----4-:R0:W-:Y:S04]  /*54bc0*/  STG.E.U16 [R8.64], R12 ;  /* 0x0000000c08007986 */ /* 0x0101e8000c101506 */
[----:B-----5:R1:W-:Y:S01]  /*54bd0*/  STG.E.U16 [R4.64], R14 ;  /* 0x0000000e04007986 */ /* 0x0203e2000c101506 */
[----:B0-----:R-:W-:-:S04]  /*54be0*/  LEA R8, P0, R11, R0, 0x1 ;  /* 0x000000000b087211 */ /* 0x001fc800078008ff */
[----:B------:R-:W-:Y:S02]  /*54bf0*/  LEA.HI.X.SX32 R9, R11, R2, 0x1, P0 ;  /* 0x000000020b097211 */ /* 0x000fe400000f0eff */
[----:B-1----:R-:W-:Y:S02]  /*54c00*/  LEA R4, P0, R10, R0, 0x1 ;  /* 0x000000000a047211 */ /* 0x002fe400078008ff */
[----:B------:R-:W-:Y:S01]  /*54c10*/  LEA R11, R18, R10, 0x1 ;  /* 0x0000000a120b7211 */ /* 0x000fe200078e08ff */
[----:B--2---:R0:W-:Y:S01]  /*54c20*/  STG.E.U16 [R6.64], R15 ;  /* 0x0000000f06007986 */ /* 0x0041e2000c101506 */
[----:B------:R-:W-:-:S03]  /*54c30*/  LEA.HI.X.SX32 R5, R10, R2, 0x1, P0 ;  /* 0x000000020a057211 */ /* 0x000fc600000f0eff */
[----:B------:R-:W-:Y:S01]  /*54c40*/  IMAD R10, R18, 0x2, R11 ;  /* 0x00000002120a7824 */ /* 0x000fe200078e020b */
[----:B------:R1:W-:Y:S01]  /*54c50*/  STG.E.U16 [R8.64], R16 ;  /* 0x0000001008007986 */ /* 0x0003e2000c101506 */
[----:B0-----:R-:W-:-:S04]  /*54c60*/  LEA R6, P0, R11, R0, 0x1 ;  /* 0x000000000b067211 */ /* 0x001fc800078008ff */
[----:B------:R-:W-:Y:S02]  /*54c70*/  LEA.HI.X.SX32 R7, R11, R2, 0x1, P0 ;  /* 0x000000020b077211 */ /* 0x000fe400000f0eff */
[----:B-1----:R-:W-:Y:S02]  /*54c80*/  LEA R8, P0, R10, R0, 0x1 ;  /* 0x000000000a087211 */ /* 0x002fe400078008ff */
[----:B------:R-:W-:Y:S01]  /*54c90*/  LEA R11, R18, R10, 0x1 ;  /* 0x0000000a120b7211 */ /* 0x000fe200078e08ff */
[----:B------:R0:W-:Y:S01]  /*54ca0*/  STG.E.U16 [R4.64], R13 ;  /* 0x0000000d04007986 */ /* 0x0001e2000c101506 */
        /* <DEDUP_REMOVED lines=27> */
[----:B0-----:R-:W-:-:S03]  /*54e60*/  LEA R4, P0, R11, R0, 0x1 ;  /* 0x000000000b047211 */ /* 0x001fc600078008ff */
[----:B------:R0:W-:Y:S01]  /*54e70*/  STG.E.U16 [R8.64], R25 ;  /* 0x0000001908007986 */ /* 0x0001e2000c101506 */
[----:B------:R-:W-:Y:S02]  /*54e80*/  LEA.HI.X.SX32 R5, R11, R2, 0x1, P0 ;  /* 0x000000020b057211 */ /* 0x000fe400000f0eff */
[----:B-1----:R-:W-:-:S03]  /*54e90*/  LEA R6, P0, R10, R0, 0x1 ;  /* 0x000000000a067211 */ /* 0x002fc600078008ff */
[----:B------:R1:W-:Y:S01]  /*54ea0*/  STG.E.U16 [R4.64], R24 ;  /* 0x0000001804007986 */ /* 0x0003e2000c101506 */
[----:B0-----:R-:W-:Y:S02]  /*54eb0*/  LEA R8, R18, R10, 0x1 ;  /* 0x0000000a12087211 */ /* 0x001fe400078e08ff */
[----:B------:R-:W-:-:S03]  /*54ec0*/  LEA.HI.X.SX32 R7, R10, R2, 0x1, P0 ;  /* 0x000000020a077211 */ /* 0x000fc600000f0eff */
[----:B------:R-:W-:Y:S01]  /*54ed0*/  IMAD R9, R18, 0x2, R8 ;  /* 0x0000000212097824 */ /* 0x000fe200078e0208 */
[C---:B-1----:R-:W-:Y:S01]  /*54ee0*/  LEA R4, P0, R8.reuse, R0, 0x1 ;  /* 0x0000000008047211 */ /* 0x042fe200078008ff */
[----:B------:R0:W-:Y:S01]  /*54ef0*/  STG.E.U16 [R6.64], R3 ;  /* 0x0000000306007986 */ /* 0x0001e2000c101506 */
[----:B------:R-:W-:Y:S02]  /*54f00*/  PRMT R11, R29, 0x7632, R11 ;  /* 0x000076321d0b7816 */ /* 0x000fe4000000000b */
[----:B------:R-:W-:Y:S01]  /*54f10*/  LEA.HI.X.SX32 R5, R8, R2, 0x1, P0 ;  /* 0x0000000208057211 */ /* 0x000fe200000f0eff */
[----:B------:R-:W2:Y:S01]  /*54f20*/  LDL.LU R29, [R1+0x2028] ;  /* 0x00202800011d7983 */ /* 0x000ea20000300800 */
[----:B------:R-:W-:Y:S02]  /*54f30*/  LEA R8, R18, R9, 0x1 ;  /* 0x0000000912087211 */ /* 0x000fe400078e08ff */
[----:B------:R-:W-:Y:S01]  /*54f40*/  PRMT R10, R12, 0x7632, R10 ;  /* 0x000076320c0a7816 */ /* 0x000fe2000000000a */
[----:B------:R1:W-:Y:S01]  /*54f50*/  STG.E.U16 [R4.64], R11 ;  /* 0x0000000b04007986 */ /* 0x0003e2000c101506 */
[----:B0-----:R-:W-:-:S04]  /*54f60*/  LEA R6, P0, R9, R0, 0x1 ;  /* 0x0000000009067211 */ /* 0x001fc800078008ff */
[----:B------:R-:W-:Y:S01]  /*54f70*/  LEA.HI.X.SX32 R7, R9, R2, 0x1, P0 ;  /* 0x0000000209077211 */ /* 0x000fe200000f0eff */
[----:B------:R-:W-:Y:S01]  /*54f80*/  IMAD R9, R18, 0x2, R8 ;  /* 0x0000000212097824 */ /* 0x000fe200078e0208 */
[----:B-1----:R-:W-:-:S03]  /*54f90*/  LEA R4, P0, R8, R0, 0x1 ;  /* 0x0000000008047211 */ /* 0x002fc600078008ff */
[----:B------:R0:W-:Y:S01]  /*54fa0*/  STG.E.U16 [R6.64], R10 ;  /* 0x0000000a06007986 */ /* 0x0001e2000c101506 */
[----:B------:R-:W-:Y:S02]  /*54fb0*/  PRMT R11, R14, 0x7632, R11 ;  /* 0x000076320e0b7816 */ /* 0x000fe4000000000b */
[----:B------:R-:W-:Y:S02]  /*54fc0*/  LEA.HI.X.SX32 R5, R8, R2, 0x1, P0 ;  /* 0x0000000208057211 */ /* 0x000fe400000f0eff */
[----:B------:R-:W-:-:S03]  /*54fd0*/  PRMT R8, R15, 0x7632, R8 ;  /* 0x000076320f087816 */ /* 0x000fc60000000008 */
[----:B------:R1:W-:Y:S01]  /*54fe0*/  STG.E.U16 [R4.64], R11 ;  /* 0x0000000b04007986 */ /* 0x0003e2000c101506 */
[C---:B0-----:R-:W-:Y:S02]  /*54ff0*/  LEA R6, P0, R9.reuse, R0, 0x1 ;  /* 0x0000000009067211 */ /* 0x041fe400078008ff */
[----:B------:R-:W-:Y:S02]  /*55000*/  LEA R10, R18, R9, 0x1 ;  /* 0x00000009120a7211 */ /* 0x000fe400078e08ff */
[----:B------:R-:W-:-:S03]  /*55010*/  LEA.HI.X.SX32 R7, R9, R2, 0x1, P0 ;  /* 0x0000000209077211 */ /* 0x000fc600000f0eff */
[----:B------:R-:W-:Y:S01]  /*55020*/  IMAD R9, R18, 0x2, R10 ;  /* 0x0000000212097824 */ /* 0x000fe200078e020a */
[----:B-1----:R-:W-:Y:S01]  /*55030*/  LEA R4, P0, R10, R0, 0x1 ;  /* 0x000000000a047211 */ /* 0x002fe200078008ff */
[----:B------:R0:W-:Y:S01]  /*55040*/  STG.E.U16 [R6.64], R8 ;  /* 0x0000000806007986 */ /* 0x0001e2000c101506 */
[----:B------:R-:W-:Y:S02]  /*55050*/  PRMT R11, R16, 0x7632, R11 ;  /* 0x00007632100b7816 */ /* 0x000fe4000000000b */
[----:B------:R-:W-:Y:S02]  /*55060*/  LEA.HI.X.SX32 R5, R10, R2, 0x1, P0 ;  /* 0x000000020a057211 */ /* 0x000fe400000f0eff */
[----:B------:R-:W-:-:S03]  /*55070*/  LEA R10, R18, R9, 0x1 ;  /* 0x00000009120a7211 */ /* 0x000fc600078e08ff */
[----:B------:R1:W-:Y:S01]  /*55080*/  STG.E.U16 [R4.64], R11 ;  /* 0x0000000b04007986 */ /* 0x0003e2000c101506 */
[----:B0-----:R-:W-:Y:S02]  /*55090*/  LEA R6, P0, R9, R0, 0x1 ;  /* 0x0000000009067211 */ /* 0x001fe400078008ff */
[----:B------:R-:W-:Y:S02]  /*550a0*/  PRMT R8, R13, 0x7632, R8 ;  /* 0x000076320d087816 */ /* 0x000fe40000000008 */
[----:B------:R-:W-:Y:S01]  /*550b0*/  LEA.HI.X.SX32 R7, R9, R2, 0x1, P0 ;  /* 0x0000000209077211 */ /* 0x000fe200000f0eff */
[----:B------:R-:W-:Y:S01]  /*550c0*/  IMAD R9, R18, 0x2, R10 ;  /* 0x0000000212097824 */ /* 0x000fe200078e020a */
[----:B-1----:R-:W-:-:S03]  /*550d0*/  LEA R4, P0, R10, R0, 0x1 ;  /* 0x000000000a047211 */ /* 0x002fc600078008ff */
[----:B------:R0:W-:Y:S01]  /*550e0*/  STG.E.U16 [R6.64], R8 ;  /* 0x0000000806007986 */ /* 0x0001e2000c101506 */
[----:B------:R-:W-:Y:S02]  /*550f0*/  PRMT R11, R23, 0x7632, R11 ;  /* 0x00007632170b7816 */ /* 0x000fe4000000000b */
[----:B------:R-:W-:Y:S02]  /*55100*/  LEA.HI.X.SX32 R5, R10, R2, 0x1, P0 ;  /* 0x000000020a057211 */ /* 0x000fe400000f0eff */
[----:B------:R-:W-:-:S03]  /*55110*/  LEA R10, R18, R9, 0x1 ;  /* 0x00000009120a7211 */ /* 0x000fc600078e08ff */
[----:B------:R1:W-:Y:S01]  /*55120*/  STG.E.U16 [R4.64], R11 ;  /* 0x0000000b04007986 */ /* 0x0003e2000c101506 */
[C---:B0-----:R-:W-:Y:S02]  /*55130*/  LEA R6, P0, R9.reuse, R0, 0x1 ;  /* 0x0000000009067211 */ /* 0x041fe400078008ff */
[----:B------:R-:W-:Y:S02]  /*55140*/  PRMT R8, R22, 0x7632, R8 ;  /* 0x0000763216087816 */ /* 0x000fe40000000008 */
[----:B------:R-:W-:Y:S01]  /*55150*/  LEA.HI.X.SX32 R7, R9, R2, 0x1, P0 ;  /* 0x0000000209077211 */ /* 0x000fe200000f0eff */
[----:B------:R-:W-:Y:S01]  /*55160*/  IMAD R9, R18, 0x2, R10 ;  /* 0x0000000212097824 */ /* 0x000fe200078e020a */
[----:B-1----:R-:W-:-:S03]  /*55170*/  LEA R4, P0, R10, R0, 0x1 ;  /* 0x000000000a047211 */ /* 0x002fc600078008ff */
[----:B------:R0:W-:Y:S01]  /*55180*/  STG.E.U16 [R6.64], R8 ;  /* 0x0000000806007986 */ /* 0x0001e2000c101506 */
[----:B------:R-:W-:Y:S02]  /*55190*/  PRMT R11, R21, 0x7632, R11 ;  /* 0x00007632150b7816 */ /* 0x000fe4000000000b */
[----:B------:R-:W-:Y:S01]  /*551a0*/  LEA.HI.X.SX32 R5, R10, R2, 0x1, P0 ;  /* 0x000000020a057211 */ /* 0x000fe200000f0eff */
[----:B------:R-:W3:Y:S01]  /*551b0*/  LDL.LU R21, [R1+0x18] ;  /* 0x0000180001157983 */ /* 0x000ee20000300800 */
[----:B------:R-:W-:-:S03]  /*551c0*/  LEA R10, R18, R9, 0x1 ;  /* 0x00000009120a7211 */ /* 0x000fc600078e08ff */
[----:B------:R1:W-:Y:S01]  /*551d0*/  STG.E.U16 [R4.64], R11 ;  /* 0x0000000b04007986 */ /* 0x0003e2000c101506 */
[----:B0-----:R-:W-:-:S03]  /*551e0*/  LEA R6, P0, R9, R0, 0x1 ;  /* 0x0000000009067211 */ /* 0x001fc600078008ff */
[----:B------:R-:W4:Y:S01]  /*551f0*/  LDL.LU R22, [R1+0x28] ;  /* 0x0000280001167983 */ /* 0x000f220000300800 */
[----:B------:R-:W-:Y:S02]  /*55200*/  PRMT R8, R17, 0x7632, R8 ;  /* 0x0000763211087816 */ /* 0x000fe40000000008 */
[----:B------:R-:W-:Y:S01]  /*55210*/  LEA.HI.X.SX32 R7, R9, R2, 0x1, P0 ;  /* 0x0000000209077211 */ /* 0x000fe200000f0eff */
[----:B------:R-:W-:Y:S01]  /*55220*/  IMAD R9, R18, 0x2, R10 ;  /* 0x0000000212097824 */ /* 0x000fe200078e020a */
[----:B------:R-:W5:Y:S01]  /*55230*/  LDL.LU R23, [R1+0x38] ;  /* 0x0000380001177983 */ /* 0x000f620000300800 */
[----:B-1----:R-:W-:-:S03]  /*55240*/  LEA R4, P0, R10, R0, 0x1 ;  /* 0x000000000a047211 */ /* 0x002fc600078008ff */
[----:B------:R0:W-:Y:S01]  /*55250*/  STG.E.U16 [R6.64], R8 ;  /* 0x0000000806007986 */ /* 0x0001e2000c101506 */
[----:B------:R-:W-:Y:S02]  /*55260*/  LEA.HI.X.SX32 R5, R10, R2, 0x1, P0 ;  /* 0x000000020a057211 */ /* 0x000fe400000f0eff */
[----:B------:R-:W-:Y:S01]  /*55270*/  LEA R10, R18, R9, 0x1 ;  /* 0x00000009120a7211 */ /* 0x000fe200078e08ff */
[----:B------:R-:W2:Y:S01]  /*55280*/  LDL.LU R17, [R1+0x8] ;  /* 0x0000080001117983 */ /* 0x000ea20000300800 */
[----:B0-----:R-:W-:Y:S02]  /*55290*/  LEA R8, P0, R9, R0, 0x1 ;  /* 0x0000000009087211 */ /* 0x001fe400078008ff */
[----:B------:R-:W-:Y:S02]  /*552a0*/  PRMT R6, R19, 0x7632, R6 ;  /* 0x0000763213067816 */ /* 0x000fe40000000006 */
[----:B------:R-:W-:Y:S02]  /*552b0*/  PRMT R7, R27, 0x7632, R7 ;  /* 0x000076321b077816 */ /* 0x000fe40000000007 */
[----:B------:R-:W-:Y:S01]  /*552c0*/  LEA.HI.X.SX32 R9, R9, R2, 0x1, P0 ;  /* 0x0000000209097211 */ /* 0x000fe200000f0eff */
[----:B------:R0:W-:Y:S01]  /*552d0*/  STG.E.U16 [R4.64], R6 ;  /* 0x0000000604007986 */ /* 0x0001e2000c101506 */
[----:B------:R-:W-:-:S03]  /*552e0*/  PRMT R11, R26, 0x7632, R11 ;  /* 0x000076321a0b7816 */ /* 0x000fc6000000000b */
[----:B------:R1:W-:Y:S01]  /*552f0*/  STG.E.U16 [R8.64], R7 ;  /* 0x0000000708007986 */ /* 0x0003e2000c101506 */
[----:B0-----:R-:W-:-:S04]  /*55300*/  LEA R6, P0, R10, R0, 0x1 ;  /* 0x000000000a067211 */ /* 0x001fc800078008ff */
[----:B-1----:R-:W-:Y:S01]  /*55310*/  LEA.HI.X.SX32 R7, R10, R2, 0x1, P0 ;  /* 0x000000020a077211 */ /* 0x002fe200000f0eff */
[----:B------:R-:W-:-:S04]  /*55320*/  IMAD R4, R18, 0x2, R10 ;  /* 0x0000000212047824 */ /* 0x000fc800078e020a */
[----:B------:R0:W-:Y:S01]  /*55330*/  STG.E.U16 [R6.64], R11 ;  /* 0x0000000b06007986 */ /* 0x0001e2000c101506 */
[----:B------:R-:W-:Y:S02]  /*55340*/  LEA R8, P0, R4, R0, 0x1 ;  /* 0x0000000004087211 */ /* 0x000fe400078008ff */
[----:B------:R-:W-:Y:S02]  /*55350*/  PRMT R10, R25, 0x7632, R10 ;  /* 0x00007632190a7816 */ /* 0x000fe4000000000a */
[----:B------:R-:W-:Y:S02]  /*55360*/  LEA R5, R18, R4, 0x1 ;  /* 0x0000000412057211 */ /* 0x000fe400078e08ff */
[----:B0-----:R-:W-:Y:S02]  /*55370*/  PRMT R11, R24, 0x7632, R11 ;  /* 0x00007632180b7816 */ /* 0x001fe4000000000b */
[----:B------:R-:W2:Y:S01]  /*55380*/  LDL.LU R24, [R1+0x58] ;  /* 0x0000580001187983 */ /* 0x000ea20000300800 */
[----:B------:R-:W-:-:S03]  /*55390*/  LEA.HI.X.SX32 R9, R4, R2, 0x1, P0 ;  /* 0x0000000204097211 */ /* 0x000fc600000f0eff */
[----:B------:R-:W2:Y:S01]  /*553a0*/  LDL.LU R25, [R1+0x68] ;  /* 0x0000680001197983 */ /* 0x000ea20000300800 */
[C---:B------:R-:W-:Y:S01]  /*553b0*/  LEA R4, P0, R5.reuse, R0, 0x1 ;  /* 0x0000000005047211 */ /* 0x040fe200078008ff */
[----:B------:R-:W-:Y:S02]  /*553c0*/  IMAD R6, R18, 0x2, R5 ;  /* 0x0000000212067824 */ /* 0x000fe400078e0205 */
[----:B------:R-:W2:Y:S01]  /*553d0*/  LDL.LU R26, [R1+0x48] ;  /* 0x00004800011a7983 */ /* 0x000ea20000300800 */
[----:B------:R-:W-:-:S03]  /*553e0*/  LEA.HI.X.SX32 R5, R5, R2, 0x1, P0 ;  /* 0x0000000205057211 */ /* 0x000fc600000f0eff */
[----:B------:R-:W2:Y:S04]  /*553f0*/  LDL.LU R27, [R1+0x78] ;  /* 0x00007800011b7983 */ /* 0x000ea80000300800 */
[----:B------:R-:W-:Y:S04]  /*55400*/  STG.E.U16 [R8.64], R10 ;  /* 0x0000000a08007986 */ /* 0x000fe8000c101506 */
[----:B------:R0:W-:Y:S02]  /*55410*/  STG.E.U16 [R4.64], R11 ;  /* 0x0000000b04007986 */ /* 0x0001e4000c101506 */
[----:B0-----:R-:W-:-:S02]  /*55420*/  PRMT R5, R3, 0x7632, R5 ;  /* 0x0000763203057816 */ /* 0x001fc40000000005 */
[----:B------:R-:W2:Y:S04]  /*55430*/  LDL.LU R3, [R1+0x88] ;  /* 0x0000880001037983 */ /* 0x000ea80000300800 */
[----:B------:R-:W2:Y:S04]  /*55440*/  LDL.LU R12, [R1+0x98] ;  /* 0x00009800010c7983 */ /* 0x000ea80000300800 */
[----:B------:R-:W2:Y:S04]  /*55450*/  LDL.LU R14, [R1+0xa8] ;  /* 0x0000a800010e7983 */ /* 0x000ea80000300800 */
[----:B------:R-:W2:Y:S04]  /*55460*/  LDL.LU R19, [R1+0xb8] ;  /* 0x0000b80001137983 */ /* 0x000ea80000300800 */
[----:B------:R-:W2:Y:S04]  /*55470*/  LDL.LU R15, [R1+0xc8] ;  /* 0x0000c800010f7983 */ /* 0x000ea80000300800 */
[----:B------:R-:W2:Y:S04]  /*55480*/  LDL.LU R13, [R1+0xd8] ;  /* 0x0000d800010d7983 */ /* 0x000ea80000300800 */
[----:B------:R-:W2:Y:S01]  /*55490*/  LDL.LU R16, [R1+0xe8] ;  /* 0x0000e80001107983 */ /* 0x000ea20000300800 */
[----:B------:R-:W-:-:S02]  /*554a0*/  LEA R8, P0, R6, R0, 0x1 ;  /* 0x0000000006087211 */ /* 0x000fc400078008ff */
[----:B------:R-:W-:Y:S02]  /*554b0*/  LEA R7, R18, R6, 0x1 ;  /* 0x0000000612077211 */ /* 0x000fe400078e08ff */
        /* <DEDUP_REMOVED lines=13> */
[C---:B0-----:R-:W-:Y:S02]  /*55590*/  LEA R6, P0, R10.reuse, R0, 0x1 ;  /* 0x000000000a067211 */ /* 0x041fe400078008ff */
[----:B----4-:R0:W-:Y:S02]  /*555a0*/  STG.E.U16 [R4.64], R22 ;  /* 0x0000001604007986 */ /* 0x0101e4000c101506 */
[----:B------:R-:W-:Y:S01]  /*555b0*/  LEA.HI.X.SX32 R7, R10, R2, 0x1, P0 ;  /* 0x000000020a077211 */ /* 0x000fe200000f0eff */
[----:B------:R-:W-:Y:S01]  /*555c0*/  IMAD R10, R18, 0x2, R11 ;  /* 0x00000002120a7824 */ /* 0x000fe200078e020b */
        /* <DEDUP_REMOVED lines=8> */
[----:B0-----:R-:W-:-:S04]  /*55650*/  LEA R6, P0, R11, R0, 0x1 ;  /* 0x000000000b067211 */ /* 0x001fc800078008ff */
[----:B------:R-:W-:Y:S02]  /*55660*/  LEA.HI.X.SX32 R7, R11, R2, 0x1, P0 ;  /* 0x000000020b077211 */ /* 0x000fe400000f0eff */
[----:B------:R-:W-:Y:S01]  /*55670*/  LEA R11, R18, R10, 0x1 ;  /* 0x0000000a120b7211 */ /* 0x000fe200078e08ff */
[----:B------:R0:W-:Y:S04]  /*55680*/  STG.E.U16 [R4.64], R24 ;  /* 0x0000001804007986 */ /* 0x0001e8000c101506 */
        /* <DEDUP_REMOVED lines=36> */
[----:B------:R-:W-:Y:S01]  /*558d0*/  LEA R4, P0, R5, R0, 0x1 ;  /* 0x0000000005047211 */ /* 0x000fe200078008ff */
[C---:B--2---:R-:W-:Y:S01]  /*558e0*/  IMAD R8, R18.reuse, 0x2, R5 ;  /* 0x0000000212087824 */ /* 0x044fe200078e0205 */
[----:B------:R-:W-:Y:S01]  /*558f0*/  PRMT R11, R21, 0x7632, R11 ;  /* 0x00007632150b7816 */ /* 0x000fe2000000000b */
[----:B------:R0:W-:Y:S01]  /*55900*/  STG.E.U16 [R6.64], R29 ;  /* 0x0000001d06007986 */ /* 0x0001e2000c101506 */
[----:B------:R-:W-:Y:S02]  /*55910*/  LEA.HI.X.SX32 R5, R5, R2, 0x1, P0 ;  /* 0x0000000205057211 */ /* 0x000fe400000f0eff */
[----:B------:R-:W-:Y:S01]  /*55920*/  LEA R9, R18, R8, 0x1 ;  /* 0x0000000812097211 */ /* 0x000fe200078e08ff */
[----:B------:R-:W2:Y:S01]  /*55930*/  LDL.LU R21, [R1+0x2024] ;  /* 0x0020240001157983 */ /* 0x000ea20000300800 */
[----:B------:R-:W-:-:S03]  /*55940*/  PRMT R10, R22, 0x7632, R10 ;  /* 0x00007632160a7816 */ /* 0x000fc6000000000a */
[----:B------:R1:W-:Y:S01]  /*55950*/  STG.E.U16 [R4.64], R11 ;  /* 0x0000000b04007986 */ /* 0x0003e2000c101506 */
[----:B0-----:R-:W-:-:S03]  /*55960*/  LEA R6, P0, R8, R0, 0x1 ;  /* 0x0000000008067211 */ /* 0x001fc600078008ff */
[----:B------:R-:W3:Y:S01]  /*55970*/  LDL.LU R22, [R1+0x2020] ;  /* 0x0020200001167983 */ /* 0x000ee20000300800 */
[----:B------:R-:W-:Y:S01]  /*55980*/  LEA.HI.X.SX32 R7, R8, R2, 0x1, P0 ;  /* 0x0000000208077211 */ /* 0x000fe200000f0eff */
[----:B------:R-:W-:Y:S01]  /*55990*/  IMAD R8, R18, 0x2, R9 ;  /* 0x0000000212087824 */ /* 0x000fe200078e0209 */
[----:B-1----:R-:W-:-:S03]  /*559a0*/  LEA R4, P0, R9, R0, 0x1 ;  /* 0x0000000009047211 */ /* 0x002fc600078008ff */
[----:B------:R0:W-:Y:S01]  /*559b0*/  STG.E.U16 [R6.64], R10 ;  /* 0x0000000a06007986 */ /* 0x0001e2000c101506 */
[----:B------:R-:W-:Y:S02]  /*559c0*/  PRMT R11, R23, 0x7632, R11 ;  /* 0x00007632170b7816 */ /* 0x000fe4000000000b */
[----:B------:R-:W-:Y:S01]  /*559d0*/  LEA.HI.X.SX32 R5, R9, R2, 0x1, P0 ;  /* 0x0000000209057211 */ /* 0x000fe200000f0eff */
[----:B------:R-:W4:Y:S01]  /*559e0*/  LDL.LU R23, [R1+0x201c] ;  /* 0x00201c0001177983 */ /* 0x000f220000300800 */
[----:B------:R-:W-:-:S03]  /*559f0*/  LEA R9, R18, R8, 0x1 ;  /* 0x0000000812097211 */ /* 0x000fc600078e08ff */
[----:B------:R1:W-:Y:S01]  /*55a00*/  STG.E.U16 [R4.64], R11 ;  /* 0x0000000b04007986 */ /* 0x0003e2000c101506 */
[C---:B0-----:R-:W-:Y:S02]  /*55a10*/  LEA R6, P0, R8.reuse, R0, 0x1 ;  /* 0x0000000008067211 */ /* 0x041fe400078008ff */
[----:B------:R-:W-:Y:S02]  /*55a20*/  PRMT R10, R17, 0x7632, R10 ;  /* 0x00007632110a7816 */ /* 0x000fe4000000000a */
[----:B------:R-:W-:Y:S01]  /*55a30*/  LEA.HI.X.SX32 R7, R8, R2, 0x1, P0 ;  /* 0x0000000208077211 */ /* 0x000fe200000f0eff */
[----:B------:R-:W-:Y:S01]  /*55a40*/  IMAD R8, R18, 0x2, R9 ;  /* 0x0000000212087824 */ /* 0x000fe200078e0209 */
[----:B------:R-:W5:Y:S01]  /*55a50*/  LDL.LU R17, [R1+0x2018] ;  /* 0x0020180001117983 */ /* 0x000f620000300800 */
[----:B-1----:R-:W-:-:S03]  /*55a60*/  LEA R4, P0, R9, R0, 0x1 ;  /* 0x0000000009047211 */ /* 0x002fc600078008ff */
[----:B------:R0:W-:Y:S01]  /*55a70*/  STG.E.U16 [R6.64], R10 ;  /* 0x0000000a06007986 */ /* 0x0001e2000c101506 */
[----:B------:R-:W-:Y:S02]  /*55a80*/  PRMT R11, R24, 0x7632, R11 ;  /* 0x00007632180b7816 */ /* 0x000fe4000000000b */
[----:B------:R-:W-:Y:S01]  /*55a90*/  LEA.HI.X.SX32 R5, R9, R2, 0x1, P0 ;  /* 0x0000000209057211 */ /* 0x000fe200000f0eff */
[----:B------:R-:W2:Y:S01]  /*55aa0*/  LDL.LU R24, [R1+0x2014] ;  /* 0x0020140001187983 */ /* 0x000ea20000300800 */
[----:B------:R-:W-:-:S03]  /*55ab0*/  LEA R9, R18, R8, 0x1 ;  /* 0x0000000812097211 */ /* 0x000fc600078e08ff */
[----:B------:R1:W-:Y:S01]  /*55ac0*/  STG.E.U16 [R4.64], R11 ;  /* 0x0000000b04007986 */ /* 0x0003e2000c101506 */
[C---:B0-----:R-:W-:Y:S02]  /*55ad0*/  LEA R6, P0, R8.reuse, R0, 0x1 ;  /* 0x0000000008067211 */ /* 0x041fe400078008ff */
[----:B------:R-:W-:Y:S02]  /*55ae0*/  PRMT R10, R25, 0x7632, R10 ;  /* 0x00007632190a7816 */ /* 0x000fe4000000000a */
[----:B------:R-:W-:Y:S01]  /*55af0*/  LEA.HI.X.SX32 R7, R8, R2, 0x1, P0 ;  /* 0x0000000208077211 */ /* 0x000fe200000f0eff */
[----:B------:R-:W-:Y:S01]  /*55b00*/  IMAD R8, R18, 0x2, R9 ;  /* 0x0000000212087824 */ /* 0x000fe200078e0209 */
[----:B------:R-:W2:Y:S01]  /*55b10*/  LDL.LU R25, [R1+0x2010] ;  /* 0x0020100001197983 */ /* 0x000ea20000300800 */
[----:B-1----:R-:W-:-:S03]  /*55b20*/  LEA R4, P0, R9, R0, 0x1 ;  /* 0x0000000009047211 */ /* 0x002fc600078008ff */
[----:B------:R0:W-:Y:S01]  /*55b30*/  STG.E.U16 [R6.64], R10 ;  /* 0x0000000a06007986 */ /* 0x0001e2000c101506 */
[----:B------:R-:W-:Y:S02]  /*55b40*/  PRMT R11, R26, 0x7632, R11 ;  /* 0x000076321a0b7816 */ /* 0x000fe4000000000b */
[----:B------:R-:W-:Y:S01]  /*55b50*/  LEA.HI.X.SX32 R5, R9, R2, 0x1, P0 ;  /* 0x0000000209057211 */ /* 0x000fe200000f0eff */
[----:B------:R-:W2:Y:S01]  /*55b60*/  LDL.LU R26, [R1+0x200c] ;  /* 0x00200c00011a7983 */ /* 0x000ea20000300800 */
[----:B------:R-:W-:-:S03]  /*55b70*/  PRMT R9, R27, 0x7632, R9 ;  /* 0x000076321b097816 */ /* 0x000fc60000000009 */
[----:B------:R1:W-:Y:S01]  /*55b80*/  STG.E.U16 [R4.64], R11 ;  /* 0x0000000b04007986 */ /* 0x0003e2000c101506 */
[----:B0-----:R-:W-:-:S03]  /*55b90*/  LEA R6, P0, R8, R0, 0x1 ;  /* 0x0000000008067211 */ /* 0x001fc600078008ff */
[----:B------:R-:W2:Y:S01]  /*55ba0*/  LDL.LU R27, [R1+0x2008] ;  /* 0x00200800011b7983 */ /* 0x000ea20000300800 */
[----:B------:R-:W-:Y:S02]  /*55bb0*/  LEA R10, R18, R8, 0x1 ;  /* 0x00000008120a7211 */ /* 0x000fe400078e08ff */
[----:B------:R-:W-:-:S03]  /*55bc0*/  LEA.HI.X.SX32 R7, R8, R2, 0x1, P0 ;  /* 0x0000000208077211 */ /* 0x000fc600000f0eff */
[----:B------:R-:W-:Y:S01]  /*55bd0*/  IMAD R8, R18, 0x2, R10 ;  /* 0x0000000212087824 */ /* 0x000fe200078e020a */
[C---:B-1----:R-:W-:Y:S01]  /*55be0*/  LEA R4, P0, R10.reuse, R0, 0x1 ;  /* 0x000000000a047211 */ /* 0x042fe200078008ff */
[----:B------:R0:W-:Y:S03]  /*55bf0*/  STG.E.U16 [R6.64], R9 ;  /* 0x0000000906007986 */ /* 0x0001e6000c101506 */
[----:B------:R-:W-:Y:S02]  /*55c00*/  LEA.HI.X.SX32 R5, R10, R2, 0x1, P0 ;  /* 0x000000020a057211 */ /* 0x000fe400000f0eff */
[----:B------:R-:W-:Y:S02]  /*55c10*/  PRMT R11, R3, 0x7632, R11 ;  /* 0x00007632030b7816 */ /* 0x000fe4000000000b */
[----:B------:R-:W2:Y:S01]  /*55c20*/  LDL.LU R3, [R1+0x2004] ;  /* 0x0020040001037983 */ /* 0x000ea20000300800 */
[----:B0-----:R-:W-:-:S02]  /*55c30*/  LEA R6, P0, R8, R0, 0x1 ;  /* 0x0000000008067211 */ /* 0x001fc400078008ff */
[----:B------:R-:W-:Y:S02]  /*55c40*/  PRMT R9, R12, 0x7632, R9 ;  /* 0x000076320c097816 */ /* 0x000fe40000000009 */
[----:B------:R-:W-:Y:S01]  /*55c50*/  LEA.HI.X.SX32 R7, R8, R2, 0x1, P0 ;  /* 0x0000000208077211 */ /* 0x000fe200000f0eff */
[----:B------:R-:W-:Y:S04]  /*55c60*/  STG.E.U16 [R4.64], R11 ;  /* 0x0000000b04007986 */ /* 0x000fe8000c101506 */
[----:B------:R0:W-:Y:S02]  /*55c70*/  STG.E.U16 [R6.64], R9 ;  /* 0x0000000906007986 */ /* 0x0001e4000c101506 */
[----:B0-----:R-:W-:Y:S02]  /*55c80*/  PRMT R9, R19, 0x7632, R9 ;  /* 0x0000763213097816 */ /* 0x001fe40000000009 */
[----:B------:R-:W2:Y:S01]  /*55c90*/  LDL.LU R19, [R1+0x1c] ;  /* 0x00001c0001137983 */ /* 0x000ea20000300800 */
[----:B------:R-:W-:-:S02]  /*55ca0*/  LEA R10, R18, R8, 0x1 ;  /* 0x00000008120a7211 */ /* 0x000fc400078e08ff */
[----:B------:R-:W-:Y:S01]  /*55cb0*/  PRMT R11, R14, 0x7632, R11 ;  /* 0x000076320e0b7816 */ /* 0x000fe2000000000b */
[----:B------:R-:W3:Y:S01]  /*55cc0*/  LDL.LU R12, [R1+0x2c] ;  /* 0x00002c00010c7983 */ /* 0x000ee20000300800 */
[----:B------:R-:W-:Y:S01]  /*55cd0*/  LEA R4, P0, R10, R0, 0x1 ;  /* 0x000000000a047211 */ /* 0x000fe200078008ff */
[----:B------:R-:W-:-:S03]  /*55ce0*/  IMAD R8, R18, 0x2, R10 ;  /* 0x0000000212087824 */ /* 0x000fc600078e020a */
[----:B------:R-:W-:Y:S02]  /*55cf0*/  LEA.HI.X.SX32 R5, R10, R2, 0x1, P0 ;  /* 0x000000020a057211 */ /* 0x000fe400000f0eff */
[----:B------:R-:W-:Y:S02]  /*55d00*/  LEA R6, P0, R8, R0, 0x1 ;  /* 0x0000000008067211 */ /* 0x000fe400078008ff */
[----:B------:R-:W-:Y:S01]  /*55d10*/  LEA R10, R18, R8, 0x1 ;  /* 0x00000008120a7211 */ /* 0x000fe200078e08ff */
[----:B------:R0:W-:Y:S01]  /*55d20*/  STG.E.U16 [R4.64], R11 ;  /* 0x0000000b04007986 */ /* 0x0001e2000c101506 */
[----:B------:R-:W-:-:S03]  /*55d30*/  LEA.HI.X.SX32 R7, R8, R2, 0x1, P0 ;  /* 0x0000000208077211 */ /* 0x000fc600000f0eff */
[----:B------:R-:W-:Y:S02]  /*55d40*/  IMAD R8, R18, 0x2, R10 ;  /* 0x0000000212087824 */ /* 0x000fe400078e020a */
[----:B------:R1:W-:Y:S01]  /*55d50*/  STG.E.U16 [R6.64], R9 ;  /* 0x0000000906007986 */ /* 0x0003e2000c101506 */
[C---:B0-----:R-:W-:Y:S02]  /*55d60*/  LEA R4, P0, R10.reuse, R0, 0x1 ;  /* 0x000000000a047211 */ /* 0x041fe400078008ff */
[----:B------:R-:W-:Y:S02]  /*55d70*/  PRMT R11, R15, 0x7632, R11 ;  /* 0x000076320f0b7816 */ /* 0x000fe4000000000b */
[----:B------:R-:W-:Y:S02]  /*55d80*/  LEA.HI.X.SX32 R5, R10, R2, 0x1, P0 ;  /* 0x000000020a057211 */ /* 0x000fe400000f0eff */
[----:B-1----:R-:W-:Y:S02]  /*55d90*/  LEA R6, P0, R8, R0, 0x1 ;  /* 0x0000000008067211 */ /* 0x002fe400078008ff */
[----:B------:R-:W-:-:S02]  /*55da0*/  PRMT R9, R13, 0x7632, R9 ;  /* 0x000076320d097816 */ /* 0x000fc40000000009 */
[----:B------:R-:W-:Y:S01]  /*55db0*/  LEA R10, R18, R8, 0x1 ;  /* 0x00000008120a7211 */ /* 0x000fe200078e08ff */
[----:B------:R-:W4:Y:S01]  /*55dc0*/  LDL.LU R13, [R1+0x3c] ;  /* 0x00003c00010d7983 */ /* 0x000f220000300800 */
[----:B------:R-:W-:-:S03]  /*55dd0*/  LEA.HI.X.SX32 R7, R8, R2, 0x1, P0 ;  /* 0x0000000208077211 */ /* 0x000fc600000f0eff */
[----:B------:R0:W-:Y:S01]  /*55de0*/  STG.E.U16 [R4.64], R11 ;  /* 0x0000000b04007986 */ /* 0x0001e2000c101506 */
[----:B------:R-:W-:-:S03]  /*55df0*/  IMAD R8, R18, 0x2, R10 ;  /* 0x0000000212087824 */ /* 0x000fc600078e020a */
[----:B------:R-:W5:Y:S04]  /*55e00*/  LDL.LU R14, [R1+0xc] ;  /* 0x00000c00010e7983 */ /* 0x000f680000300800 */
[----:B------:R1:W-:Y:S01]  /*55e10*/  STG.E.U16 [R6.64], R9 ;  /* 0x0000000906007986 */ /* 0x0003e2000c101506 */
[C---:B0-----:R-:W-:Y:S02]  /*55e20*/  LEA R4, P0, R10.reuse, R0, 0x1 ;  /* 0x000000000a047211 */ /* 0x041fe400078008ff */
[----:B------:R-:W-:Y:S02]  /*55e30*/  PRMT R11, R29, 0x7632, R11 ;  /* 0x000076321d0b7816 */ /* 0x000fe4000000000b */
[----:B------:R-:W-:Y:S01]  /*55e40*/  LEA.HI.X.SX32 R5, R10, R2, 0x1, P0 ;  /* 0x000000020a057211 */ /* 0x000fe200000f0eff */
[----:B------:R-:W5:Y:S01]  /*55e50*/  LDL.LU R29, [R1+0x2000] ;  /* 0x00200000011d7983 */ /* 0x000f620000300800 */
[----:B------:R-:W-:-:S02]  /*55e60*/  LEA R10, R18, R8, 0x1 ;  /* 0x00000008120a7211 */ /* 0x000fc400078e08ff */
[----:B-1----:R-:W-:Y:S01]  /*55e70*/  LEA R6, P0, R8, R0, 0x1 ;  /* 0x0000000008067211 */ /* 0x002fe200078008ff */
[----:B------:R-:W5:Y:S01]  /*55e80*/  LDL.LU R15, [R1+0x5c] ;  /* 0x00005c00010f7983 */ /* 0x000f620000300800 */
[----:B------:R-:W-:Y:S02]  /*55e90*/  PRMT R9, R16, 0x7632, R9 ;  /* 0x0000763210097816 */ /* 0x000fe40000000009 */
[----:B------:R-:W-:Y:S01]  /*55ea0*/  LEA.HI.X.SX32 R7, R8, R2, 0x1, P0 ;  /* 0x0000000208077211 */ /* 0x000fe200000f0eff */
[----:B------:R-:W5:Y:S01]  /*55eb0*/  LDL.LU R16, [R1+0x6c] ;  /* 0x00006c0001107983 */ /* 0x000f620000300800 */
[----:B------:R-:W-:-:S03]  /*55ec0*/  LEA R8, P0, R10, R0, 0x1 ;  /* 0x000000000a087211 */ /* 0x000fc600078008ff */
[----:B------:R0:W-:Y:S04]  /*55ed0*/  STG.E.U16 [R4.64], R9 ;  /* 0x0000000904007986 */ /* 0x0001e8000c101506 */
[----:B------:R2:W-:Y:S01]  /*55ee0*/  STG.E.U16 [R6.64], R11 ;  /* 0x0000000b06007986 */ /* 0x0005e2000c101506 */
[----:B0-----:R-:W-:Y:S02]  /*55ef0*/  LEA.HI.X.SX32 R9, R10, R2, 0x1, P0 ;  /* 0x000000020a097211 */ /* 0x001fe400000f0eff */
[----:B--2---:R-:W-:-:S03]  /*55f00*/  PRMT R6, R19, 0x7632, R6 ;  /* 0x0000763213067816 */ /* 0x004fc60000000006 */
[----:B------:R0:W-:Y:S04]  /*55f10*/  STG.E.U16 [R8.64], R19 ;  /* 0x0000001308007986 */ /* 0x0001e8000c101506 */
[----:B------:R1:W-:Y:S04]  /*55f20*/  STL.S16 [R1+0x4], R6 ;  /* 0x0000040601007387 */ /* 0x0003e80000100600 */
[----:B0-----:R-:W2:Y:S01]  /*55f30*/  LDL.LU R19, [R1+0x4c] ;  /* 0x00004c0001137983 */ /* 0x001ea20000300800 */
[----:B------:R-:W-:-:S05]  /*55f40*/  IMAD R5, R18, 0x2, R10 ;  /* 0x0000000212057824 */ /* 0x000fca00078e020a */
[C---:B------:R-:W-:Y:S02]  /*55f50*/  LEA R4, P0, R5.reuse, R0, 0x1 ;  /* 0x0000000005047211 */ /* 0x040fe400078008ff */
[C---:B------:R-:W-:Y:S02]  /*55f60*/  LEA R7, R18.reuse, R5, 0x1 ;  /* 0x0000000512077211 */ /* 0x040fe400078e08ff */
[----:B------:R-:W-:Y:S02]  /*55f70*/  LEA.HI.X.SX32 R5, R5, R2, 0x1, P0 ;  /* 0x0000000205057211 */ /* 0x000fe400000f0eff */
[C---:B-1----:R-:W-:Y:S01]  /*55f80*/  LEA R6, P0, R7.reuse, R0, 0x1 ;  /* 0x0000000007067211 */ /* 0x042fe200078008ff */
[----:B------:R-:W-:Y:S01]  /*55f90*/  IMAD R8, R18, 0x2, R7 ;  /* 0x0000000212087824 */ /* 0x000fe200078e0207 */
[----:B---3--:R-:W-:Y:S01]  /*55fa0*/  PRMT R3, R12, 0x7632, R3 ;  /* 0x000076320c037816 */ /* 0x008fe20000000003 */
[----:B------:R0:W-:Y:S01]  /*55fb0*/  STG.E.U16 [R4.64], R12 ;  /* 0x0000000c04007986 */ /* 0x0001e2000c101506 */
[----:B------:R-:W-:-:S02]  /*55fc0*/  LEA.HI.X.SX32 R7, R7, R2, 0x1, P0 ;  /* 0x0000000207077211 */ /* 0x000fc400000f0eff */
[----:B------:R-:W-:Y:S01]  /*55fd0*/  LEA R9, R18, R8, 0x1 ;  /* 0x0000000812097211 */ /* 0x000fe200078e08ff */
[----:B------:R-:W-:Y:S01]  /*55fe0*/  STL [R1+0x1ff4], R3 ;  /* 0x001ff40301007387 */ /* 0x000fe20000100800 */
[----:B----4-:R-:W-:Y:S02]  /*55ff0*/  PRMT R23, R13, 0x7632, R23 ;  /* 0x000076320d177816 */ /* 0x010fe40000000017 */
[C---:B0-----:R-:W-:Y:S01]  /*56000*/  LEA R4, P0, R8.reuse, R0, 0x1 ;  /* 0x0000000008047211 */ /* 0x041fe200078008ff */
[----:B------:R0:W-:Y:S03]  /*56010*/  STG.E.U16 [R6.64], R13 ;  /* 0x0000000d06007986 */ /* 0x0001e6000c101506 */
[----:B------:R-:W-:Y:S01]  /*56020*/  LEA.HI.X.SX32 R5, R8, R2, 0x1, P0 ;  /* 0x0000000208057211 */ /* 0x000fe200000f0eff */
[----:B------:R-:W-:Y:S01]  /*56030*/  IMAD R8, R18, 0x2, R9 ;  /* 0x0000000212087824 */ /* 0x000fe200078e0209 */
[----:B0-----:R-:W3:Y:S01]  /*56040*/  LDL.LU R13, [R1+0x8c] ;  /* 0x00008c00010d7983 */ /* 0x001ee20000300800 */
[----:B------:R-:W-:-:S03]  /*56050*/  LEA R6, P0, R9, R0, 0x1 ;  /* 0x0000000009067211 */ /* 0x000fc600078008ff */
[----:B-----5:R0:W-:Y:S01]  /*56060*/  STG.E.U16 [R4.64], R14 ;  /* 0x0000000e04007986 */ /* 0x0201e2000c101506 */
[----:B------:R-:W-:Y:S02]  /*56070*/  LEA.HI.X.SX32 R7, R9, R2, 0x1, P0 ;  /* 0x0000000209077211 */ /* 0x000fe400000f0eff */
[----:B------:R-:W-:-:S03]  /*56080*/  LEA R9, R18, R8, 0x1 ;  /* 0x0000000812097211 */ /* 0x000fc600078e08ff */
[----:B------:R1:W-:Y:S01]  /*56090*/  STG.E.U16 [R6.64], R15 ;  /* 0x0000000f06007986 */ /* 0x0003e2000c101506 */
[----:B0-----:R-:W-:-:S04]  /*560a0*/  LEA R4, P0, R8, R0, 0x1 ;  /* 0x0000000008047211 */ /* 0x001fc800078008ff */
[----:B------:R-:W-:Y:S01]  /*560b0*/  LEA.HI.X.SX32 R5, R8, R2, 0x1, P0 ;  /* 0x0000000208057211 */ /* 0x000fe200000f0eff */
[----:B------:R-:W-:Y:S01]  /*560c0*/  IMAD R8, R18, 0x2, R9 ;  /* 0x0000000212087824 */ /* 0x000fe200078e0209 */
[----:B-1----:R-:W-:-:S03]  /*560d0*/  LEA R6, P0, R9, R0, 0x1 ;  /* 0x0000000009067211 */ /* 0x002fc600078008ff */
[----:B------:R0:W-:Y:S01]  /*560e0*/  STG.E.U16 [R4.64], R16 ;  /* 0x0000001004007986 */ /* 0x0001e2000c101506 */
[----:B------:R-:W-:Y:S02]  /*560f0*/  LEA.HI.X.SX32 R7, R9, R2, 0x1, P0 ;  /* 0x0000000209077211 */ /* 0x000fe400000f0eff */
[----:B------:R-:W-:Y:S02]  /*56100*/  PRMT R17, R14, 0x7632, R17 ;  /* 0x000076320e117816 */ /* 0x000fe40000000011 */
[----:B------:R-:W-:Y:S01]  /*56110*/  PRMT R22, R15, 0x7632, R22 ;  /* 0x000076320f167816 */ /* 0x000fe20000000016 */
[----:B------:R-:W4:Y:S01]  /*56120*/  LDL.LU R14, [R1+0xbc] ;  /* 0x0000bc00010e7983 */ /* 0x000f220000300800 */
[----:B------:R-:W-:-:S03]  /*56130*/  PRMT R26, R29, 0x7632, R26 ;  /* 0x000076321d1a7816 */ /* 0x000fc6000000001a */
[----:B------:R-:W5:Y:S01]  /*56140*/  LDL.LU R15, [R1+0xcc] ;  /* 0x0000cc00010f7983 */ /* 0x000f620000300800 */
[----:B0-----:R-:W-:-:S04]  /*56150*/  LEA R4, P0, R8, R0, 0x1 ;  /* 0x0000000008047211 */ /* 0x001fc800078008ff */
[----:B------:R-:W-:Y:S01]  /*56160*/  LEA.HI.X.SX32 R5, R8, R2, 0x1, P0 ;  /* 0x0000000208057211 */ /* 0x000fe200000f0eff */
[----:B--2---:R-:W-:Y:S04]  /*56170*/  STG.E.U16 [R6.64], R19 ;  /* 0x0000001306007986 */ /* 0x004fe8000c101506 */
[----:B------:R0:W-:Y:S04]  /*56180*/  STG.E.U16 [R4.64], R29 ;  /* 0x0000001d04007986 */ /* 0x0001e8000c101506 */
[----:B0-----:R-:W2:Y:S01]  /*56190*/  LDL.LU R29, [R1+0x1ffc] ;  /* 0x001ffc00011d7983 */ /* 0x001ea20000300800 */
[----:B------:R-:W-:-:S04]  /*561a0*/  LEA R9, R18, R8, 0x1 ;  /* 0x0000000812097211 */ /* 0x000fc800078e08ff */
[----:B------:R-:W-:Y:S01]  /*561b0*/  LEA R6, P0, R9, R0, 0x1 ;  /* 0x0000000009067211 */ /* 0x000fe200078008ff */
[----:B------:R-:W-:-:S03]  /*561c0*/  IMAD R8, R18, 0x2, R9 ;  /* 0x0000000212087824 */ /* 0x000fc600078e0209 */
[----:B------:R-:W-:Y:S02]  /*561d0*/  LEA.HI.X.SX32 R7, R9, R2, 0x1, P0 ;  /* 0x0000000209077211 */ /* 0x000fe400000f0eff */
[----:B------:R-:W-:Y:S02]  /*561e0*/  LEA R4, P0, R8, R0, 0x1 ;  /* 0x0000000008047211 */ /* 0x000fe400078008ff */
[----:B------:R-:W-:Y:S02]  /*561f0*/  LEA R10, R18, R8, 0x1 ;  /* 0x00000008120a7211 */ /* 0x000fe400078e08ff */
[----:B------:R-:W-:Y:S02]  /*56200*/  LEA.HI.X.SX32 R5, R8, R2, 0x1, P0 ;  /* 0x0000000208057211 */ /* 0x000fe400000f0eff */
[----:B------:R-:W-:Y:S01]  /*56210*/  PRMT R27, R19, 0x7632, R27 ;  /* 0x00007632131b7816 */ /* 0x000fe2000000001b */
[----:B------:R-:W-:Y:S01]  /*56220*/  IMAD R9, R18, 0x2, R10 ;  /* 0x0000000212097824 */ /* 0x000fe200078e020a */
[----:B------:R-:W-:Y:S01]  /*56230*/  PRMT R20, R16, 0x7632, R20 ;  /* 0x0000763210147816 */ /* 0x000fe20000000014 */
[----:B------:R-:W4:Y:S04]  /*56240*/  LDL.LU R19, [R1+0xdc] ;  /* 0x0000dc0001137983 */ /* 0x000f280000300800 */
[----:B---3--:R0:W-:Y:S04]  /*56250*/  STG.E.U16 [R6.64], R13 ;  /* 0x0000000d06007986 */ /* 0x0081e8000c101506 */
[----:B------:R-:W3:Y:S01]  /*56260*/  LDL.LU R16, [R1+0xec] ;  /* 0x0000ec0001107983 */ /* 0x000ee20000300800 */
[----:B0-----:R-:W-:-:S04]  /*56270*/  LEA R6, P0, R10, R0, 0x1 ;  /* 0x000000000a067211 */ /* 0x001fc800078008ff */
[----:B------:R-:W-:Y:S02]  /*56280*/  LEA.HI.X.SX32 R7, R10, R2, 0x1, P0 ;  /* 0x000000020a077211 */ /* 0x000fe400000f0eff */
[----:B------:R-:W3:Y:S01]  /*56290*/  LDL.LU R10, [R1+0xac] ;  /* 0x0000ac00010a7983 */ /* 0x000ee20000300800 */
[----:B--2---:R-:W-:-:S03]  /*562a0*/  PRMT R21, R29, 0x7632, R21 ;  /* 0x000076321d157816 */ /* 0x004fc60000000015 */
[----:B------:R0:W-:Y:S04]  /*562b0*/  STG.E.U16 [R4.64], R29 ;  /* 0x0000001d04007986 */ /* 0x0001e8000c101506 */
[----:B0-----:R-:W2:Y:S04]  /*562c0*/  LDL.LU R29, [R1+0x1ff8] ;  /* 0x001ff800011d7983 */ /* 0x001ea80000300800 */
[----:B------:R-:W2:Y:S01]  /*562d0*/  LDL.LU R3, [R1+0xfc] ;  /* 0x0000fc0001037983 */ /* 0x000ea20000300800 */
[----:B------:R-:W-:Y:S02]  /*562e0*/  LEA R12, R18, R9, 0x1 ;  /* 0x00000009120c7211 */ /* 0x000fe400078e08ff */
[----:B------:R-:W-:-:S02]  /*562f0*/  LEA R4, P0, R9, R0, 0x1 ;  /* 0x0000000009047211 */ /* 0x000fc400078008ff */
[----:B------:R-:W-:Y:S01]  /*56300*/  PRMT R25, R13, 0x7632, R25 ;  /* 0x000076320d197816 */ /* 0x000fe20000000019 */
[----:B------:R-:W-:Y:S01]  /*56310*/  IMAD R13, R18, 0x2, R12 ;  /* 0x00000002120d7824 */ /* 0x000fe200078e020c */
[----:B------:R-:W-:-:S04]  /*56320*/  LEA.HI.X.SX32 R5, R9, R2, 0x1, P0 ;  /* 0x0000000209057211 */ /* 0x000fc800000f0eff */
[----:B------:R-:W-:Y:S01]  /*56330*/  LEA R11, R18, R13, 0x1 ;  /* 0x0000000d120b7211 */ /* 0x000fe200078e08ff */
[----:B---3--:R0:W-:Y:S04]  /*56340*/  STG.E.U16 [R6.64], R10 ;  /* 0x0000000a06007986 */ /* 0x0081e8000c101506 */
[----:B----4-:R1:W-:Y:S01]  /*56350*/  STG.E.U16 [R4.64], R14 ;  /* 0x0000000e04007986 */ /* 0x0103e2000c101506 */
[----:B0-----:R-:W-:-:S04]  /*56360*/  LEA R6, P0, R12, R0, 0x1 ;  /* 0x000000000c067211 */ /* 0x001fc800078008ff */
[----:B------:R-:W-:Y:S02]  /*56370*/  LEA.HI.X.SX32 R7, R12, R2, 0x1, P0 ;  /* 0x000000020c077211 */ /* 0x000fe400000f0eff */
[----:B-1----:R-:W-:-:S03]  /*56380*/  LEA R4, P0, R13, R0, 0x1 ;  /* 0x000000000d047211 */ /* 0x002fc600078008ff */
[----:B-----5:R0:W-:Y:S01]  /*56390*/  STG.E.U16 [R6.64], R15 ;  /* 0x0000000f06007986 */ /* 0x0201e2000c101506 */
[----:B------:R-:W-:Y:S01]  /*563a0*/  LEA.HI.X.SX32 R5, R13, R2, 0x1, P0 ;  /* 0x000000020d057211 */ /* 0x000fe200000f0eff */
[----:B------:R-:W-:-:S04]  /*563b0*/  IMAD R8, R18, 0x2, R11 ;  /* 0x0000000212087824 */ /* 0x000fc800078e020b */
[----:B------:R1:W-:Y:S01]  /*563c0*/  STG.E.U16 [R4.64], R19 ;  /* 0x0000001304007986 */ /* 0x0003e2000c101506 */
[----:B0-----:R-:W-:Y:S02]  /*563d0*/  PRMT R7, R19, 0x7632, R7 ;  /* 0x0000763213077816 */ /* 0x001fe40000000007 */
[----:B------:R-:W-:-:S03]  /*563e0*/  LEA R6, P0, R11, R0, 0x1 ;  /* 0x000000000b067211 */ /* 0x000fc600078008ff */
[----:B------:R0:W-:Y:S01]  /*563f0*/  STL.S16 [R1+0x8], R7 ;  /* 0x0000080701007387 */ /* 0x0001e20000100600 */
[----:B-1----:R-:W-:-:S05]  /*56400*/  PRMT R5, R16, 0x7632, R5 ;  /* 0x0000763210057816 */ /* 0x002fca0000000005 */
[----:B------:R1:W-:Y:S01]  /*56410*/  STL.S16 [R1+0x10], R5 ;  /* 0x0000100501007387 */ /* 0x0003e20000100600 */
[----:B0-----:R-:W-:Y:S02]  /*56420*/  LEA.HI.X.SX32 R7, R11, R2, 0x1, P0 ;  /* 0x000000020b077211 */ /* 0x001fe400000f0eff */
[----:B------:R-:W-:-:S04]  /*56430*/  LEA R4, P0, R8, R0, 0x1 ;  /* 0x0000000008047211 */ /* 0x000fc800078008ff */
[----:B-1----:R-:W-:Y:S01]  /*56440*/  LEA.HI.X.SX32 R5, R8, R2, 0x1, P0 ;  /* 0x0000000208057211 */ /* 0x002fe200000f0eff */
[----:B------:R-:W-:Y:S01]  /*56450*/  STG.E.U16 [R6.64], R16 ;  /* 0x0000001006007986 */ /* 0x000fe2000c101506 */
[----:B--2---:R-:W-:-:S03]  /*56460*/  PRMT R13, R3, 0x7632, R13 ;  /* 0x00007632030d7816 */ /* 0x004fc6000000000d */
[----:B------:R0:W-:Y:S04]  /*56470*/  STG.E.U16 [R4.64], R3 ;  /* 0x0000000304007986 */ /* 0x0001e8000c101506 */
[----:B------:R1:W-:Y:S04]  /*56480*/  STL.S16 [R1+0xc], R13 ;  /* 0x00000c0d01007387 */ /* 0x0003e80000100600 */
[----:B0-----:R-:W2:Y:S04]  /*56490*/  LDL.LU R3, [R1+0x1ff4] ;  /* 0x001ff40001037983 */ /* 0x001ea80000300800 */
[----:B------:R-:W3:Y:S01]  /*564a0*/  LDL.LU.S16 R5, [R1+0x4] ;  /* 0x0000040001057983 */ /* 0x000ee20000300600 */
[----:B------:R-:W-:-:S02]  /*564b0*/  LEA R9, R18, R8, 0x1 ;  /* 0x0000000812097211 */ /* 0x000fc400078e08ff */
[----:B------:R-:W-:Y:S02]  /*564c0*/  PRMT R28, R10, 0x7632, R28 ;  /* 0x000076320a1c7816 */ /* 0x000fe4000000001c */
[----:B------:R-:W-:Y:S01]  /*564d0*/  LEA R8, P0, R9, R0, 0x1 ;  /* 0x0000000009087211 */ /* 0x000fe200078008ff */
[----:B------:R-:W-:-:S03]  /*564e0*/  IMAD R10, R18, 0x2, R9 ;  /* 0x00000002120a7824 */ /* 0x000fc600078e0209 */
[----:B------:R-:W-:Y:S02]  /*564f0*/  LEA.HI.X.SX32 R9, R9, R2, 0x1, P0 ;  /* 0x0000000209097211 */ /* 0x000fe400000f0eff */
[----:B------:R-:W-:-:S04]  /*56500*/  LEA R6, P0, R10, R0, 0x1 ;  /* 0x000000000a067211 */ /* 0x000fc800078008ff */
[----:B------:R-:W-:Y:S02]  /*56510*/  LEA.HI.X.SX32 R7, R10, R2, 0x1, P0 ;  /* 0x000000020a077211 */ /* 0x000fe400000f0eff */
[----:B------:R-:W-:Y:S02]  /*56520*/  LEA R12, R18, R10, 0x1 ;  /* 0x0000000a120c7211 */ /* 0x000fe400078e08ff */
[----:B------:R-:W-:-:S03]  /*56530*/  PRMT R24, R14, 0x7632, R24 ;  /* 0x000076320e187816 */ /* 0x000fc60000000018 */
[----:B------:R-:W-:Y:S01]  /*56540*/  IMAD R14, R18, 0x2, R12 ;  /* 0x00000002120e7824 */ /* 0x000fe200078e020c */
[----:B------:R-:W-:Y:S01]  /*56550*/  PRMT R29, R15, 0x7632, R29 ;  /* 0x000076320f1d7816 */ /* 0x000fe2000000001d */
[----:B------:R-:W-:-:S03]  /*56560*/  IMAD.MOV.U32 R11, RZ, RZ, c[0x0][0x1c8] ;  /* 0x00007200ff0b7624 */ /* 0x000fc600078e00ff */
[----:B------:R-:W-:-:S04]  /*56570*/  LEA R15, R18, R14, 0x1 ;  /* 0x0000000e120f7211 */ /* 0x000fc800078e08ff */
[----:B------:R-:W-:-:S05]  /*56580*/  LEA R19, R11, R15, 0x1 ;  /* 0x0000000f0b137211 */ /* 0x000fca00078e08ff */
[----:B------:R-:W-:-:S05]  /*56590*/  IMAD R18, R11, 0x2, R19 ;  /* 0x000000020b127824 */ /* 0x000fca00078e0213 */
[----:B------:R-:W-:Y:S02]  /*565a0*/  LEA R16, R11, R18, 0x1 ;  /* 0x000000120b107211 */ /* 0x000fe400078e08ff */
[----:B------:R-:W-:-:S03]  /*565b0*/  LEA R4, P0, R12, R0, 0x1 ;  /* 0x000000000c047211 */ /* 0x000fc600078008ff */
[----:B-1----:R-:W-:-:S05]  /*565c0*/  IMAD R13, R11, 0x2, R16 ;  /* 0x000000020b0d7824 */ /* 0x002fca00078e0210 */
[----:B------:R-:W-:Y:S01]  /*565d0*/  LEA R10, R11, R13, 0x1 ;  /* 0x0000000d0b0a7211 */ /* 0x000fe200078e08ff */
[----:B---3--:R-:W-:Y:S04]  /*565e0*/  STG.E.U16 [R8.64], R5 ;  /* 0x0000000508007986 */ /* 0x008fe8000c101506 */
[----:B--2---:R0:W-:Y:S04]  /*565f0*/  STG.E.U16 [R6.64], R3 ;  /* 0x0000000306007986 */ /* 0x0041e8000c101506 */
[----:B0-----:R-:W2:Y:S01]  /*56600*/  LDL.LU R3, [R1+0x1ff0] ;  /* 0x001ff00001037983 */ /* 0x001ea20000300800 */
[----:B------:R-:W-:-:S02]  /*56610*/  LEA.HI.X.SX32 R5, R12, R2, 0x1, P0 ;  /* 0x000000020c057211 */ /* 0x000fc400000f0eff */
[C---:B------:R-:W-:Y:S01]  /*56620*/  LEA R8, P0, R14.reuse, R0, 0x1 ;  /* 0x000000000e087211 */ /* 0x040fe200078008ff */
[----:B------:R-:W-:Y:S01]  /*56630*/  IMAD R11, R11, 0x2, R10 ;  /* 0x000000020b0b7824 */ /* 0x000fe200078e020a */
[----:B------:R-:W-:Y:S02]  /*56640*/  MOV R12, c[0x0][0x1c8] ;  /* 0x00007200000c7a02 */ /* 0x000fe40000000f00 */
[----:B------:R-:W-:Y:S02]  /*56650*/  LEA.HI.X.SX32 R9, R14, R2, 0x1, P0 ;  /* 0x000000020e097211 */ /* 0x000fe400000f0eff */
[----:B------:R-:W-:Y:S01]  /*56660*/  MOV R14, c[0x0][0x1c8] ;  /* 0x00007200000e7a02 */ /* 0x000fe20000000f00 */
[----:B------:R-:W-:Y:S01]  /*56670*/  IMAD R12, R12, 0x2, R11 ;  /* 0x000000020c0c7824 */ /* 0x000fe200078e020b */
[C---:B------:R-:W-:Y:S01]  /*56680*/  LEA R6, P0, R15.reuse, R0, 0x1 ;  /* 0x000000000f067211 */ /* 0x040fe200078008ff */
[----:B------:R0:W-:Y:S02]  /*56690*/  STG.E.U16 [R4.64], R23 ;  /* 0x0000001704007986 */ /* 0x0001e4000c101506 */
[----:B------:R-:W-:Y:S01]  /*566a0*/  IMAD R14, R14, 0x2, R12 ;  /* 0x000000020e0e7824 */ /* 0x000fe200078e020c */
[----:B------:R-:W-:Y:S01]  /*566b0*/  LEA.HI.X.SX32 R7, R15, R2, 0x1, P0 ;  /* 0x000000020f077211 */ /* 0x000fe200000f0eff */
[----:B------:R1:W-:Y:S01]  /*566c0*/  STG.E.U16 [R8.64], R17 ;  /* 0x0000001108007986 */ /* 0x0003e2000c101506 */
[----:B0-----:R-:W-:-:S02]  /*566d0*/  MOV R23, c[0x0][0x1c8] ;  /* 0x0000720000177a02 */ /* 0x001fc40000000f00 */
[----:B------:R-:W-:-:S03]  /*566e0*/  LEA R4, P0, R19, R0, 0x1 ;  /* 0x0000000013047211 */ /* 0x000fc600078008ff */
[----:B------:R-:W-:Y:S01]  /*566f0*/  IMAD R15, R23, 0x2, R14 ;  /* 0x00000002170f7824 */ /* 0x000fe200078e020e */
[----:B------:R-:W-:Y:S01]  /*56700*/  LEA.HI.X.SX32 R5, R19, R2, 0x1, P0 ;  /* 0x0000000213057211 */ /* 0x000fe200000f0eff */
[----:B------:R-:W-:Y:S01]  /*56710*/  IMAD.MOV.U32 R19, RZ, RZ, c[0x0][0x1c8] ;  /* 0x00007200ff137624 */ /* 0x000fe200078e00ff */
[C---:B-1----:R-:W-:Y:S02]  /*56720*/  LEA R8, P0, R18.reuse, R0, 0x1 ;  /* 0x0000000012087211 */ /* 0x042fe400078008ff */
[----:B------:R-:W-:Y:S01]  /*56730*/  LEA R17, R23, R15, 0x1 ;  /* 0x0000000f17117211 */ /* 0x000fe200078e08ff */
[----:B------:R0:W-:Y:S01]  /*56740*/  STG.E.U16 [R6.64], R22 ;  /* 0x0000001606007986 */ /* 0x0001e2000c101506 */
[----:B------:R-:W-:Y:S02]  /*56750*/  LEA.HI.X.SX32 R9, R18, R2, 0x1, P0 ;  /* 0x0000000212097211 */ /* 0x000fe400000f0eff */
[----:B------:R-:W-:Y:S02]  /*56760*/  LEA R23, R19, R17, 0x1 ;  /* 0x0000001113177211 */ /* 0x000fe400078e08ff */
[----:B0-----:R-:W-:-:S03]  /*56770*/  LEA R6, P0, R16, R0, 0x1 ;  /* 0x0000000010067211 */ /* 0x001fc600078008ff */
[----:B------:R-:W-:Y:S01]  /*56780*/  IMAD R22, R19, 0x2, R23 ;  /* 0x0000000213167824 */ /* 0x000fe200078e0217 */
[----:B------:R-:W-:Y:S02]  /*56790*/  LEA.HI.X.SX32 R7, R16, R2, 0x1, P0 ;  /* 0x0000000210077211 */ /* 0x000fe400000f0eff */
[----:B------:R-:W-:Y:S01]  /*567a0*/  MOV R16, c[0x0][0x1c8] ;  /* 0x0000720000107a02 */ /* 0x000fe20000000f00 */
[----:B------:R0:W-:Y:S04]  /*567b0*/  STG.E.U16 [R4.64], R20 ;  /* 0x0000001404007986 */ /* 0x0001e8000c101506 */
[----:B------:R1:W-:Y:S01]  /*567c0*/  STG.E.U16 [R8.64], R27 ;  /* 0x0000001b08007986 */ /* 0x0003e2000c101506 */
[----:B0-----:R-:W-:Y:S01]  /*567d0*/  IMAD R20, R16, 0x2, R22 ;  /* 0x0000000210147824 */ /* 0x001fe200078e0216 */
[----:B------:R-:W-:-:S04]  /*567e0*/  LEA R4, P0, R13, R0, 0x1 ;  /* 0x000000000d047211 */ /* 0x000fc800078008ff */
[----:B------:R-:W-:Y:S02]  /*567f0*/  LEA R19, R16, R20, 0x1 ;  /* 0x0000001410137211 */ /* 0x000fe400078e08ff */
[----:B------:R-:W-:Y:S02]  /*56800*/  LEA.HI.X.SX32 R5, R13, R2, 0x1, P0 ;  /* 0x000000020d057211 */ /* 0x000fe400000f0eff */
[----:B-1----:R-:W-:Y:S01]  /*56810*/  LEA R8, P0, R10, R0, 0x1 ;  /* 0x000000000a087211 */ /* 0x002fe200078008ff */
[----:B------:R-:W-:Y:S01]  /*56820*/  IMAD R13, R16, 0x2, R19 ;  /* 0x00000002100d7824 */ /* 0x000fe200078e0213 */
[----:B------:R-:W-:Y:S02]  /*56830*/  STG.E.U16 [R6.64], R26 ;  /* 0x0000001a06007986 */ /* 0x000fe4000c101506 */
[----:B------:R-:W-:Y:S02]  /*56840*/  LEA.HI.X.SX32 R9, R10, R2, 0x1, P0 ;  /* 0x000000020a097211 */ /* 0x000fe400000f0eff */
[----:B------:R-:W-:Y:S04]  /*56850*/  STL [R1+0x1fc0], R13 ;  /* 0x001fc00d01007387 */ /* 0x000fe80000100800 */
[----:B------:R0:W-:Y:S04]  /*56860*/  STG.E.U16 [R4.64], R25 ;  /* 0x0000001904007986 */ /* 0x0001e8000c101506 */
[----:B------:R1:W-:Y:S04]  /*56870*/  STG.E.U16 [R8.64], R21 ;  /* 0x0000001508007986 */ /* 0x0003e8000c101506 */
[----:B0-----:R-:W3:Y:S04]  /*56880*/  LDL.LU.S16 R25, [R1+0x8] ;  /* 0x0000080001197983 */ /* 0x001ee80000300600 */
[----:B------:R-:W-:Y:S04]  /*56890*/  STL.64 [R1+0x1fe8], R22 ;  /* 0x001fe81601007387 */ /* 0x000fe80000100a00 */
[----:B------:R-:W-:Y:S01]  /*568a0*/  STL [R1+0x1fe0], R20 ;  /* 0x001fe01401007387 */ /* 0x000fe20000100800 */
[----:B------:R-:W-:-:S02]  /*568b0*/  LEA R10, R16, R13, 0x1 ;  /* 0x0000000d100a7211 */ /* 0x000fc400078e08ff */
[----:B------:R-:W-:-:S03]  /*568c0*/  LEA R6, P0, R11, R0, 0x1 ;  /* 0x000000000b067211 */ /* 0x000fc600078008ff */
[----:B------:R-:W-:Y:S01]  /*568d0*/  IMAD R18, R16, 0x2, R10 ;  /* 0x0000000210127824 */ /* 0x000fe200078e020a */
[----:B------:R-:W-:Y:S02]  /*568e0*/  LEA.HI.X.SX32 R7, R11, R2, 0x1, P0 ;  /* 0x000000020b077211 */ /* 0x000fe400000f0eff */
[----:B------:R-:W-:Y:S02]  /*568f0*/  LEA R4, P0, R12, R0, 0x1 ;  /* 0x000000000c047211 */ /* 0x000fe400078008ff */
[----:B------:R-:W-:Y:S02]  /*56900*/  LEA R11, R16, R18, 0x1 ;  /* 0x00000012100b7211 */ /* 0x000fe400078e08ff */
[----:B------:R-:W-:-:S03]  /*56910*/  LEA.HI.X.SX32 R5, R12, R2, 0x1, P0 ;  /* 0x000000020c057211 */ /* 0x000fc600000f0eff */
[----:B------:R-:W-:Y:S01]  /*56920*/  IMAD R12, R16, 0x2, R11 ;  /* 0x00000002100c7824 */ /* 0x000fe200078e020b */
[----:B------:R0:W-:Y:S01]  /*56930*/  STG.E.U16 [R6.64], R28 ;  /* 0x0000001c06007986 */ /* 0x0001e2000c101506 */
[----:B-1----:R-:W-:Y:S02]  /*56940*/  LEA R8, P0, R14, R0, 0x1 ;  /* 0x000000000e087211 */ /* 0x002fe400078008ff */
[----:B0-----:R-:W-:Y:S01]  /*56950*/  MOV R28, c[0x0][0x1c8] ;  /* 0x00007200001c7a02 */ /* 0x001fe20000000f00 */
[----:B------:R0:W-:Y:S04]  /*56960*/  STG.E.U16 [R4.64], R24 ;  /* 0x0000001804007986 */ /* 0x0001e8000c101506 */
[----:B------:R-:W-:Y:S01]  /*56970*/  IMAD R7, R28, 0x2, R12 ;  /* 0x000000021c077824 */ /* 0x000fe200078e020c */
[----:B------:R-:W-:-:S04]  /*56980*/  LEA.HI.X.SX32 R9, R14, R2, 0x1, P0 ;  /* 0x000000020e097211 */ /* 0x000fc800000f0eff */
[C---:B------:R-:W-:Y:S02]  /*56990*/  LEA R14, R28.reuse, R7, 0x1 ;  /* 0x000000071c0e7211 */ /* 0x040fe400078e08ff */
[C---:B0-----:R-:W-:Y:S01]  /*569a0*/  LEA R4, P0, R15.reuse, R0, 0x1 ;  /* 0x000000000f047211 */ /* 0x041fe200078008ff */
[----:B------:R-:W-:Y:S03]  /*569b0*/  STG.E.U16 [R8.64], R29 ;  /* 0x0000001d08007986 */ /* 0x000fe6000c101506 */
[----:B------:R-:W-:Y:S02]  /*569c0*/  LEA.HI.X.SX32 R5, R15, R2, 0x1, P0 ;  /* 0x000000020f057211 */ /* 0x000fe400000f0eff */
[----:B------:R-:W-:Y:S01]  /*569d0*/  LEA R15, R28, R14, 0x1 ;  /* 0x0000000e1c0f7211 */ /* 0x000fe200078e08ff */
[----:B--2---:R-:W0:Y:S01]  /*569e0*/  LDS.128 R20, [R3] ;  /* 0x0000000003147984 */ /* 0x004e220000000c00 */
[----:B------:R-:W-:-:S03]  /*569f0*/  LOP3.LUT R16, R3, 0x20, RZ, 0x3c, !PT ;  /* 0x0000002003107812 */ /* 0x000fc600078e3cff */
[----:B0-----:R-:W-:Y:S04]  /*56a00*/  STL.64 [R1+0x1a0], R20 ;  /* 0x0001a01401007387 */ /* 0x001fe80000100a00 */
[----:B------:R-:W-:Y:S04]  /*56a10*/  STL.64 [R1+0x1a8], R22 ;  /* 0x0001a81601007387 */ /* 0x000fe80000100a00 */
[----:B------:R-:W0:Y:S01]  /*56a20*/  LDS.128 R20, [R16] ;  /* 0x0000000010147984 */ /* 0x000e220000000c00 */
[----:B------:R-:W-:-:S03]  /*56a30*/  LOP3.LUT R13, R3, 0x40, RZ, 0x3c, !PT ;  /* 0x00000040030d7812 */ /* 0x000fc600078e3cff */
[----:B------:R-:W-:Y:S04]  /*56a40*/  STL [R1+0x1f9c], R12 ;  /* 0x001f9c0c01007387 */ /* 0x000fe80000100800 */
[----:B0-----:R-:W-:Y:S01]  /*56a50*/  STL.64 [R1+0x180], R20 ;  /* 0x0001801401007387 */ /* 0x001fe20000100a00 */
[----:B------:R-:W-:-:S03]  /*56a60*/  IMAD.MOV.U32 R27, RZ, RZ, R20 ;  /* 0x000000ffff1b7224 */ /* 0x000fc600078e0014 */
[----:B------:R0:W-:Y:S04]  /*56a70*/  STL.64 [R1+0x188], R22 ;  /* 0x0001881601007387 */ /* 0x0001e80000100a00 */
[----:B0-----:R-:W2:Y:S04]  /*56a80*/  LDL.LU.64 R22, [R1+0x1fe8] ;  /* 0x001fe80001167983 */ /* 0x001ea80000300a00 */
[----:B------:R-:W4:Y:S04]  /*56a90*/  LDL.LU R20, [R1+0x1fe0] ;  /* 0x001fe00001147983 */ /* 0x000f280000300800 */
[----:B------:R0:W-:Y:S04]  /*56aa0*/  STL [R1+0x1f94], R14 ;  /* 0x001f940e01007387 */ /* 0x0001e80000100800 */
[----:B0-----:R-:W5:Y:S04]  /*56ab0*/  LDL.LU.S16 R14, [R1+0xc] ;  /* 0x00000c00010e7983 */ /* 0x001f680000300600 */
[----:B------:R-:W-:Y:S04]  /*56ac0*/  STL.64 [R1+0x1fd8], R10 ;  /* 0x001fd80a01007387 */ /* 0x000fe80000100a00 */
[----:B------:R-:W0:Y:S01]  /*56ad0*/  LDS.128 R8, [R13] ;  /* 0x000000000d087984 */ /* 0x000e220000000c00 */
[----:B------:R-:W-:-:S03]  /*56ae0*/  LEA R21, R28, R15, 0x1 ;  /* 0x0000000f1c157211 */ /* 0x000fc600078e08ff */
[----:B0-----:R-:W-:Y:S04]  /*56af0*/  STL.64 [R1+0x170], R8 ;  /* 0x0001700801007387 */ /* 0x001fe80000100a00 */
[----:B------:R-:W-:Y:S04]  /*56b00*/  STL.64 [R1+0x178], R10 ;  /* 0x0001780a01007387 */ /* 0x000fe80000100a00 */
[----:B------:R0:W-:Y:S01]  /*56b10*/  STL [R1+0x1f8c], R15 ;  /* 0x001f8c0f01007387 */ /* 0x0001e20000100800 */
[----:B------:R-:W-:Y:S01]  /*56b20*/  IMAD.MOV.U32 R26, RZ, RZ, R8 ;  /* 0x000000ffff1a7224 */ /* 0x000fe200078e0008 */
[----:B0-----:R-:W-:-:S05]  /*56b30*/  LOP3.LUT R15, R3, 0x60, RZ, 0x3c, !PT ;  /* 0x00000060030f7812 */ /* 0x001fca00078e3cff */
[----:B------:R-:W0:Y:S01]  /*56b40*/  LDS.128 R8, [R15] ;  /* 0x000000000f087984 */ /* 0x000e220000000c00 */
[----:B------:R-:W-:-:S03]  /*56b50*/  IMAD R24, R28, 0x2, R21 ;  /* 0x000000021c187824 */ /* 0x000fc600078e0215 */
[----:B------:R1:W-:Y:S04]  /*56b60*/  STL [R1+0x1f90], R21 ;  /* 0x001f901501007387 */ /* 0x0003e80000100800 */
[----:B-1----:R-:W4:Y:S01]  /*56b70*/  LDL R21, [R1+0x1a0] ;  /* 0x0001a00001157983 */ /* 0x002f220000100800 */
[----:B0-----:R-:W-:-:S03]  /*56b80*/  MOV R12, R8 ;  /* 0x00000008000c7202 */ /* 0x001fc60000000f00 */
[----:B------:R-:W-:Y:S04]  /*56b90*/  STL.64 [R1+0x150], R8 ;  /* 0x0001500801007387 */ /* 0x000fe80000100a00 */
[----:B------:R-:W-:Y:S04]  /*56ba0*/  STL.64 [R1+0x158], R10 ;  /* 0x0001580a01007387 */ /* 0x000fe80000100a00 */
[----:B------:R-:W-:Y:S04]  /*56bb0*/  STL [R1+0x1fd0], R15 ;  /* 0x001fd00f01007387 */ /* 0x000fe80000100800 */
[----:B------:R0:W-:Y:S04]  /*56bc0*/  STL.64 [R1+0x1fc8], R12 ;  /* 0x001fc80c01007387 */ /* 0x0001e80000100a00 */
[----:B------:R-:W1:Y:S04]  /*56bd0*/  LDS.128 R8, [R3+0x800] ;  /* 0x0008000003087984 */ /* 0x000e680000000c00 */
[----:B0-----:R-:W4:Y:S04]  /*56be0*/  LDL.LU.S16 R12, [R1+0x10] ;  /* 0x00001000010c7983 */ /* 0x001f280000300600 */
[----:B------:R-:W0:Y:S01]  /*56bf0*/  S2R R15, SR_TID.X ;  /* 0x00000000000f7919 */ /* 0x000e220000002100 */
[----:B------:R-:W-:-:S03]  /*56c00*/  LEA R16, P0, R17, R0, 0x1 ;  /* 0x0000000011107211 */ /* 0x000fc600078008ff */
[----:B---3--:R3:W-:Y:S01]  /*56c10*/  STG.E.U16 [R4.64], R25 ;  /* 0x0000001904007986 */ /* 0x0087e2000c101506 */
[----:B------:R-:W-:Y:S02]  /*56c20*/  LEA.HI.X.SX32 R17, R17, R2, 0x1, P0 ;  /* 0x0000000211117211 */ /* 0x000fe400000f0eff */
[----:B------:R-:W-:-:S04]  /*56c30*/  LEA R6, R28, R24, 0x1 ;  /* 0x000000181c067211 */ /* 0x000fc800078e08ff */
[----:B---3--:R-:W-:Y:S01]  /*56c40*/  LEA R25, R28, R6, 0x1 ;  /* 0x000000061c197211 */ /* 0x008fe200078e08ff */
[C---:B0-----:R-:W-:Y:S01]  /*56c50*/  IMAD.SHL.U32 R13, R15.reuse, 0x1000, RZ ;  /* 0x000010000f0d7824 */ /* 0x041fe200078e00ff */
[----:B------:R-:W-:Y:S01]  /*56c60*/  LOP3.LUT R15, R15, 0x7f, RZ, 0xc0, !PT ;  /* 0x0000007f0f0f7812 */ /* 0x000fe200078ec0ff */
[----:B-1----:R-:W-:Y:S01]  /*56c70*/  STL.64 [R1+0x160], R8 ;  /* 0x0001600801007387 */ /* 0x002fe20000100a00 */
[----:B------:R-:W-:Y:S02]  /*56c80*/  IMAD.MOV.U32 R29, RZ, RZ, R8 ;  /* 0x000000ffff1d7224 */ /* 0x000fe400078e0008 */
[----:B------:R-:W-:Y:S01]  /*56c90*/  LOP3.LUT R13, R13, 0x6000, RZ, 0xc0, !PT ;  /* 0x000060000d0d7812 */ /* 0x000fe200078ec0ff */
[----:B------:R0:W-:Y:S04]  /*56ca0*/  STL.64 [R1+0x168], R10 ;  /* 0x0001680a01007387 */ /* 0x0001e80000100a00 */
[----:B0-----:R-:W3:Y:S04]  /*56cb0*/  LDL.LU.64 R10, [R1+0x1fd8] ;  /* 0x001fd800010a7983 */ /* 0x001ee80000300a00 */
[----:B------:R0:W-:Y:S01]  /*56cc0*/  STL [R1+0x1f70], R25 ;  /* 0x001f701901007387 */ /* 0x0001e20000100800 */
[----:B--2---:R-:W-:-:S04]  /*56cd0*/  LEA R4, P0, R23, R0, 0x1 ;  /* 0x0000000017047211 */ /* 0x004fc800078008ff */
[----:B------:R-:W-:Y:S02]  /*56ce0*/  LEA.HI.X.SX32 R5, R23, R2, 0x1, P0 ;  /* 0x0000000217057211 */ /* 0x000fe400000f0eff */
[----:B------:R-:W-:-:S04]  /*56cf0*/  LEA R8, P0, R22, R0, 0x1 ;  /* 0x0000000016087211 */ /* 0x000fc800078008ff */
[----:B------:R-:W-:Y:S01]  /*56d00*/  LEA.HI.X.SX32 R9, R22, R2, 0x1, P0 ;  /* 0x0000000216097211 */ /* 0x000fe200000f0eff */
[----:B------:R-:W-:Y:S01]  /*56d10*/  IMAD R22, R28, 0x2, R25 ;  /* 0x000000021c167824 */ /* 0x000fe200078e0219 */
[----:B0-----:R-:W-:-:S04]  /*56d20*/  LEA R25, R15, R13, 0x4 ;  /* 0x0000000d0f197211 */ /* 0x001fc800078e20ff */
[----:B------:R-:W-:Y:S01]  /*56d30*/  LOP3.LUT R25, R25, 0x20, RZ, 0x3c, !PT ;  /* 0x0000002019197812 */ /* 0x000fe200078e3cff */
[----:B----4-:R-:W-:Y:S04]  /*56d40*/  STG.E.U16 [R16.64], R12 ;  /* 0x0000000c10007986 */ /* 0x010fe8000c101506 */
[----:B-----5:R-:W-:Y:S04]  /*56d50*/  STG.E.U16 [R4.64], R14 ;  /* 0x0000000e04007986 */ /* 0x020fe8000c101506 */
[----:B------:R-:W0:Y:S04]  /*56d60*/  LDS.128 R12, [R25+0x800] ;  /* 0x00080000190c7984 */ /* 0x000e280000000c00 */
[----:B0-----:R-:W-:Y:S04]  /*56d70*/  STL.64 [R1+0x140], R12 ;  /* 0x0001400c01007387 */ /* 0x001fe80000100a00 */
[----:B------:R0:W-:Y:S02]  /*56d80*/  STL.64 [R1+0x148], R14 ;  /* 0x0001480e01007387 */ /* 0x0001e40000100a00 */
[----:B0-----:R-:W-:-:S02]  /*56d90*/  IMAD.MOV.U32 R14, RZ, RZ, R12 ;  /* 0x000000ffff0e7224 */ /* 0x001fc400078e000c */
[----:B------:R-:W2:Y:S04]  /*56da0*/  LDL.LU R15, [R1+0x1fd0] ;  /* 0x001fd000010f7983 */ /* 0x000ea80000300800 */
[----:B------:R-:W4:Y:S04]  /*56db0*/  LDL.LU.64 R12, [R1+0x1fc8] ;  /* 0x001fc800010c7983 */ /* 0x000f280000300a00 */
[----:B------:R-:W-:Y:S04]  /*56dc0*/  STL.64 [R1+0x1fb8], R26 ;  /* 0x001fb81a01007387 */ /* 0x000fe80000100a00 */
[----:B------:R-:W-:Y:S04]  /*56dd0*/  STL.64 [R1+0x1fb0], R24 ;  /* 0x001fb01801007387 */ /* 0x000fe80000100a00 */
[----:B------:R-:W-:Y:S04]  /*56de0*/  STG.E.U16 [R8.64], R21 ;  /* 0x0000001508007986 */ /* 0x000fe8000c101506 */
[----:B----4-:R0:W1:Y:S04]  /*56df0*/  LDS.128 R24, [R13+0x800] ;  /* 0x000800000d187984 */ /* 0x0100680000000c00 */
[----:B0-----:R-:W4:Y:S04]  /*56e00*/  LDL.LU R13, [R1+0x1fc0] ;  /* 0x001fc000010d7983 */ /* 0x001f280000300800 */
[----:B-1----:R-:W-:Y:S01]  /*56e10*/  STL.64 [R1+0x130], R24 ;  /* 0x0001301801007387 */ /* 0x002fe20000100a00 */
[----:B------:R-:W-:-:S03]  /*56e20*/  IMAD.MOV.U32 R21, RZ, RZ, R24 ;  /* 0x000000ffff157224 */ /* 0x000fc600078e0018 */
[----:B------:R-:W-:Y:S04]  /*56e30*/  STL.64 [R1+0x138], R26 ;  /* 0x0001381a01007387 */ /* 0x000fe80000100a00 */
[----:B--2---:R-:W0:Y:S04]  /*56e40*/  LDS.128 R24, [R15+0x800] ;  /* 0x000800000f187984 */ /* 0x004e280000000c00 */
[----:B0-----:R-:W-:Y:S04]  /*56e50*/  STL.64 [R1+0x110], R24 ;  /* 0x0001101801007387 */ /* 0x001fe80000100a00 */
[----:B------:R0:W-:Y:S04]  /*56e60*/  STL.64 [R1+0x118], R26 ;  /* 0x0001181a01007387 */ /* 0x0001e80000100a00 */
[----:B0-----:R-:W2:Y:S01]  /*56e70*/  LDL.LU.64 R26, [R1+0x1fb8] ;  /* 0x001fb800011a7983 */ /* 0x001ea20000300a00 */
[----:B------:R-:W-:Y:S01]  /*56e80*/  LEA R16, R28, R22, 0x1 ;  /* 0x000000161c107211 */ /* 0x000fe200078e08ff */
[----:B------:R-:W-:Y:S01]  /*56e90*/  IMAD.MOV.U32 R15, RZ, RZ, R24 ;  /* 0x000000ffff0f7224 */ /* 0x000fe200078e0018 */
[----:B------:R-:W-:Y:S01]  /*56ea0*/  LEA R4, P0, R20, R0, 0x1 ;  /* 0x0000000014047211 */ /* 0x000fe200078008ff */
[----:B------:R-:W5:Y:S01]  /*56eb0*/  LDL.LU.64 R24, [R1+0x1fb0] ;  /* 0x001fb00001187983 */ /* 0x000f620000300a00 */
[----:B------:R-:W-:-:S02]  /*56ec0*/  LEA R23, R28, R16, 0x1 ;  /* 0x000000101c177211 */ /* 0x000fc400078e08ff */
[----:B------:R-:W-:Y:S02]  /*56ed0*/  LEA.HI.X.SX32 R5, R20, R2, 0x1, P0 ;  /* 0x0000000214057211 */ /* 0x000fe400000f0eff */
[----:B------:R-:W-:Y:S01]  /*56ee0*/  LEA R16, R28, R23, 0x1 ;  /* 0x000000171c107211 */ /* 0x000fe200078e08ff */
[----:B------:R-:W-:Y:S04]  /*56ef0*/  STL.64 [R1+0x1fa8], R22 ;  /* 0x001fa81601007387 */ /* 0x000fe80000100a00 */
[----:B------:R-:W-:Y:S04]  /*56f00*/  STL [R1+0x1fa0], R21 ;  /* 0x001fa01501007387 */ /* 0x000fe80000100800 */
[----:B------:R-:W0:Y:S01]  /*56f10*/  LDS.128 R20, [R3+0x1000] ;  /* 0x0010000003147984 */ /* 0x000e220000000c00 */
[----:B------:R-:W-:-:S04]  /*56f20*/  LEA R8, P0, R19, R0, 0x1 ;  /* 0x0000000013087211 */ /* 0x000fc800078008ff */
[----:B------:R-:W-:Y:S01]  /*56f30*/  LEA.HI.X.SX32 R9, R19, R2, 0x1, P0 ;  /* 0x0000000213097211 */ /* 0x000fe200000f0eff */
[----:B0-----:R-:W-:Y:S04]  /*56f40*/  STL.64 [R1+0x120], R20 ;  /* 0x0001201401007387 */ /* 0x001fe80000100a00 */
[----:B------:R-:W-:Y:S04]  /*56f50*/  STL.64 [R1+0x128], R22 ;  /* 0x0001281601007387 */ /* 0x000fe80000100a00 */
[----:B------:R-:W-:Y:S04]  /*56f60*/  STL [R1+0x28], R16 ;  /* 0x0000281001007387 */ /* 0x000fe80000100800 */
[----:B--2---:R-:W-:Y:S04]  /*56f70*/  STG.E.U16 [R4.64], R27 ;  /* 0x0000001b04007986 */ /* 0x004fe8000c101506 */
[----:B------:R0:W-:Y:S04]  /*56f80*/  STG.E.U16 [R8.64], R26 ;  /* 0x0000001a08007986 */ /* 0x0001e8000c101506 */
[----:B0-----:R-:W2:Y:S01]  /*56f90*/  LDL.LU R26, [R1+0x414] ;  /* 0x00041400011a7983 */ /* 0x001ea20000300800 */
[----:B------:R-:W-:-:S03]  /*56fa0*/  IMAD.MOV.U32 R3, RZ, RZ, R20 ;  /* 0x000000ffff037224 */ /* 0x000fc600078e0014 */
[----:B-----5:R-:W0:Y:S01]  /*56fb0*/  LDS.128 R20, [R25+0x1000] ;  /* 0x0010000019147984 */ /* 0x020e220000000c00 */
[----:B------:R-:W-:-:S05]  /*56fc0*/  MOV R19, c[0x0][0x1c8] ;  /* 0x0000720000137a02 */ /* 0x000fca0000000f00 */
[----:B------:R-:W-:-:S05]  /*56fd0*/  IMAD R28, R19, 0x2, R16 ;  /* 0x00000002131c7824 */ /* 0x000fca00078e0210 */
[----:B------:R-:W-:Y:S01]  /*56fe0*/  LEA R27, R19, R28, 0x1 ;  /* 0x0000001c131b7211 */ /* 0x000fe200078e08ff */
[----:B0-----:R-:W-:Y:S01]  /*56ff0*/  STL [R1+0x100], R20 ;  /* 0x0001001401007387 */ /* 0x001fe20000100800 */
[----:B------:R-:W-:-:S03]  /*57000*/  MOV R5, R21 ;  /* 0x0000001500057202 */ /* 0x000fc60000000f00 */
[----:B------:R0:W-:Y:S04]  /*57010*/  STL.64 [R1+0x108], R22 ;  /* 0x0001081601007387 */ /* 0x0001e80000100a00 */
[----:B0-----:R-:W5:Y:S04]  /*57020*/  LDL.LU.64 R22, [R1+0x1fa8] ;  /* 0x001fa80001167983 */ /* 0x001f680000300a00 */
[----:B------:R-:W5:Y:S01]  /*57030*/  LDL.LU R21, [R1+0x1fa0] ;  /* 0x001fa00001157983 */ /* 0x000f620000300800 */
[----:B------:R-:W-:Y:S01]  /*57040*/  IMAD.MOV.U32 R25, RZ, RZ, R20 ;  /* 0x000000ffff197224 */ /* 0x000fe200078e0014 */
[----:B----4-:R-:W-:-:S04]  /*57050*/  LEA R16, P0, R13, R0, 0x1 ;  /* 0x000000000d107211 */ /* 0x010fc800078008ff */
[----:B------:R-:W-:Y:S01]  /*57060*/  LEA.HI.X.SX32 R17, R13, R2, 0x1, P0 ;  /* 0x000000020d117211 */ /* 0x000fe200000f0eff */
[----:B------:R-:W-:-:S04]  /*57070*/  IMAD R13, R19, 0x2, R27 ;  /* 0x00000002130d7824 */ /* 0x000fc800078e021b */
[----:B------:R-:W-:Y:S01]  /*57080*/  STG.E.U16 [R16.64], R12 ;  /* 0x0000000c10007986 */ /* 0x000fe2000c101506 */
[----:B---3--:R-:W-:-:S03]  /*57090*/  LEA R4, P0, R10, R0, 0x1 ;  /* 0x000000000a047211 */ /* 0x008fc600078008ff */
[----:B--2---:R0:W-:Y:S04]  /*570a0*/  STL.64 [R1+0x1f80], R26 ;  /* 0x001f801a01007387 */ /* 0x0041e80000100a00 */
[----:B0-----:R-:W0:Y:S04]  /*570b0*/  S2R R26, SR_TID.X ;  /* 0x00000000001a7919 */ /* 0x001e280000002100 */
[----:B------:R1:W-:Y:S01]  /*570c0*/  STL.64 [R1+0x1f78], R24 ;  /* 0x001f781801007387 */ /* 0x0003e20000100a00 */
[----:B------:R-:W-:Y:S02]  /*570d0*/  MOV R27, R5 ;  /* 0x00000005001b7202 */ /* 0x000fe40000000f00 */
[----:B0-----:R-:W-:-:S02]  /*570e0*/  SHF.L.U32 R20, R26, 0xc, RZ ;  /* 0x0000000c1a147819 */ /* 0x001fc400000006ff */
[----:B------:R-:W-:Y:S02]  /*570f0*/  LOP3.LUT R26, R26, 0x7f, RZ, 0xc0, !PT ;  /* 0x0000007f1a1a7812 */ /* 0x000fe400078ec0ff */
[----:B-1----:R-:W-:-:S04]  /*57100*/  LOP3.LUT R25, R20, 0x6000, RZ, 0xc0, !PT ;  /* 0x0000600014197812 */ /* 0x002fc800078ec0ff */
[----:B------:R-:W-:-:S04]  /*57110*/  LEA R26, R26, R25, 0x4 ;  /* 0x000000191a1a7211 */ /* 0x000fc800078e20ff */
[----:B------:R-:W-:Y:S01]  /*57120*/  LOP3.LUT R26, R26, 0x40, RZ, 0x3c, !PT ;  /* 0x000000401a1a7812 */ /* 0x000fe200078e3cff */
[----:B------:R-:W-:Y:S04]  /*57130*/  STL [R1+0x1f98], R27 ;  /* 0x001f981b01007387 */ /* 0x000fe80000100800 */
[----:B------:R-:W2:Y:S04]  /*57140*/  LDL.LU R12, [R1+0x1f9c] ;  /* 0x001f9c00010c7983 */ /* 0x000ea80000300800 */
[----:B------:R-:W0:Y:S01]  /*57150*/  LDS.128 R24, [R26+0x1000] ;  /* 0x001000001a187984 */ /* 0x000e220000000c00 */
[----:B------:R-:W-:Y:S01]  /*57160*/  LEA.HI.X.SX32 R5, R10, R2, 0x1, P0 ;  /* 0x000000020a057211 */ /* 0x000fe200000f0eff */
[----:B------:R-:W-:-:S05]  /*57170*/  IMAD R10, R19, 0x2, R13 ;  /* 0x00000002130a7824 */ /* 0x000fca00078e020d */
[----:B------:R-:W-:Y:S04]  /*57180*/  STL [R1+0x1f50], R10 ;  /* 0x001f500a01007387 */ /* 0x000fe80000100800 */
[----:B0-----:R-:W-:Y:S04]  /*57190*/  STL [R1+0xf4], R25 ;  /* 0x0000f41901007387 */ /* 0x001fe80000100800 */
[----:B------:R0:W-:Y:S04]  /*571a0*/  STL.64 [R1+0xf8], R26 ;  /* 0x0000f81a01007387 */ /* 0x0001e80000100a00 */
[----:B0-----:R-:W3:Y:S01]  /*571b0*/  LDL.LU R27, [R1+0x1f98] ;  /* 0x001f9800011b7983 */ /* 0x001ee20000300800 */
[----:B------:R-:W-:Y:S01]  /*571c0*/  LEA R8, P0, R18, R0, 0x1 ;  /* 0x0000000012087211 */ /* 0x000fe200078008ff */
[----:B------:R-:W-:-:S03]  /*571d0*/  IMAD R20, R19, 0x2, R10 ;  /* 0x0000000213147824 */ /* 0x000fc600078e020a */
[----:B------:R-:W-:Y:S01]  /*571e0*/  LEA.HI.X.SX32 R9, R18, R2, 0x1, P0 ;  /* 0x0000000212097211 */ /* 0x000fe200000f0eff */
[----:B------:R0:W-:Y:S01]  /*571f0*/  STG.E.U16 [R4.64], R29 ;  /* 0x0000001d04007986 */ /* 0x0001e2000c101506 */
[----:B------:R-:W-:-:S04]  /*57200*/  LEA R16, P0, R11, R0, 0x1 ;  /* 0x000000000b107211 */ /* 0x000fc800078008ff */
[----:B------:R-:W-:Y:S01]  /*57210*/  LEA.HI.X.SX32 R17, R11, R2, 0x1, P0 ;  /* 0x000000020b117211 */ /* 0x000fe200000f0eff */
[----:B0-----:R-:W-:-:S04]  /*57220*/  IMAD R29, R19, 0x2, R20 ;  /* 0x00000002131d7824 */ /* 0x001fc800078e0214 */
[----:B------:R-:W-:Y:S01]  /*57230*/  IMAD R11, R19, 0x2, R29 ;  /* 0x00000002130b7824 */ /* 0x000fe200078e021d */
[----:B------:R-:W-:Y:S01]  /*57240*/  STL.64 [R1+0x1f58], R28 ;  /* 0x001f581c01007387 */ /* 0x000fe20000100a00 */
[----:B------:R-:W-:-:S03]  /*57250*/  MOV R10, R24 ;  /* 0x00000018000a7202 */ /* 0x000fc60000000f00 */
[----:B------:R0:W-:Y:S04]  /*57260*/  STG.E.U16 [R8.64], R14 ;  /* 0x0000000e08007986 */ /* 0x0001e8000c101506 */
[----:B-----5:R1:W-:Y:S04]  /*57270*/  STG.E.U16 [R16.64], R21 ;  /* 0x0000001510007986 */ /* 0x0203e8000c101506 */
[----:B0-----:R-:W4:Y:S04]  /*57280*/  LDL.LU R14, [R1+0x1f94] ;  /* 0x001f9400010e7983 */ /* 0x001f280000300800 */
[----:B-1----:R-:W5:Y:S01]  /*57290*/  LDL.LU R21, [R1+0x1f90] ;  /* 0x001f900001157983 */ /* 0x002f620000300800 */
[----:B--2---:R-:W-:-:S04]  /*572a0*/  LEA R4, P0, R12, R0, 0x1 ;  /* 0x000000000c047211 */ /* 0x004fc800078008ff */
[----:B------:R-:W-:Y:S01]  /*572b0*/  LEA.HI.X.SX32 R5, R12, R2, 0x1, P0 ;  /* 0x000000020c057211 */ /* 0x000fe200000f0eff */
[----:B------:R-:W-:Y:S02]  /*572c0*/  IMAD R12, R19, 0x2, R11 ;  /* 0x00000002130c7824 */ /* 0x000fe400078e020b */
[----:B------:R-:W0:Y:S01]  /*572d0*/  S2R R19, SR_TID.X ;  /* 0x0000000000137919 */ /* 0x000e220000002100 */
[----:B------:R-:W-:Y:S02]  /*572e0*/  LEA R8, P0, R7, R0, 0x1 ;  /* 0x0000000007087211 */ /* 0x000fe400078008ff */
[----:B---3--:R-:W-:Y:S01]  /*572f0*/  MOV R29, R27 ;  /* 0x0000001b001d7202 */ /* 0x008fe20000000f00 */
[C---:B0-----:R-:W-:Y:S01]  /*57300*/  IMAD.SHL.U32 R27, R19.reuse, 0x1000, RZ ;  /* 0x00001000131b7824 */ /* 0x041fe200078e00ff */
[----:B------:R-:W-:-:S04]  /*57310*/  LOP3.LUT R19, R19, 0x7f, RZ, 0xc0, !PT ;  /* 0x0000007f13137812 */ /* 0x000fc800078ec0ff */
[----:B------:R-:W-:-:S04]  /*57320*/  LOP3.LUT R27, R27, 0x6000, RZ, 0xc0, !PT ;  /* 0x000060001b1b7812 */ /* 0x000fc800078ec0ff */
[----:B------:R-:W-:-:S04]  /*57330*/  LEA R27, R19, R27, 0x4 ;  /* 0x0000001b131b7211 */ /* 0x000fc800078e20ff */
[----:B------:R-:W-:-:S06]  /*57340*/  LOP3.LUT R27, R27, 0x60, RZ, 0x3c, !PT ;  /* 0x000000601b1b7812 */ /* 0x000fcc00078e3cff */
[----:B------:R-:W0:Y:S01]  /*57350*/  LDS.128 R24, [R27+0x1000] ;  /* 0x001000001b187984 */ /* 0x000e220000000c00 */
[----:B------:R-:W-:-:S03]  /*57360*/  LEA.HI.X.SX32 R9, R7, R2, 0x1, P0 ;  /* 0x0000000207097211 */ /* 0x000fc600000f0eff */
[----:B------:R1:W-:Y:S04]  /*57370*/  STG.E.U16 [R4.64], R15 ;  /* 0x0000000f04007986 */ /* 0x0003e8000c101506 */
[----:B------:R2:W-:Y:S04]  /*57380*/  STG.E.U16 [R8.64], R3 ;  /* 0x0000000308007986 */ /* 0x0005e8000c101506 */
[----:B-1----:R-:W3:Y:S04]  /*57390*/  LDL.LU R15, [R1+0x1f8c] ;  /* 0x001f8c00010f7983 */ /* 0x002ee80000300800 */
[----:B--2---:R-:W2:Y:S04]  /*573a0*/  LDL.LU R3, [R1+0x1f88] ;  /* 0x001f880001037983 */ /* 0x004ea80000300800 */
[----:B0-----:R-:W-:Y:S04]  /*573b0*/  STL [R1+0xe4], R25 ;  /* 0x0000e41901007387 */ /* 0x001fe80000100800 */
[----:B------:R0:W-:Y:S01]  /*573c0*/  STL.64 [R1+0xe8], R26 ;  /* 0x0000e81a01007387 */ /* 0x0001e20000100a00 */
[----:B------:R-:W-:-:S03]  /*573d0*/  MOV R16, R24 ;  /* 0x0000001800107202 */ /* 0x000fc60000000f00 */
[----:B0-----:R-:W2:Y:S04]  /*573e0*/  LDL.LU.64 R26, [R1+0x1f80] ;  /* 0x001f8000011a7983 */ /* 0x001ea80000300a00 */
[----:B------:R-:W3:Y:S01]  /*573f0*/  LDL.LU.64 R24, [R1+0x1f78] ;  /* 0x001f780001187983 */ /* 0x000ee20000300a00 */
[----:B------:R-:W-:-:S04]  /*57400*/  MOV R17, c[0x0][0x1c8] ;  /* 0x0000720000117a02 */ /* 0x000fc80000000f00 */
[----:B------:R-:W-:-:S05]  /*57410*/  LEA R18, R17, R12, 0x1 ;  /* 0x0000000c11127211 */ /* 0x000fca00078e08ff */
[----:B------:R-:W-:Y:S01]  /*57420*/  IMAD R7, R17, 0x2, R18 ;  /* 0x0000000211077824 */ /* 0x000fe200078e0212 */
[----:B----4-:R-:W-:-:S03]  /*57430*/  LEA R4, P0, R14, R0, 0x1 ;  /* 0x000000000e047211 */ /* 0x010fc600078008ff */
[C---:B------:R-:W-:Y:S01]  /*57440*/  IMAD R19, R17.reuse, 0x2, R7 ;  /* 0x0000000211137824 */ /* 0x040fe200078e0207 */
[----:B------:R-:W-:Y:S01]  /*57450*/  LEA.HI.X.SX32 R5, R14, R2, 0x1, P0 ;  /* 0x000000020e057211 */ /* 0x000fe200000f0eff */
[----:B------:R-:W-:Y:S01]  /*57460*/  IMAD.MOV.U32 R28, RZ, RZ, R29 ;  /* 0x000000ffff1c7224 */ /* 0x000fe200078e001d */
[----:B------:R-:W-:Y:S02]  /*57470*/  MOV R29, R10 ;  /* 0x0000000a001d7202 */ /* 0x000fe40000000f00 */
[----:B------:R-:W4:Y:S01]  /*57480*/  LDL.LU R10, [R1+0x28] ;  /* 0x00002800010a7983 */ /* 0x000f220000300800 */
[----:B--2---:R-:W-:Y:S01]  /*57490*/  FSEL R8, R26, -INF , P2 ;  /* 0xff8000001a087808 */ /* 0x004fe20001000000 */
[----:B------:R-:W-:Y:S02]  /*574a0*/  IMAD R26, R17, 0x2, R19 ;  /* 0x00000002111a7824 */ /* 0x000fe400078e0213 */
[----:B---3--:R0:W-:Y:S04]  /*574b0*/  STG.E.U16 [R4.64], R25 ;  /* 0x0000001904007986 */ /* 0x0081e8000c101506 */
[----:B------:R1:W-:Y:S04]  /*574c0*/  STL [R1+0x3cc], R8 ;  /* 0x0003cc0801007387 */ /* 0x0003e80000100800 */
[----:B------:R2:W-:Y:S04]  /*574d0*/  STL [R1+0x1f18], R26 ;  /* 0x001f181a01007387 */ /* 0x0005e80000100800 */
[----:B0-----:R-:W3:Y:S01]  /*574e0*/  LDL.LU R25, [R1+0x1f70] ;  /* 0x001f700001197983 */ /* 0x001ee20000300800 */
[----:B------:R-:W-:-:S02]  /*574f0*/  LOP3.LUT P6, RZ, R3, 0x40, RZ, 0xc0, !PT ;  /* 0x0000004003ff7812 */ /* 0x000fc400078cc0ff */
[-C--:B-1----:R-:W-:Y:S02]  /*57500*/  LEA R8, P0, R15, R0.reuse, 0x1 ;  /* 0x000000000f087211 */ /* 0x082fe400078008ff */
[C---:B------:R-:W-:Y:S02]  /*57510*/  LOP3.LUT P5, RZ, R3.reuse, 0x80, RZ, 0xc0, !PT ;  /* 0x0000008003ff7812 */ /* 0x040fe400078ac0ff */
[C---:B------:R-:W-:Y:S02]  /*57520*/  LOP3.LUT P4, RZ, R3.reuse, 0x100, RZ, 0xc0, !PT ;  /* 0x0000010003ff7812 */ /* 0x040fe4000788c0ff */
[----:B------:R-:W-:Y:S02]  /*57530*/  LOP3.LUT P3, RZ, R3, 0x200, RZ, 0xc0, !PT ;  /* 0x0000020003ff7812 */ /* 0x000fe4000786c0ff */
[----:B-----5:R-:W-:Y:S02]  /*57540*/  LEA R14, P2, R21, R0, 0x1 ;  /* 0x00000000150e7211 */ /* 0x020fe400078408ff */
[----:B------:R-:W-:Y:S01]  /*57550*/  LEA R3, R17, R26, 0x1 ;  /* 0x0000001a11037211 */ /* 0x000fe200078e08ff */
[----:B--2---:R-:W-:Y:S01]  /*57560*/  IMAD.MOV.U32 R26, RZ, RZ, c[0x0][0x1c8] ;  /* 0x00007200ff1a7624 */ /* 0x004fe200078e00ff */
[----:B------:R-:W-:-:S02]  /*57570*/  LEA.HI.X.SX32 R9, R15, R2, 0x1, P0 ;  /* 0x000000020f097211 */ /* 0x000fc400000f0eff */
[----:B------:R-:W-:Y:S01]  /*57580*/  LEA.HI.X.SX32 R15, R21, R2, 0x1, P2 ;  /* 0x00000002150f7211 */ /* 0x000fe200010f0eff */
[----:B------:R-:W-:Y:S01]  /*57590*/  IMAD R5, R26, 0x2, R3 ;  /* 0x000000021a057824 */ /* 0x000fe200078e0203 */
[----:B------:R-:W-:Y:S02]  /*575a0*/  MOV R21, R16 ;  /* 0x0000001000157202 */ /* 0x000fe40000000f00 */
[----:B------:R-:W-:Y:S02]  /*575b0*/  LEA R16, P0, R24, R0, 0x1 ;  /* 0x0000000018107211 */ /* 0x000fe400078008ff */
[----:B------:R-:W-:Y:S02]  /*575c0*/  LEA R4, R26, R5, 0x1 ;  /* 0x000000051a047211 */ /* 0x000fe400078e08ff */
[----:B------:R-:W-:Y:S01]  /*575d0*/  LEA.HI.X.SX32 R17, R24, R2, 0x1, P0 ;  /* 0x0000000218117211 */ /* 0x000fe200000f0eff */
[----:B------:R-:W-:Y:S04]  /*575e0*/  STL.64 [R1+0x1f68], R14 ;  /* 0x001f680e01007387 */ /* 0x000fe80000100a00 */
[----:B------:R-:W-:Y:S04]  /*575f0*/  STL.64 [R1+0x1f60], R12 ;  /* 0x001f600c01007387 */ /* 0x000fe80000100a00 */
[----:B------:R-:W-:Y:S04]  /*57600*/  STL.64 [R1+0x1f28], R16 ;  /* 0x001f281001007387 */ /* 0x000fe80000100a00 */
[----:B------:R0:W-:Y:S02]  /*57610*/  STL.64 [R1+0x1f20], R4 ;  /* 0x001f200401007387 */ /* 0x0001e40000100a00 */
[----:B0-----:R-:W-:-:S02]  /*57620*/  IMAD.MOV.U32 R5, RZ, RZ, R28 ;  /* 0x000000ffff057224 */ /* 0x001fc400078e001c */
[----:B------:R-:W0:Y:S01]  /*57630*/  S2R R28, SR_TID.X ;  /* 0x00000000001c7919 */ /* 0x000e220000002100 */
[----:B------:R-:W-:Y:S01]  /*57640*/  LEA R14, P2, R6, R0, 0x1 ;  /* 0x00000000060e7211 */ /* 0x000fe200078408ff */
[----:B------:R-:W-:-:S03]  /*57650*/  IMAD.MOV.U32 R17, RZ, RZ, R15 ;  /* 0x000000ffff117224 */ /* 0x000fc600078e000f */
[----:B------:R-:W-:Y:S02]  /*57660*/  MOV R16, R14 ;  /* 0x0000000e00107202 */ /* 0x000fe40000000f00 */
[----:B------:R-:W-:Y:S02]  /*57670*/  LEA.HI.X.SX32 R17, R6, R2, 0x1, P2 ;  /* 0x0000000206117211 */ /* 0x000fe400010f0eff */
[----:B------:R-:W-:Y:S02]  /*57680*/  LEA R6, R26, R4, 0x1 ;  /* 0x000000041a067211 */ /* 0x000fe400078e08ff */
[----:B------:R-:W-:Y:S02]  /*57690*/  MOV R4, R29 ;  /* 0x0000001d00047202 */ /* 0x000fe40000000f00 */
[----:B------:R-:W-:Y:S01]  /*576a0*/  LEA R12, P2, R22, R0, 0x1 ;  /* 0x00000000160c7211 */ /* 0x000fe200078408ff */
[----:B0-----:R-:W-:-:S03]  /*576b0*/  IMAD.SHL.U32 R29, R28, 0x1000, RZ ;  /* 0x000010001c1d7824 */ /* 0x001fc600078e00ff */
[----:B------:R-:W-:Y:S01]  /*576c0*/  LEA.HI.X.SX32 R13, R22, R2, 0x1, P2 ;  /* 0x00000002160d7211 */ /* 0x000fe200010f0eff */
[----:B------:R-:W-:Y:S01]  /*576d0*/  IMAD.MOV.U32 R24, RZ, RZ, R21 ;  /* 0x000000ffff187224 */ /* 0x000fe200078e0015 */
[----:B------:R0:W-:Y:S02]  /*576e0*/  STG.E.U16 [R8.64], R4 ;  /* 0x0000000408007986 */ /* 0x0001e4000c101506 */
[----:B0-----:R-:W-:-:S04]  /*576f0*/  LEA R8, P2, R23, R0, 0x1 ;  /* 0x0000000017087211 */ /* 0x001fc800078408ff */
[----:B------:R-:W-:Y:S02]  /*57700*/  LEA.HI.X.SX32 R9, R23, R2, 0x1, P2 ;  /* 0x0000000217097211 */ /* 0x000fe400010f0eff */
[----:B---3--:R-:W-:-:S04]  /*57710*/  LEA R14, P0, R25, R0, 0x1 ;  /* 0x00000000190e7211 */ /* 0x008fc800078008ff */
[----:B------:R-:W-:-:S05]  /*57720*/  LEA.HI.X.SX32 R15, R25, R2, 0x1, P0 ;  /* 0x00000002190f7211 */ /* 0x000fca00000f0eff */
[----:B------:R0:W-:Y:S02]  /*57730*/  STL.64 [R1+0x18], R14 ;  /* 0x0000180e01007387 */ /* 0x0001e40000100a00 */
[----:B0-----:R-:W-:Y:S02]  /*57740*/  LEA R15, R26, R22, 0x1 ;  /* 0x000000161a0f7211 */ /* 0x001fe400078e08ff */
[----:B------:R-:W-:Y:S02]  /*57750*/  LOP3.LUT R26, R28, 0x7f, RZ, 0xc0, !PT ;  /* 0x0000007f1c1a7812 */ /* 0x000fe400078ec0ff */
[----:B------:R-:W-:Y:S01]  /*57760*/  LOP3.LUT R14, R29, 0x6000, RZ, 0xc0, !PT ;  /* 0x000060001d0e7812 */ /* 0x000fe200078ec0ff */
[----:B------:R-:W-:Y:S04]  /*57770*/  STL.64 [R1+0x20], R12 ;  /* 0x0000200c01007387 */ /* 0x000fe80000100a00 */
[----:B------:R-:W-:Y:S01]  /*57780*/  IMAD R26, R26, 0x10, R14 ;  /* 0x000000101a1a7824 */ /* 0x000fe200078e020e */
[----:B------:R-:W-:-:S02]  /*57790*/  LEA R28, P0, R15, R0, 0x1 ;  /* 0x000000000f1c7211 */ /* 0x000fc400078008ff */
[----:B------:R-:W-:Y:S02]  /*577a0*/  MOV R29, R15 ;  /* 0x0000000f001d7202 */ /* 0x000fe40000000f00 */
[----:B------:R-:W0:Y:S02]  /*577b0*/  LDS.128 R12, [R26+0x1800] ;  /* 0x001800001a0c7984 */ /* 0x000e240000000c00 */
[----:B------:R-:W-:Y:S01]  /*577c0*/  LEA.HI.X.SX32 R29, R29, R2, 0x1, P0 ;  /* 0x000000021d1d7211 */ /* 0x000fe200000f0eff */
[----:B------:R-:W-:Y:S01]  /*577d0*/  IMAD.MOV.U32 R25, RZ, RZ, c[0x0][0x1c8] ;  /* 0x00007200ff197624 */ /* 0x000fe200078e00ff */
[----:B0-----:R-:W-:Y:S01]  /*577e0*/  STL.64 [R1+0xd0], R12 ;  /* 0x0000d00c01007387 */ /* 0x001fe20000100a00 */
[----:B------:R-:W-:-:S03]  /*577f0*/  MOV R26, R12 ;  /* 0x0000000c001a7202 */ /* 0x000fc60000000f00 */
[----:B------:R0:W-:Y:S04]  /*57800*/  STL.64 [R1+0xd8], R14 ;  /* 0x0000d80e01007387 */ /* 0x0001e80000100a00 */
[----:B0-----:R-:W2:Y:S04]  /*57810*/  LDL.LU.64 R14, [R1+0x1f68] ;  /* 0x001f6800010e7983 */ /* 0x001ea80000300a00 */
[----:B------:R-:W3:Y:S04]  /*57820*/  LDL.LU.64 R12, [R1+0x1f60] ;  /* 0x001f6000010c7983 */ /* 0x000ee80000300a00 */
[----:B------:R0:W-:Y:S04]  /*57830*/  STL.64 [R1+0x8], R28 ;  /* 0x0000081c01007387 */ /* 0x0001e80000100a00 */
[----:B0-----:R-:W5:Y:S01]  /*57840*/  LDL.LU.64 R28, [R1+0x1f58] ;  /* 0x001f5800011c7983 */ /* 0x001f620000300a00 */
[----:B------:R-:W-:-:S05]  /*57850*/  LEA R21, R25, R6, 0x1 ;  /* 0x0000000619157211 */ /* 0x000fca00078e08ff */
[C---:B------:R-:W-:Y:S01]  /*57860*/  IMAD R22, R25.reuse, 0x2, R21 ;  /* 0x0000000219167824 */ /* 0x040fe200078e0215 */
[----:B------:R-:W-:Y:S04]  /*57870*/  STL.64 [R1+0x1f48], R6 ;  /* 0x001f480601007387 */ /* 0x000fe80000100a00 */
[----:B------:R-:W-:Y:S01]  /*57880*/  STL.64 [R1+0x1f40], R4 ;  /* 0x001f400401007387 */ /* 0x000fe20000100a00 */
[----:B------:R-:W-:-:S03]  /*57890*/  LEA R23, R25, R22, 0x1 ;  /* 0x0000001619177211 */ /* 0x000fc600078e08ff */
[----:B------:R4:W-:Y:S04]  /*578a0*/  STL.64 [R1], R8 ;  /* 0x0000000801007387 */ /* 0x0009e80000100a00 */
[----:B------:R-:W-:Y:S01]  /*578b0*/  STL.64 [R1+0x1f08], R22 ;  /* 0x001f081601007387 */ /* 0x000fe20000100a00 */
[----:B----4-:R-:W-:-:S04]  /*578c0*/  LEA R8, P0, R10, R0, 0x1 ;  /* 0x000000000a087211 */ /* 0x010fc800078008ff */
[----:B------:R-:W-:Y:S02]  /*578d0*/  LEA.HI.X.SX32 R9, R10, R2, 0x1, P0 ;  /* 0x000000020a097211 */ /* 0x000fe400000f0eff */
[----:B------:R-:W4:Y:S01]  /*578e0*/  LDL.LU R10, [R1+0x1f50] ;  /* 0x001f5000010a7983 */ /* 0x000f220000300800 */
[----:B------:R-:W-:Y:S02]  /*578f0*/  IMAD.MOV.U32 R4, RZ, RZ, R24 ;  /* 0x000000ffff047224 */ /* 0x000fe400078e0018 */
[C---:B------:R-:W-:Y:S01]  /*57900*/  IMAD R24, R25.reuse, 0x2, R23 ;  /* 0x0000000219187824 */ /* 0x040fe200078e0217 */
[----:B------:R0:W-:Y:S03]  /*57910*/  STL.64 [R1+0x1eb0], R8 ;  /* 0x001eb00801007387 */ /* 0x0001e60000100a00 */
[----:B------:R-:W-:Y:S01]  /*57920*/  IMAD R25, R25, 0x2, R24 ;  /* 0x0000000219197824 */ /* 0x000fe200078e0218 */
[----:B0-----:R-:W-:-:S02]  /*57930*/  MOV R9, R4 ;  /* 0x0000000400097202 */ /* 0x001fc40000000f00 */
[----:B------:R-:W-:-:S04]  /*57940*/  LEA R22, P0, R27, R0, 0x1 ;  /* 0x000000001b167211 */ /* 0x000fc800078008ff */
[----:B------:R-:W-:Y:S02]  /*57950*/  LEA.HI.X.SX32 R23, R27, R2, 0x1, P0 ;  /* 0x000000021b177211 */ /* 0x000fe400000f0eff */
[----:B-----5:R-:W-:-:S04]  /*57960*/  LEA R6, P2, R28, R0, 0x1 ;  /* 0x000000001c067211 */ /* 0x020fc800078408ff */
[----:B------:R-:W-:-:S05]  /*57970*/  LEA.HI.X.SX32 R7, R28, R2, 0x1, P2 ;  /* 0x000000021c077211 */ /* 0x000fca00010f0eff */
[----:B------:R-:W-:Y:S04]  /*57980*/  STL.64 [R1+0x30], R6 ;  /* 0x0000300601007387 */ /* 0x000fe80000100a00 */
[----:B------:R-:W-:Y:S04]  /*57990*/  STL [R1+0x1eb8], R9 ;  /* 0x001eb80901007387 */ /* 0x000fe80000100800 */
[----:B------:R0:W-:Y:S02]  /*579a0*/  STL.64 [R1+0x1ef8], R24 ;  /* 0x001ef81801007387 */ /* 0x0001e40000100a00 */
[----:B0-----:R-:W-:-:S02]  /*579b0*/  MOV R24, R16 ;  /* 0x0000001000187202 */ /* 0x001fc40000000f00 */
[----:B------:R-:W0:Y:S01]  /*579c0*/  S2R R16, SR_TID.X ;  /* 0x0000000000107919 */ /* 0x000e220000002100 */
[----:B---3--:R-:W-:-:S03]  /*579d0*/  LEA R6, P2, R13, R0, 0x1 ;  /* 0x000000000d067211 */ /* 0x008fc600078408ff */
[----:B--2---:R1:W-:Y:S01]  /*579e0*/  STG.E.U16 [R14.64], R9 ;  /* 0x000000090e007986 */ /* 0x0043e2000c101506 */
[----:B------:R-:W-:Y:S02]  /*579f0*/  LEA.HI.X.SX32 R7, R13, R2, 0x1, P2 ;  /* 0x000000020d077211 */ /* 0x000fe400010f0eff */
[----:B-1----:R-:W-:-:S05]  /*57a00*/  MOV R15, c[0x0][0x1c8] ;  /* 0x00007200000f7a02 */ /* 0x002fca0000000f00 */
[----:B------:R-:W-:Y:S02]  /*57a10*/  IMAD R27, R15, 0x2, R25 ;  /* 0x000000020f1b7824 */ /* 0x000fe400078e0219 */
[----:B------:R-:W-:Y:S02]  /*57a20*/  IMAD.MOV.U32 R25, RZ, RZ, R17 ;  /* 0x000000ffff197224 */ /* 0x000fe400078e0011 */
[C---:B0-----:R-:W-:Y:S01]  /*57a30*/  IMAD.SHL.U32 R17, R16.reuse, 0x1000, RZ ;  /* 0x0000100010117824 */ /* 0x041fe200078e00ff */
[----:B------:R-:W-:Y:S01]  /*57a40*/  STL.64 [R1+0x28], R22 ;  /* 0x0000281601007387 */ /* 0x000fe20000100a00 */
[----:B------:R-:W-:-:S03]  /*57a50*/  LOP3.LUT R16, R16, 0x7f, RZ, 0xc0, !PT ;  /* 0x0000007f10107812 */ /* 0x000fc600078ec0ff */
[----:B------:R0:W-:Y:S01]  /*57a60*/  STL.64 [R1+0x38], R6 ;  /* 0x0000380601007387 */ /* 0x0001e20000100a00 */
[-C--:B------:R-:W-:Y:S02]  /*57a70*/  LEA R8, P2, R20, R0.reuse, 0x1 ;  /* 0x0000000014087211 */ /* 0x080fe400078408ff */
[----:B----4-:R-:W-:Y:S02]  /*57a80*/  LEA R4, P0, R10, R0, 0x1 ;  /* 0x000000000a047211 */ /* 0x010fe400078008ff */
[----:B0-----:R-:W-:-:S04]  /*57a90*/  LOP3.LUT R7, R17, 0x6000, RZ, 0xc0, !PT ;  /* 0x0000600011077812 */ /* 0x001fc800078ec0ff */
[----:B------:R-:W-:Y:S01]  /*57aa0*/  LEA R7, R16, R7, 0x4 ;  /* 0x0000000710077211 */ /* 0x000fe200078e20ff */
[----:B------:R-:W-:Y:S03]  /*57ab0*/  STL.64 [R1+0x1f38], R26 ;  /* 0x001f381a01007387 */ /* 0x000fe60000100a00 */
[----:B------:R-:W-:Y:S01]  /*57ac0*/  LOP3.LUT R7, R7, 0x20, RZ, 0x3c, !PT ;  /* 0x0000002007077812 */ /* 0x000fe200078e3cff */
[----:B------:R-:W-:Y:S04]  /*57ad0*/  STL [R1+0x48], R8 ;  /* 0x0000480801007387 */ /* 0x000fe80000100800 */
[----:B------:R-:W-:Y:S04]  /*57ae0*/  STL [R1+0x40], R4 ;  /* 0x0000400401007387 */ /* 0x000fe80000100800 */
[----:B------:R0:W-:Y:S02]  /*57af0*/  STL.64 [R1+0x1f30], R24 ;  /* 0x001f301801007387 */ /* 0x0001e40000100a00 */
[----:B0-----:R-:W-:Y:S01]  /*57b00*/  IMAD.MOV.U32 R24, RZ, RZ, R4 ;  /* 0x000000ffff187224 */ /* 0x001fe200078e0004 */
[----:B------:R-:W-:-:S02]  /*57b10*/  MOV R25, R5 ;  /* 0x0000000500197202 */ /* 0x000fc40000000f00 */
[----:B------:R-:W0:Y:S01]  /*57b20*/  LDS.128 R4, [R7+0x1800] ;  /* 0x0018000007047984 */ /* 0x000e220000000c00 */
[----:B------:R-:W-:Y:S01]  /*57b30*/  LEA R28, R15, R27, 0x1 ;  /* 0x0000001b0f1c7211 */ /* 0x000fe200078e08ff */
[----:B------:R-:W-:Y:S02]  /*57b40*/  IMAD.MOV.U32 R27, RZ, RZ, R9 ;  /* 0x000000ffff1b7224 */ /* 0x000fe400078e0009 */
[----:B0-----:R-:W-:Y:S01]  /*57b50*/  STL.64 [R1+0xc0], R4 ;  /* 0x0000c00401007387 */ /* 0x001fe20000100a00 */
[----:B------:R-:W-:-:S03]  /*57b60*/  MOV R9, R4 ;  /* 0x0000000400097202 */ /* 0x000fc60000000f00 */
[----:B------:R0:W-:Y:S04]  /*57b70*/  STL.64 [R1+0xc8], R6 ;  /* 0x0000c80601007387 */ /* 0x0001e80000100a00 */
[----:B0-----:R-:W2:Y:S04]  /*57b80*/  LDL.LU.64 R6, [R1+0x1f48] ;  /* 0x001f480001067983 */ /* 0x001ea80000300a00 */
[----:B------:R-:W3:Y:S04]  /*57b90*/  LDL.LU.64 R4, [R1+0x1f40] ;  /* 0x001f400001047983 */ /* 0x000ee80000300a00 */
[----:B------:R-:W0:Y:S01]  /*57ba0*/  S2R R17, SR_TID.X ;  /* 0x0000000000117919 */ /* 0x000e220000002100 */
[----:B------:R-:W-:-:S02]  /*57bb0*/  MOV R26, R8 ;  /* 0x00000008001a7202 */ /* 0x000fc40000000f00 */
[-C--:B------:R-:W-:Y:S02]  /*57bc0*/  LEA.HI.X.SX32 R25, R10, R2.reuse, 0x1, P0 ;  /* 0x000000020a197211 */ /* 0x080fe400000f0eff */
[----:B------:R-:W-:Y:S01]  /*57bd0*/  LEA.HI.X.SX32 R27, R20, R2, 0x1, P2 ;  /* 0x00000002141b7211 */ /* 0x000fe200010f0eff */
[C---:B0-----:R-:W-:Y:S01]  /*57be0*/  IMAD.SHL.U32 R16, R17.reuse, 0x1000, RZ ;  /* 0x0000100011107824 */ /* 0x041fe200078e00ff */
[----:B------:R-:W-:-:S04]  /*57bf0*/  LOP3.LUT R17, R17, 0x7f, RZ, 0xc0, !PT ;  /* 0x0000007f11117812 */ /* 0x000fc800078ec0ff */
[----:B------:R-:W-:-:S05]  /*57c00*/  LOP3.LUT R16, R16, 0x6000, RZ, 0xc0, !PT ;  /* 0x0000600010107812 */ /* 0x000fca00078ec0ff */
[----:B------:R-:W-:Y:S01]  /*57c10*/  IMAD R8, R17, 0x10, R16 ;  /* 0x0000001011087824 */ /* 0x000fe200078e0210 */
[----:B------:R-:W-:Y:S04]  /*57c20*/  STL [R1+0x44], R25 ;  /* 0x0000441901007387 */ /* 0x000fe80000100800 */
[----:B------:R-:W-:Y:S01]  /*57c30*/  LOP3.LUT R8, R8, 0x40, RZ, 0x3c, !PT ;  /* 0x0000004008087812 */ /* 0x000fe200078e3cff */
[----:B------:R-:W-:Y:S04]  /*57c40*/  STL [R1+0x4c], R27 ;  /* 0x00004c1b01007387 */ /* 0x000fe80000100800 */
[----:B------:R-:W0:Y:S01]  /*57c50*/  LDS.128 R24, [R8+0x1800] ;  /* 0x0018000008187984 */ /* 0x000e220000000c00 */
[----:B------:R-:W-:-:S04]  /*57c60*/  LEA R16, P0, R29, R0, 0x1 ;  /* 0x000000001d107211 */ /* 0x000fc800078008ff */
[----:B------:R-:W-:Y:S01]  /*57c70*/  LEA.HI.X.SX32 R17, R29, R2, 0x1, P0 ;  /* 0x000000021d117211 */ /* 0x000fe200000f0eff */
[----:B0-----:R-:W-:Y:S04]  /*57c80*/  STL.64 [R1+0xb0], R24 ;  /* 0x0000b01801007387 */ /* 0x001fe80000100a00 */
[----:B------:R0:W-:Y:S04]  /*57c90*/  STL.64 [R1+0xb8], R26 ;  /* 0x0000b81a01007387 */ /* 0x0001e80000100a00 */
[----:B0-----:R-:W4:Y:S04]  /*57ca0*/  LDL.LU.64 R26, [R1+0x1f38] ;  /* 0x001f3800011a7983 */ /* 0x001f280000300a00 */
[----:B------:R-:W5:Y:S04]  /*57cb0*/  LDL.LU.64 R24, [R1+0x1f30] ;  /* 0x001f300001187983 */ /* 0x000f680000300a00 */
[----:B------:R0:W-:Y:S02]  /*57cc0*/  STL.64 [R1+0x50], R16 ;  /* 0x0000501001007387 */ /* 0x0001e40000100a00 */
[----:B0-----:R-:W-:-:S04]  /*57cd0*/  LEA R16, P0, R12, R0, 0x1 ;  /* 0x000000000c107211 */ /* 0x001fc800078008ff */
[----:B------:R-:W-:Y:S01]  /*57ce0*/  LEA.HI.X.SX32 R17, R12, R2, 0x1, P0 ;  /* 0x000000020c117211 */ /* 0x000fe200000f0eff */
[----:B---3--:R-:W-:Y:S01]  /*57cf0*/  IMAD.MOV.U32 R22, RZ, RZ, R4 ;  /* 0x000000ffff167224 */ /* 0x008fe200078e0004 */
[C---:B------:R-:W-:Y:S02]  /*57d00*/  LEA R4, P2, R11.reuse, R0, 0x1 ;  /* 0x000000000b047211 */ /* 0x040fe400078408ff */
[----:B------:R-:W-:Y:S02]  /*57d10*/  MOV R23, R5 ;  /* 0x0000000500177202 */ /* 0x000fe40000000f00 */
[----:B------:R-:W-:-:S05]  /*57d20*/  LEA.HI.X.SX32 R5, R11, R2, 0x1, P2 ;  /* 0x000000020b057211 */ /* 0x000fca00010f0eff */
[----:B------:R-:W-:Y:S04]  /*57d30*/  STL.64 [R1+0x58], R4 ;  /* 0x0000580401007387 */ /* 0x000fe80000100a00 */
[----:B------:R0:W-:Y:S04]  /*57d40*/  STL.64 [R1+0x2e8], R16 ;  /* 0x0002e81001007387 */ /* 0x0001e80000100a00 */
[----:B0-----:R-:W4:Y:S01]  /*57d50*/  LDL.LU.64 R16, [R1+0x1f28] ;  /* 0x001f280001107983 */ /* 0x001f220000300a00 */
[----:B------:R-:W-:-:S05]  /*57d60*/  LEA R20, R15, R28, 0x1 ;  /* 0x0000001c0f147211 */ /* 0x000fca00078e08ff */
[----:B------:R-:W-:Y:S01]  /*57d70*/  IMAD R10, R15, 0x2, R20 ;  /* 0x000000020f0a7824 */ /* 0x000fe200078e0214 */
[----:B------:R-:W-:-:S04]  /*57d80*/  LEA R4, P2, R18, R0, 0x1 ;  /* 0x0000000012047211 */ /* 0x000fc800078408ff */
[----:B------:R-:W-:Y:S02]  /*57d90*/  LEA R11, R15, R10, 0x1 ;  /* 0x0000000a0f0b7211 */ /* 0x000fe400078e08ff */
[----:B------:R-:W-:-:S03]  /*57da0*/  LEA.HI.X.SX32 R5, R18, R2, 0x1, P2 ;  /* 0x0000000212057211 */ /* 0x000fc600010f0eff */
[----:B------:R-:W-:Y:S01]  /*57db0*/  IMAD R29, R15, 0x2, R11 ;  /* 0x000000020f1d7824 */ /* 0x000fe200078e020b */
[----:B------:R-:W-:Y:S04]  /*57dc0*/  STL.64 [R1+0x1f00], R10 ;  /* 0x001f000a01007387 */ /* 0x000fe80000100a00 */
[----:B------:R0:W-:Y:S04]  /*57dd0*/  STL.64 [R1+0x340], R4 ;  /* 0x0003400401007387 */ /* 0x0001e80000100a00 */
[----:B0-----:R-:W3:Y:S04]  /*57de0*/  LDL.LU.64 R4, [R1+0x1f20] ;  /* 0x001f200001047983 */ /* 0x001ee80000300a00 */
[----:B------:R-:W-:Y:S04]  /*57df0*/  STL.64 [R1+0x1f10], R28 ;  /* 0x001f101c01007387 */ /* 0x000fe80000100a00 */
[----:B------:R-:W0:Y:S01]  /*57e00*/  S2R R8, SR_TID.X ;  /* 0x0000000000087919 */ /* 0x000e220000002100 */
[----:B--2---:R-:W-:-:S03]  /*57e10*/  LEA R12, P0, R7, R0, 0x1 ;  /* 0x00000000070c7211 */ /* 0x004fc600078008ff */
[----:B----4-:R1:W-:Y:S04]  /*57e20*/  STG.E.U16 [R16.64], R26 ;  /* 0x0000001a10007986 */ /* 0x0103e8000c101506 */
[----:B-1----:R-:W2:Y:S01]  /*57e30*/  LDL.LU R26, [R1+0x1f18] ;  /* 0x001f1800011a7983 */ /* 0x002ea20000300800 */
[C---:B0-----:R-:W-:Y:S01]  /*57e40*/  IMAD.SHL.U32 R14, R8.reuse, 0x1000, RZ ;  /* 0x00001000080e7824 */ /* 0x041fe200078e00ff */
[----:B------:R-:W-:-:S04]  /*57e50*/  LOP3.LUT R8, R8, 0x7f, RZ, 0xc0, !PT ;  /* 0x0000007f08087812 */ /* 0x000fc800078ec0ff */
[----:B------:R-:W-:-:S05]  /*57e60*/  LOP3.LUT R14, R14, 0x6000, RZ, 0xc0, !PT ;  /* 0x000060000e0e7812 */ /* 0x000fca00078ec0ff */
[----:B------:R-:W-:Y:S01]  /*57e70*/  IMAD R8, R8, 0x10, R14 ;  /* 0x0000001008087824 */ /* 0x000fe200078e020e */
[----:B------:R-:W-:Y:S02]  /*57e80*/  LEA.HI.X.SX32 R13, R7, R2, 0x1, P0 ;  /* 0x00000002070d7211 */ /* 0x000fe400000f0eff */
[C---:B------:R-:W-:Y:S02]  /*57e90*/  LEA R18, R15.reuse, R29, 0x1 ;  /* 0x0000001d0f127211 */ /* 0x040fe400078e08ff */
[----:B------:R-:W-:Y:S01]  /*57ea0*/  LOP3.LUT R8, R8, 0x60, RZ, 0x3c, !PT ;  /* 0x0000006008087812 */ /* 0x000fe200078e3cff */
[----:B------:R-:W-:Y:S01]  /*57eb0*/  STL.64 [R1+0x3c0], R12 ;  /* 0x0003c00c01007387 */ /* 0x000fe20000100a00 */
[----:B------:R-:W-:-:S03]  /*57ec0*/  LEA R16, R15, R18, 0x1 ;  /* 0x000000120f107211 */ /* 0x000fc600078e08ff */
[----:B------:R-:W0:Y:S01]  /*57ed0*/  LDS.128 R12, [R8+0x1800] ;  /* 0x00180000080c7984 */ /* 0x000e220000000c00 */
[----:B------:R-:W-:-:S04]  /*57ee0*/  LEA R10, P2, R19, R0, 0x1 ;  /* 0x00000000130a7211 */ /* 0x000fc800078408ff */
[----:B------:R-:W-:Y:S02]  /*57ef0*/  LEA.HI.X.SX32 R11, R19, R2, 0x1, P2 ;  /* 0x00000002130b7211 */ /* 0x000fe400010f0eff */
[----:B-----5:R-:W-:-:S03]  /*57f00*/  MOV R28, R24 ;  /* 0x00000018001c7202 */ /* 0x020fc60000000f00 */
[----:B------:R1:W-:Y:S01]  /*57f10*/  STL.64 [R1+0x3b8], R10 ;  /* 0x0003b80a01007387 */ /* 0x0003e20000100a00 */
[----:B------:R-:W-:Y:S02]  /*57f20*/  IMAD.MOV.U32 R29, RZ, RZ, R25 ;  /* 0x000000ffff1d7224 */ /* 0x000fe400078e0019 */
[----:B------:R-:W-:Y:S01]  /*57f30*/  IMAD.MOV.U32 R19, RZ, RZ, R22 ;  /* 0x000000ffff137224 */ /* 0x000fe200078e0016 */
[----:B------:R-:W-:Y:S02]  /*57f40*/  MOV R17, R9 ;  /* 0x0000000900117202 */ /* 0x000fe40000000f00 */
[----:B-1----:R-:W-:-:S04]  /*57f50*/  LEA R10, P2, R3, R0, 0x1 ;  /* 0x00000000030a7211 */ /* 0x002fc800078408ff */
[----:B------:R-:W-:Y:S02]  /*57f60*/  LEA.HI.X.SX32 R11, R3, R2, 0x1, P2 ;  /* 0x00000002030b7211 */ /* 0x000fe400010f0eff */
[C---:B---3--:R-:W-:Y:S01]  /*57f70*/  LEA R22, P2, R4.reuse, R0, 0x1 ;  /* 0x0000000004167211 */ /* 0x048fe200078408ff */
[----:B0-----:R-:W-:Y:S04]  /*57f80*/  STL [R1+0x1d80], R13 ;  /* 0x001d800d01007387 */ /* 0x001fe80000100800 */
[----:B------:R0:W-:Y:S04]  /*57f90*/  STL [R1+0x1ce8], R14 ;  /* 0x001ce80e01007387 */ /* 0x0001e80000100800 */
[----:B------:R-:W-:Y:S01]  /*57fa0*/  STL [R1+0x1bb8], R15 ;  /* 0x001bb80f01007387 */ /* 0x000fe20000100800 */
[----:B0-----:R-:W-:Y:S01]  /*57fb0*/  IMAD.MOV.U32 R14, RZ, RZ, R23 ;  /* 0x000000ffff0e7224 */ /* 0x001fe200078e0017 */
[----:B------:R-:W-:-:S02]  /*57fc0*/  LEA.HI.X.SX32 R23, R4, R2, 0x1, P2 ;  /* 0x0000000204177211 */ /* 0x000fc400010f0eff */
[----:B------:R0:W-:Y:S01]  /*57fd0*/  STG.E.U16 [R28.64], R17 ;  /* 0x000000111c007986 */ /* 0x0001e2000c101506 */
[----:B--2---:R-:W-:-:S04]  /*57fe0*/  LEA R24, P0, R26, R0, 0x1 ;  /* 0x000000001a187211 */ /* 0x004fc800078008ff */
[----:B------:R-:W-:Y:S02]  /*57ff0*/  LEA.HI.X.SX32 R25, R26, R2, 0x1, P0 ;  /* 0x000000021a197211 */ /* 0x000fe400000f0eff */
[C---:B------:R-:W-:Y:S01]  /*58000*/  LEA R8, P0, R5.reuse, R0, 0x1 ;  /* 0x0000000005087211 */ /* 0x040fe200078008ff */
[----:B------:R-:W2:Y:S03]  /*58010*/  LDL R26, [R1+0xb0] ;  /* 0x0000b000011a7983 */ /* 0x000ea60000100800 */
[----:B------:R-:W-:-:S05]  /*58020*/  LEA.HI.X.SX32 R9, R5, R2, 0x1, P0 ;  /* 0x0000000205097211 */ /* 0x000fca00000f0eff */
[----:B------:R-:W-:Y:S04]  /*58030*/  STL.64 [R1+0x1ec0], R8 ;  /* 0x001ec00801007387 */ /* 0x000fe80000100a00 */
[----:B------:R1:W-:Y:S04]  /*58040*/  STL.64 [R1+0x398], R22 ;  /* 0x0003981601007387 */ /* 0x0003e80000100a00 */
[----:B0-----:R-:W3:Y:S01]  /*58050*/  LDL.LU.64 R28, [R1+0x1f10] ;  /* 0x001f1000011c7983 */ /* 0x001ee20000300a00 */
[----:B-1----:R-:W-:-:S04]  /*58060*/  LEA R22, P0, R6, R0, 0x1 ;  /* 0x0000000006167211 */ /* 0x002fc800078008ff */
[----:B------:R-:W-:-:S05]  /*58070*/  LEA.HI.X.SX32 R23, R6, R2, 0x1, P0 ;  /* 0x0000000206177211 */ /* 0x000fca00000f0eff */
[----:B------:R0:W-:Y:S04]  /*58080*/  STL.64 [R1+0x390], R22 ;  /* 0x0003901601007387 */ /* 0x0001e80000100a00 */
[----:B0-----:R-:W4:Y:S01]  /*58090*/  LDL.LU.64 R22, [R1+0x1f08] ;  /* 0x001f080001167983 */ /* 0x001f220000300a00 */
[----:B------:R-:W-:-:S04]  /*580a0*/  MOV R13, c[0x0][0x1c8] ;  /* 0x00007200000d7a02 */ /* 0x000fc80000000f00 */
[----:B------:R-:W-:-:S05]  /*580b0*/  LEA R7, R13, R16, 0x1 ;  /* 0x000000100d077211 */ /* 0x000fca00078e08ff */
[----:B------:R-:W-:Y:S01]  /*580c0*/  IMAD R3, R13, 0x2, R7 ;  /* 0x000000020d037824 */ /* 0x000fe200078e0207 */
[----:B------:R-:W-:Y:S02]  /*580d0*/  MOV R8, R24 ;  /* 0x0000001800087202 */ /* 0x000fe40000000f00 */
[----:B------:R-:W-:Y:S02]  /*580e0*/  LEA R24, P2, R21, R0, 0x1 ;  /* 0x0000000015187211 */ /* 0x000fe400078408ff */
[----:B------:R-:W-:Y:S01]  /*580f0*/  LEA R5, R13, R3, 0x1 ;  /* 0x000000030d057211 */ /* 0x000fe200078e08ff */
[----:B------:R-:W-:Y:S01]  /*58100*/  IMAD.MOV.U32 R9, RZ, RZ, R25 ;  /* 0x000000ffff097224 */ /* 0x000fe200078e0019 */
[----:B------:R-:W-:-:S03]  /*58110*/  LEA.HI.X.SX32 R25, R21, R2, 0x1, P2 ;  /* 0x0000000215197211 */ /* 0x000fc600010f0eff */
[----:B------:R-:W-:-:S05]  /*58120*/  IMAD R4, R13, 0x2, R5 ;  /* 0x000000020d047824 */ /* 0x000fca00078e0205 */
[----:B------:R-:W-:Y:S01]  /*58130*/  STL.64 [R1+0x1ee0], R4 ;  /* 0x001ee00401007387 */ /* 0x000fe20000100a00 */
[----:B------:R-:W-:-:S03]  /*58140*/  LEA R6, R13, R4, 0x1 ;  /* 0x000000040d067211 */ /* 0x000fc600078e08ff */
[----:B------:R-:W-:Y:S02]  /*58150*/  STL.64 [R1+0x388], R24 ;  /* 0x0003881801007387 */ /* 0x000fe40000100a00 */
[----:B------:R-:W-:Y:S02]  /*58160*/  IMAD R17, R13, 0x2, R6 ;  /* 0x000000020d117824 */ /* 0x000fe400078e0206 */
[----:B------:R0:W-:Y:S02]  /*58170*/  STL.64 [R1+0x1ee8], R6 ;  /* 0x001ee80601007387 */ /* 0x0001e40000100a00 */
[----:B0-----:R-:W-:Y:S01]  /*58180*/  MOV R6, R10 ;  /* 0x0000000a00067202 */ /* 0x001fe20000000f00 */
[----:B------:R-:W-:Y:S02]  /*58190*/  IMAD.MOV.U32 R7, RZ, RZ, R11 ;  /* 0x000000ffff077224 */ /* 0x000fe400078e000b */
[----:B------:R-:W5:Y:S01]  /*581a0*/  LDL.LU.64 R10, [R1+0x1f00] ;  /* 0x001f0000010a7983 */ /* 0x000f620000300a00 */
[----:B----4-:R-:W-:-:S04]  /*581b0*/  LEA R24, P0, R22, R0, 0x1 ;  /* 0x0000000016187211 */ /* 0x010fc800078008ff */
[----:B------:R-:W-:-:S05]  /*581c0*/  LEA.HI.X.SX32 R25, R22, R2, 0x1, P0 ;  /* 0x0000000216197211 */ /* 0x000fca00000f0eff */
[----:B------:R0:W-:Y:S04]  /*581d0*/  STL.64 [R1+0x380], R24 ;  /* 0x0003801801007387 */ /* 0x0001e80000100a00 */
[----:B0-----:R-:W4:Y:S01]  /*581e0*/  LDL.LU.64 R24, [R1+0x1ef8] ;  /* 0x001ef80001187983 */ /* 0x001f220000300a00 */
[C---:B------:R-:W-:Y:S02]  /*581f0*/  LEA R4, P2, R23.reuse, R0, 0x1 ;  /* 0x0000000017047211 */ /* 0x040fe400078408ff */
[----:B------:R-:W-:Y:S02]  /*58200*/  MOV R15, R19 ;  /* 0x00000013000f7202 */ /* 0x000fe40000000f00 */
[----:B------:R-:W-:-:S03]  /*58210*/  LEA.HI.X.SX32 R5, R23, R2, 0x1, P2 ;  /* 0x0000000217057211 */ /* 0x000fc600010f0eff */
[----:B------:R0:W-:Y:S04]  /*58220*/  STL.64 [R1+0x1ef0], R14 ;  /* 0x001ef00e01007387 */ /* 0x0001e80000100a00 */
[----:B------:R1:W-:Y:S04]  /*58230*/  STL.64 [R1+0x378], R4 ;  /* 0x0003780401007387 */ /* 0x0003e80000100a00 */
[----:B0-----:R-:W2:Y:S01]  /*58240*/  LDL.LU.64 R14, [R1+0x18] ;  /* 0x00001800010e7983 */ /* 0x001ea20000300a00 */
[-C--:B----4-:R-:W-:Y:S02]  /*58250*/  LEA R22, P0, R24, R0.reuse, 0x1 ;  /* 0x0000000018167211 */ /* 0x090fe400078008ff */
[----:B-1----:R-:W-:-:S02]  /*58260*/  LEA R4, P2, R25, R0, 0x1 ;  /* 0x0000000019047211 */ /* 0x002fc400078408ff */
[-C--:B------:R-:W-:Y:S02]  /*58270*/  LEA.HI.X.SX32 R23, R24, R2.reuse, 0x1, P0 ;  /* 0x0000000218177211 */ /* 0x080fe400000f0eff */
[----:B------:R-:W-:-:S03]  /*58280*/  LEA.HI.X.SX32 R5, R25, R2, 0x1, P2 ;  /* 0x0000000219057211 */ /* 0x000fc600010f0eff */
[----:B------:R-:W-:Y:S04]  /*58290*/  STL.64 [R1+0x370], R22 ;  /* 0x0003701601007387 */ /* 0x000fe80000100a00 */
[----:B------:R-:W4:Y:S01]  /*582a0*/  LDL.LU.64 R24, [R1+0x20] ;  /* 0x0000200001187983 */ /* 0x000f220000300a00 */
[----:B------:R-:W-:-:S03]  /*582b0*/  IMAD R19, R13, 0x2, R17 ;  /* 0x000000020d137824 */ /* 0x000fc600078e0211 */
[----:B------:R3:W-:Y:S04]  /*582c0*/  STL.64 [R1+0x368], R4 ;  /* 0x0003680401007387 */ /* 0x0007e80000100a00 */
[----:B--2---:R0:W-:Y:S01]  /*582d0*/  STG.E.U16 [R14.64], R26 ;  /* 0x0000001a0e007986 */ /* 0x0041e2000c101506 */
[----:B------:R-:W-:Y:S02]  /*582e0*/  LEA R21, R13, R19, 0x1 ;  /* 0x000000130d157211 */ /* 0x000fe400078e08ff */
[-C--:B---3--:R-:W-:Y:S02]  /*582f0*/  LEA R4, P2, R28, R0.reuse, 0x1 ;  /* 0x000000001c047211 */ /* 0x088fe400078408ff */
[----:B0-----:R-:W-:Y:S01]  /*58300*/  LEA R14, P0, R27, R0, 0x1 ;  /* 0x000000001b0e7211 */ /* 0x001fe200078008ff */
[----:B------:R-:W-:-:S03]  /*58310*/  IMAD R22, R13, 0x2, R21 ;  /* 0x000000020d167824 */ /* 0x000fc600078e0215 */
[-C--:B------:R-:W-:Y:S02]  /*58320*/  LEA.HI.X.SX32 R15, R27, R2.reuse, 0x1, P0 ;  /* 0x000000021b0f7211 */ /* 0x080fe400000f0eff */
[----:B------:R-:W-:Y:S02]  /*58330*/  LEA.HI.X.SX32 R5, R28, R2, 0x1, P2 ;  /* 0x000000021c057211 */ /* 0x000fe400010f0eff */
[----:B------:R-:W2:Y:S01]  /*58340*/  LDL.LU R28, [R1+0x1a0] ;  /* 0x0001a000011c7983 */ /* 0x000ea20000300800 */
[----:B------:R-:W-:-:S03]  /*58350*/  MOV R26, R6 ;  /* 0x00000006001a7202 */ /* 0x000fc60000000f00 */
[----:B------:R0:W-:Y:S01]  /*58360*/  STL.64 [R1+0x360], R14 ;  /* 0x0003600e01007387 */ /* 0x0001e20000100a00 */
[C---:B------:R-:W-:Y:S02]  /*58370*/  LEA R23, R13.reuse, R22, 0x1 ;  /* 0x000000160d177211 */ /* 0x040fe400078e08ff */
[-C--:B-----5:R-:W-:Y:S01]  /*58380*/  LEA R6, P2, R10, R0.reuse, 0x1 ;  /* 0x000000000a067211 */ /* 0x0a0fe200078408ff */
[----:B------:R-:W-:Y:S01]  /*58390*/  IMAD.MOV.U32 R27, RZ, RZ, R7 ;  /* 0x000000ffff1b7224 */ /* 0x000fe200078e0007 */
[----:B------:R1:W-:Y:S01]  /*583a0*/  STL.64 [R1+0x358], R4 ;  /* 0x0003580401007387 */ /* 0x0003e20000100a00 */
[----:B0-----:R-:W-:Y:S02]  /*583b0*/  LEA R14, P0, R20, R0, 0x1 ;  /* 0x00000000140e7211 */ /* 0x001fe400078008ff */
[-C--:B------:R-:W-:Y:S02]  /*583c0*/  LEA.HI.X.SX32 R7, R10, R2.reuse, 0x1, P2 ;  /* 0x000000020a077211 */ /* 0x080fe400010f0eff */
[----:B------:R-:W-:Y:S01]  /*583d0*/  LEA.HI.X.SX32 R15, R20, R2, 0x1, P0 ;  /* 0x00000002140f7211 */ /* 0x000fe200000f0eff */
[----:B-1----:R-:W3:Y:S04]  /*583e0*/  LDL.LU.64 R4, [R1+0x8] ;  /* 0x0000080001047983 */ /* 0x002ee80000300a00 */
[----:B------:R-:W-:Y:S04]  /*583f0*/  STL.64 [R1+0x1ec8], R22 ;  /* 0x001ec81601007387 */ /* 0x000fe80000100a00 */
[----:B----4-:R0:W-:Y:S02]  /*58400*/  STG.E.U16 [R24.64], R12 ;  /* 0x0000000c18007986 */ /* 0x0101e4000c101506 */
[----:B0-----:R-:W-:-:S02]  /*58410*/  IMAD R24, R13, 0x2, R23 ;  /* 0x000000020d187824 */ /* 0x001fc400078e0217 */
[----:B------:R-:W4:Y:S04]  /*58420*/  LDL.LU.64 R22, [R1+0x340] ;  /* 0x0003400001167983 */ /* 0x000f280000300a00 */
[----:B------:R0:W-:Y:S04]  /*58430*/  STL.64 [R1+0x350], R14 ;  /* 0x0003500e01007387 */ /* 0x0001e80000100a00 */
[----:B0-----:R-:W5:Y:S04]  /*58440*/  LDL.LU.64 R14, [R1+0x1ef0] ;  /* 0x001ef000010e7983 */ /* 0x001f680000300a00 */
[----:B------:R0:W-:Y:S04]  /*58450*/  STL.64 [R1+0x348], R6 ;  /* 0x0003480601007387 */ /* 0x0001e80000100a00 */
[----:B------:R-:W-:Y:S01]  /*58460*/  STL [R1+0x1ebc], R24 ;  /* 0x001ebc1801007387 */ /* 0x000fe20000100800 */
[----:B0-----:R-:W-:-:S04]  /*58470*/  LEA R6, P0, R11, R0, 0x1 ;  /* 0x000000000b067211 */ /* 0x001fc800078008ff */
[----:B------:R-:W-:-:S05]  /*58480*/  LEA.HI.X.SX32 R7, R11, R2, 0x1, P0 ;  /* 0x000000020b077211 */ /* 0x000fca00000f0eff */
[----:B------:R0:W-:Y:S04]  /*58490*/  STL.64 [R1+0x338], R6 ;  /* 0x0003380601007387 */ /* 0x0001e80000100a00 */
[----:B0-----:R-:W5:Y:S01]  /*584a0*/  LDL.LU.64 R6, [R1+0x1ee8] ;  /* 0x001ee80001067983 */ /* 0x001f620000300a00 */
[----:B------:R-:W-:Y:S02]  /*584b0*/  LEA R10, R13, R24, 0x1 ;  /* 0x000000180d0a7211 */ /* 0x000fe400078e08ff */
[----:B------:R-:W-:-:S04]  /*584c0*/  LEA R24, P2, R29, R0, 0x1 ;  /* 0x000000001d187211 */ /* 0x000fc800078408ff */
[----:B------:R-:W-:Y:S02]  /*584d0*/  LEA.HI.X.SX32 R25, R29, R2, 0x1, P2 ;  /* 0x000000021d197211 */ /* 0x000fe400010f0eff */
[----:B--2---:R-:W-:-:S03]  /*584e0*/  PRMT R12, R28, 0x7632, R12 ;  /* 0x000076321c0c7816 */ /* 0x004fc6000000000c */
[----:B------:R0:W-:Y:S02]  /*584f0*/  STL.64 [R1+0x330], R24 ;  /* 0x0003301801007387 */ /* 0x0001e40000100a00 */
[----:B0-----:R-:W-:Y:S02]  /*58500*/  LEA R24, P2, R16, R0, 0x1 ;  /* 0x0000000010187211 */ /* 0x001fe400078408ff */
[----:B---3--:R-:W-:Y:S01]  /*58510*/  STG.E.U16 [R4.64], R12 ;  /* 0x0000000c04007986 */ /* 0x008fe2000c101506 */
[----:B----4-:R-:W-:Y:S02]  /*58520*/  MOV R28, R22 ;  /* 0x00000016001c7202 */ /* 0x010fe40000000f00 */
[----:B------:R-:W-:Y:S01]  /*58530*/  LEA R22, P0, R18, R0, 0x1 ;  /* 0x0000000012167211 */ /* 0x000fe200078008ff */
[----:B------:R-:W-:-:S03]  /*58540*/  IMAD.MOV.U32 R29, RZ, RZ, R23 ;  /* 0x000000ffff1d7224 */ /* 0x000fc600078e0017 */
[----:B------:R-:W-:Y:S02]  /*58550*/  LEA.HI.X.SX32 R23, R18, R2, 0x1, P0 ;  /* 0x0000000212177211 */ /* 0x000fe400000f0eff */
[----:B-----5:R-:W-:-:S05]  /*58560*/  MOV R25, R15 ;  /* 0x0000000f00197202 */ /* 0x020fca0000000f00 */
[----:B------:R0:W-:Y:S04]  /*58570*/  STL [R1+0x1ed0], R25 ;  /* 0x001ed01901007387 */ /* 0x0001e80000100800 */
[----:B------:R-:W-:Y:S01]  /*58580*/  STL.64 [R1+0x1ed8], R26 ;  /* 0x001ed81a01007387 */ /* 0x000fe20000100a00 */
[----:B0-----:R-:W-:-:S03]  /*58590*/  LEA.HI.X.SX32 R25, R16, R2, 0x1, P2 ;  /* 0x0000000210197211 */ /* 0x001fc600010f0eff */
[----:B------:R0:W-:Y:S04]  /*585a0*/  STL.64 [R1+0x328], R22 ;  /* 0x0003281601007387 */ /* 0x0001e80000100a00 */
[----:B0-----:R-:W2:Y:S01]  /*585b0*/  LDL.LU.64 R22, [R1] ;  /* 0x0000000001167983 */ /* 0x001ea20000300a00 */
[----:B------:R-:W-:-:S03]  /*585c0*/  LEA R26, P0, R7, R0, 0x1 ;  /* 0x00000000071a7211 */ /* 0x000fc600078008ff */
[----:B------:R-:W-:Y:S01]  /*585d0*/  STL.64 [R1+0x320], R24 ;  /* 0x0003201801007387 */ /* 0x000fe20000100a00 */
[----:B------:R-:W-:-:S03]  /*585e0*/  LEA.HI.X.SX32 R27, R7, R2, 0x1, P0 ;  /* 0x00000002071b7211 */ /* 0x000fc600000f0eff */
[----:B------:R-:W3:Y:S04]  /*585f0*/  LDL.LU.64 R4, [R1+0x1ee0] ;  /* 0x001ee00001047983 */ /* 0x000ee80000300a00 */
[----:B------:R-:W4:Y:S04]  /*58600*/  LDL.LU R15, [R1+0x170] ;  /* 0x00017000010f7983 */ /* 0x000f280000300800 */
[----:B------:R0:W-:Y:S04]  /*58610*/  STL.64 [R1+0x318], R26 ;  /* 0x0003181a01007387 */ /* 0x0001e80000100a00 */
[----:B0-----:R-:W5:Y:S01]  /*58620*/  LDL.LU R27, [R1+0x180] ;  /* 0x00018000011b7983 */ /* 0x001f620000300800 */
[----:B------:R-:W-:Y:S01]  /*58630*/  IMAD R11, R13, 0x2, R10 ;  /* 0x000000020d0b7824 */ /* 0x000fe200078e020a */
[----:B------:R-:W-:-:S03]  /*58640*/  LEA R24, P2, R3, R0, 0x1 ;  /* 0x0000000003187211 */ /* 0x000fc600078408ff */
[----:B------:R-:W-:Y:S01]  /*58650*/  IMAD R20, R13, 0x2, R11 ;  /* 0x000000020d147824 */ /* 0x000fe200078e020b */
[----:B------:R-:W-:-:S04]  /*58660*/  LEA.HI.X.SX32 R25, R3, R2, 0x1, P2 ;  /* 0x0000000203197211 */ /* 0x000fc800010f0eff */
[C---:B------:R-:W-:Y:S01]  /*58670*/  LEA R16, R13.reuse, R20, 0x1 ;  /* 0x000000140d107211 */ /* 0x040fe200078e08ff */
[----:B------:R0:W-:Y:S04]  /*58680*/  STL.64 [R1+0x310], R24 ;  /* 0x0003101801007387 */ /* 0x0001e80000100a00 */
[----:B------:R-:W-:-:S05]  /*58690*/  IMAD R18, R13, 0x2, R16 ;  /* 0x000000020d127824 */ /* 0x000fca00078e0210 */
[----:B------:R-:W-:Y:S02]  /*586a0*/  LEA R3, R13, R18, 0x1 ;  /* 0x000000120d037211 */ /* 0x000fe400078e08ff */
[-C--:B---3--:R-:W-:Y:S02]  /*586b0*/  LEA R26, P0, R5, R0.reuse, 0x1 ;  /* 0x00000000051a7211 */ /* 0x088fe400078008ff */
[----:B0-----:R-:W-:-:S04]  /*586c0*/  LEA R24, P2, R4, R0, 0x1 ;  /* 0x0000000004187211 */ /* 0x001fc800078408ff */
[-C--:B------:R-:W-:Y:S02]  /*586d0*/  LEA.HI.X.SX32 R25, R4, R2.reuse, 0x1, P2 ;  /* 0x0000000204197211 */ /* 0x080fe400010f0eff */
[----:B-----5:R-:W-:Y:S02]  /*586e0*/  PRMT R7, R27, 0x7632, R7 ;  /* 0x000076321b077816 */ /* 0x020fe40000000007 */
[----:B------:R-:W-:Y:S01]  /*586f0*/  LEA.HI.X.SX32 R27, R5, R2, 0x1, P0 ;  /* 0x00000002051b7211 */ /* 0x000fe200000f0eff */
[----:B------:R-:W-:-:S04]  /*58700*/  IMAD R5, R13, 0x2, R3 ;  /* 0x000000020d057824 */ /* 0x000fc800078e0203 */
[----:B------:R0:W-:Y:S04]  /*58710*/  STL.64 [R1+0x308], R26 ;  /* 0x0003081a01007387 */ /* 0x0001e80000100a00 */
[----:B------:R1:W-:Y:S01]  /*58720*/  STL.64 [R1+0x300], R24 ;  /* 0x0003001801007387 */ /* 0x0003e20000100a00 */
[CC--:B0-----:R-:W-:Y:S02]  /*58730*/  LEA R26, P0, R6.reuse, R0.reuse, 0x1 ;  /* 0x00000000061a7211 */ /* 0x0c1fe400078008ff */
[C---:B-1----:R-:W-:Y:S02]  /*58740*/  LEA R24, P2, R17.reuse, R0, 0x1 ;  /* 0x0000000011187211 */ /* 0x042fe400078408ff */
[-C--:B------:R-:W-:Y:S02]  /*58750*/  LEA.HI.X.SX32 R27, R6, R2.reuse, 0x1, P0 ;  /* 0x00000002061b7211 */ /* 0x080fe400000f0eff */
[----:B------:R-:W-:-:S02]  /*58760*/  LEA.HI.X.SX32 R25, R17, R2, 0x1, P2 ;  /* 0x0000000211197211 */ /* 0x000fc400010f0eff */
[C---:B------:R-:W-:Y:S01]  /*58770*/  LEA R4, R13.reuse, R5, 0x1 ;  /* 0x000000050d047211 */ /* 0x040fe200078e08ff */
[----:B------:R0:W-:Y:S03]  /*58780*/  STL.64 [R1+0x2f8], R26 ;  /* 0x0002f81a01007387 */ /* 0x0001e60000100a00 */
[----:B------:R-:W-:Y:S01]  /*58790*/  LEA R6, R13, R4, 0x1 ;  /* 0x000000040d067211 */ /* 0x000fe200078e08ff */
[----:B0-----:R-:W3:Y:S04]  /*587a0*/  LDL.LU.64 R26, [R1+0x1ed8] ;  /* 0x001ed800011a7983 */ /* 0x001ee80000300a00 */
[----:B------:R0:W-:Y:S04]  /*587b0*/  STL.64 [R1+0x2f0], R24 ;  /* 0x0002f01801007387 */ /* 0x0001e80000100a00 */
[----:B0-----:R-:W5:Y:S04]  /*587c0*/  LDL.LU R25, [R1+0x1ed0] ;  /* 0x001ed00001197983 */ /* 0x001f680000300800 */
[----:B------:R0:W-:Y:S04]  /*587d0*/  STL.64 [R1+0x1ea0], R4 ;  /* 0x001ea00401007387 */ /* 0x0001e80000100a00 */
[----:B--2---:R1:W-:Y:S01]  /*587e0*/  STG.E.U16 [R22.64], R7 ;  /* 0x0000000716007986 */ /* 0x0043e2000c101506 */
[----:B0-----:R-:W-:Y:S01]  /*587f0*/  IMAD.MOV.U32 R4, RZ, RZ, R8 ;  /* 0x000000ffff047224 */ /* 0x001fe200078e0008 */
[----:B------:R-:W-:-:S02]  /*58800*/  LEA R8, P0, R19, R0, 0x1 ;  /* 0x0000000013087211 */ /* 0x000fc400078008ff */
[----:B------:R-:W-:Y:S01]  /*58810*/  MOV R5, R9 ;  /* 0x0000000900057202 */ /* 0x000fe20000000f00 */
[----:B-1----:R-:W2:Y:S01]  /*58820*/  LDL.LU.64 R22, [R1+0x1ec8] ;  /* 0x001ec80001167983 */ /* 0x002ea20000300a00 */
[----:B------:R-:W-:-:S05]  /*58830*/  LEA.HI.X.SX32 R9, R19, R2, 0x1, P0 ;  /* 0x0000000213097211 */ /* 0x000fca00000f0eff */
[----:B------:R0:W-:Y:S04]  /*58840*/  STL.64 [R1+0x2e0], R8 ;  /* 0x0002e00801007387 */ /* 0x0001e80000100a00 */
[----:B0-----:R-:W3:Y:S01]  /*58850*/  LDL.LU.64 R8, [R1+0x1ec0] ;  /* 0x001ec00001087983 */ /* 0x001ee20000300a00 */
[----:B------:R-:W-:Y:S01]  /*58860*/  LEA R24, P2, R21, R0, 0x1 ;  /* 0x0000000015187211 */ /* 0x000fe200078408ff */
[----:B------:R-:W-:Y:S02]  /*58870*/  IMAD R7, R13, 0x2, R6 ;  /* 0x000000020d077824 */ /* 0x000fe400078e0206 */
[----:B-----5:R-:W-:Y:S01]  /*58880*/  IMAD.MOV.U32 R17, RZ, RZ, R25 ;  /* 0x000000ffff117224 */ /* 0x020fe200078e0019 */
[----:B------:R-:W-:-:S04]  /*58890*/  LEA.HI.X.SX32 R25, R21, R2, 0x1, P2 ;  /* 0x0000000215197211 */ /* 0x000fc800010f0eff */
[----:B------:R-:W-:Y:S01]  /*588a0*/  MOV R19, R17 ;  /* 0x0000001100137202 */ /* 0x000fe20000000f00 */
[----:B------:R2:W-:Y:S01]  /*588b0*/  STL.64 [R1+0x2d8], R24 ;  /* 0x0002d81801007387 */ /* 0x0005e20000100a00 */
[----:B------:R-:W-:-:S03]  /*588c0*/  IMAD R17, R13, 0x2, R7 ;  /* 0x000000020d117824 */ /* 0x000fc600078e0207 */
[----:B------:R0:W-:Y:S01]  /*588d0*/  STL.64 [R1+0x1e98], R6 ;  /* 0x001e980601007387 */ /* 0x0001e20000100a00 */
[C---:B--2---:R-:W-:Y:S02]  /*588e0*/  LEA R24, P0, R22.reuse, R0, 0x1 ;  /* 0x0000000016187211 */ /* 0x044fe400078008ff */
[----:B0-----:R-:W-:Y:S02]  /*588f0*/  MOV R7, R19 ;  /* 0x0000001300077202 */ /* 0x001fe40000000f00 */
[----:B------:R-:W-:-:S03]  /*58900*/  LEA.HI.X.SX32 R25, R22, R2, 0x1, P0 ;  /* 0x0000000216197211 */ /* 0x000fc600000f0eff */
[----:B------:R0:W-:Y:S04]  /*58910*/  STL [R1+0x1ea8], R7 ;  /* 0x001ea80701007387 */ /* 0x0001e80000100800 */
[----:B------:R1:W-:Y:S01]  /*58920*/  STL.64 [R1+0x2d0], R24 ;  /* 0x0002d01801007387 */ /* 0x0003e20000100a00 */
[----:B---3--:R-:W-:Y:S01]  /*58930*/  IMAD.MOV.U32 R6, RZ, RZ, R8 ;  /* 0x000000ffff067224 */ /* 0x008fe200078e0008 */
[C---:B------:R-:W-:Y:S02]  /*58940*/  LEA R8, P2, R23.reuse, R0, 0x1 ;  /* 0x0000000017087211 */ /* 0x040fe400078408ff */
[----:B0-----:R-:W-:Y:S02]  /*58950*/  MOV R7, R9 ;  /* 0x0000000900077202 */ /* 0x001fe40000000f00 */
[----:B------:R-:W-:Y:S01]  /*58960*/  LEA.HI.X.SX32 R9, R23, R2, 0x1, P2 ;  /* 0x0000000217097211 */ /* 0x000fe200010f0eff */
[----:B-1----:R-:W2:Y:S04]  /*58970*/  LDL.LU R24, [R1+0x1ebc] ;  /* 0x001ebc0001187983 */ /* 0x002ea80000300800 */
[----:B------:R0:W-:Y:S04]  /*58980*/  STL.64 [R1+0x2c8], R8 ;  /* 0x0002c80801007387 */ /* 0x0001e80000100a00 */
[----:B0-----:R-:W3:Y:S01]  /*58990*/  LDL.LU R9, [R1+0x1eb8] ;  /* 0x001eb80001097983 */ /* 0x001ee20000300800 */
[----:B----4-:R-:W-:-:S02]  /*589a0*/  PRMT R12, R15, 0x7632, R12 ;  /* 0x000076320f0c7816 */ /* 0x010fc4000000000c */
[----:B------:R-:W-:Y:S02]  /*589b0*/  MOV R22, R4 ;  /* 0x0000000400167202 */ /* 0x000fe40000000f00 */
[----:B------:R-:W-:Y:S01]  /*589c0*/  LEA R4, P2, R10, R0, 0x1 ;  /* 0x000000000a047211 */ /* 0x000fe200078408ff */
[----:B------:R-:W-:-:S03]  /*589d0*/  IMAD.MOV.U32 R23, RZ, RZ, R5 ;  /* 0x000000ffff177224 */ /* 0x000fc600078e0005 */
[----:B------:R-:W-:Y:S01]  /*589e0*/  LEA.HI.X.SX32 R5, R10, R2, 0x1, P2 ;  /* 0x000000020a057211 */ /* 0x000fe200010f0eff */
[----:B------:R-:W-:Y:S01]  /*589f0*/  IMAD.MOV.U32 R25, RZ, RZ, R7 ;  /* 0x000000ffff197224 */ /* 0x000fe200078e0007 */
[C---:B--2---:R-:W-:Y:S02]  /*58a00*/  LEA R8, P0, R24.reuse, R0, 0x1 ;  /* 0x0000000018087211 */ /* 0x044fe400078008ff */
[----:B---3--:R-:W-:Y:S02]  /*58a10*/  MOV R15, R9 ;  /* 0x00000009000f7202 */ /* 0x008fe40000000f00 */
[----:B------:R-:W-:Y:S02]  /*58a20*/  LEA.HI.X.SX32 R9, R24, R2, 0x1, P0 ;  /* 0x0000000218097211 */ /* 0x000fe400000f0eff */
[----:B------:R-:W-:Y:S02]  /*58a30*/  MOV R24, R6 ;  /* 0x0000000600187202 */ /* 0x000fe40000000f00 */
[C---:B------:R-:W-:Y:S01]  /*58a40*/  LEA R6, P0, R11.reuse, R0, 0x1 ;  /* 0x000000000b067211 */ /* 0x040fe200078008ff */
[----:B------:R0:W-:Y:S03]  /*58a50*/  STL.64 [R1+0x2c0], R8 ;  /* 0x0002c00801007387 */ /* 0x0001e60000100a00 */
[----:B------:R-:W-:Y:S01]  /*58a60*/  LEA.HI.X.SX32 R7, R11, R2, 0x1, P0 ;  /* 0x000000020b077211 */ /* 0x000fe200000f0eff */
[----:B0-----:R-:W2:Y:S04]  /*58a70*/  LDL.LU.64 R8, [R1+0x1eb0] ;  /* 0x001eb00001087983 */ /* 0x001ea80000300a00 */
[----:B------:R0:W-:Y:S04]  /*58a80*/  STL.64 [R1+0x1e90], R28 ;  /* 0x001e901c01007387 */ /* 0x0001e80000100a00 */
[----:B------:R1:W-:Y:S04]  /*58a90*/  STL.64 [R1+0x2b8], R4 ;  /* 0x0002b80401007387 */ /* 0x0003e80000100a00 */
[----:B0-----:R-:W3:Y:S01]  /*58aa0*/  LDL.LU.64 R28, [R1+0x30] ;  /* 0x00003000011c7983 */ /* 0x001ee20000300a00 */
[----:B-1----:R-:W-:-:S03]  /*58ab0*/  LEA R4, P2, R20, R0, 0x1 ;  /* 0x0000000014047211 */ /* 0x002fc600078408ff */
[----:B------:R0:W-:Y:S01]  /*58ac0*/  STL.64 [R1+0x2b0], R6 ;  /* 0x0002b00601007387 */ /* 0x0001e20000100a00 */
[----:B------:R-:W-:-:S03]  /*58ad0*/  LEA.HI.X.SX32 R5, R20, R2, 0x1, P2 ;  /* 0x0000000214057211 */ /* 0x000fc600010f0eff */
[----:B0-----:R-:W4:Y:S04]  /*58ae0*/  LDL.LU R7, [R1+0x1ea8] ;  /* 0x001ea80001077983 */ /* 0x001f280000300800 */
[----:B------:R-:W5:Y:S04]  /*58af0*/  LDL.LU R20, [R1+0x160] ;  /* 0x0001600001147983 */ /* 0x000f680000300800 */
[----:B------:R0:W-:Y:S04]  /*58b00*/  STL.64 [R1+0x2a8], R4 ;  /* 0x0002a80401007387 */ /* 0x0001e80000100a00 */
[----:B0-----:R-:W3:Y:S01]  /*58b10*/  LDL.LU R5, [R1+0x150] ;  /* 0x0001500001057983 */ /* 0x001ee20000300800 */
[----:B------:R-:W-:Y:S01]  /*58b20*/  IMAD R19, R13, 0x2, R17 ;  /* 0x000000020d137824 */ /* 0x000fe200078e0211 */
[----:B------:R-:W-:-:S03]  /*58b30*/  LEA R4, P0, R16, R0, 0x1 ;  /* 0x0000000010047211 */ /* 0x000fc600078008ff */
[----:B------:R-:W-:-:S05]  /*58b40*/  IMAD R21, R13, 0x2, R19 ;  /* 0x000000020d157824 */ /* 0x000fca00078e0213 */
[C---:B------:R-:W-:Y:S02]  /*58b50*/  LEA R10, R13.reuse, R21, 0x1 ;  /* 0x000000150d0a7211 */ /* 0x040fe400078e08ff */
[----:B------:R-:W-:Y:S01]  /*58b60*/  LEA R6, P2, R18, R0, 0x1 ;  /* 0x0000000012067211 */ /* 0x000fe200078408ff */
[----:B--2---:R0:W-:Y:S02]  /*58b70*/  STG.E.U16 [R8.64], R12 ;  /* 0x0000000c08007986 */ /* 0x0041e4000c101506 */
[----:B0-----:R-:W-:-:S04]  /*58b80*/  IMAD R8, R13, 0x2, R10 ;  /* 0x000000020d087824 */ /* 0x001fc800078e020a */
[----:B------:R-:W-:Y:S01]  /*58b90*/  IMAD R9, R13, 0x2, R8 ;  /* 0x000000020d097824 */ /* 0x000fe200078e0208 */
[----:B----4-:R-:W-:Y:S02]  /*58ba0*/  MOV R11, R7 ;  /* 0x00000007000b7202 */ /* 0x010fe40000000f00 */
[-C--:B------:R-:W-:Y:S02]  /*58bb0*/  LEA.HI.X.SX32 R7, R18, R2.reuse, 0x1, P2 ;  /* 0x0000000212077211 */ /* 0x080fe400010f0eff */
[----:B---3--:R-:W-:Y:S02]  /*58bc0*/  PRMT R12, R5, 0x7632, R12 ;  /* 0x00007632050c7816 */ /* 0x008fe4000000000c */
[----:B------:R-:W-:-:S05]  /*58bd0*/  LEA.HI.X.SX32 R5, R16, R2, 0x1, P0 ;  /* 0x0000000210057211 */ /* 0x000fca00000f0eff */
[----:B------:R0:W-:Y:S04]  /*58be0*/  STL.64 [R1+0x2a0], R4 ;  /* 0x0002a00401007387 */ /* 0x0001e80000100a00 */
[----:B0-----:R-:W2:Y:S04]  /*58bf0*/  LDL.LU.64 R4, [R1+0x1ea0] ;  /* 0x001ea00001047983 */ /* 0x001ea80000300a00 */
[----:B------:R-:W-:Y:S04]  /*58c00*/  STL.64 [R1+0x1e80], R8 ;  /* 0x001e800801007387 */ /* 0x000fe80000100a00 */
[----:B------:R0:W-:Y:S04]  /*58c10*/  STL.64 [R1+0x298], R6 ;  /* 0x0002980601007387 */ /* 0x0001e80000100a00 */
[----:B0-----:R-:W3:Y:S04]  /*58c20*/  LDL.LU.64 R6, [R1+0x1e98] ;  /* 0x001e980001067983 */ /* 0x001ee80000300a00 */
[----:B------:R0:W-:Y:S01]  /*58c30*/  STL.64 [R1+0x1e88], R22 ;  /* 0x001e881601007387 */ /* 0x0001e20000100a00 */
[----:B------:R-:W-:Y:S01]  /*58c40*/  MOV R16, R11 ;  /* 0x0000000b00107202 */ /* 0x000fe20000000f00 */
[----:B------:R-:W-:-:S03]  /*58c50*/  IMAD R11, R13, 0x2, R9 ;  /* 0x000000020d0b7824 */ /* 0x000fc600078e0209 */
[----:B------:R-:W-:Y:S02]  /*58c60*/  MOV R18, R16 ;  /* 0x0000001000127202 */ /* 0x000fe40000000f00 */
[----:B0-----:R-:W-:-:S04]  /*58c70*/  LEA R22, P0, R3, R0, 0x1 ;  /* 0x0000000003167211 */ /* 0x001fc800078008ff */
[----:B------:R-:W-:Y:S01]  /*58c80*/  LEA.HI.X.SX32 R23, R3, R2, 0x1, P0 ;  /* 0x0000000203177211 */ /* 0x000fe200000f0eff */
[----:B------:R-:W-:-:S04]  /*58c90*/  IMAD R16, R13, 0x2, R11 ;  /* 0x000000020d107824 */ /* 0x000fc800078e020b */
[----:B------:R-:W-:Y:S04]  /*58ca0*/  STL.64 [R1+0x290], R22 ;  /* 0x0002901601007387 */ /* 0x000fe80000100a00 */
[----:B------:R5:W-:Y:S02]  /*58cb0*/  STG.E.U16 [R28.64], R12 ;  /* 0x0000000c1c007986 */ /* 0x000be4000c101506 */
[----:B-----5:R-:W-:Y:S02]  /*58cc0*/  PRMT R12, R20, 0x7632, R12 ;  /* 0x00007632140c7816 */ /* 0x020fe4000000000c */
[----:B--2---:R-:W-:-:S04]  /*58cd0*/  LEA R8, P2, R5, R0, 0x1 ;  /* 0x0000000005087211 */ /* 0x004fc800078408ff */
[----:B------:R-:W-:Y:S02]  /*58ce0*/  LEA.HI.X.SX32 R9, R5, R2, 0x1, P2 ;  /* 0x0000000205097211 */ /* 0x000fe400010f0eff */
[----:B------:R-:W-:-:S03]  /*58cf0*/  LEA R22, P0, R4, R0, 0x1 ;  /* 0x0000000004167211 */ /* 0x000fc600078008ff */
[----:B------:R3:W-:Y:S01]  /*58d00*/  STL.64 [R1+0x288], R8 ;  /* 0x0002880801007387 */ /* 0x0007e20000100a00 */
[C---:B------:R-:W-:Y:S02]  /*58d10*/  LEA R5, R13.reuse, R16, 0x1 ;  /* 0x000000100d057211 */ /* 0x040fe400078e08ff */
[----:B------:R-:W-:Y:S01]  /*58d20*/  LEA.HI.X.SX32 R23, R4, R2, 0x1, P0 ;  /* 0x0000000204177211 */ /* 0x000fe200000f0eff */
[----:B------:R-:W2:Y:S02]  /*58d30*/  LDL.LU.64 R28, [R1+0x1e90] ;  /* 0x001e9000011c7983 */ /* 0x000ea40000300a00 */
[----:B------:R-:W-:Y:S01]  /*58d40*/  IMAD R3, R13, 0x2, R5 ;  /* 0x000000020d037824 */ /* 0x000fe200078e0205 */
[C---:B---3--:R-:W-:Y:S01]  /*58d50*/  LEA R8, P2, R6.reuse, R0, 0x1 ;  /* 0x0000000006087211 */ /* 0x048fe200078408ff */
[----:B------:R0:W-:Y:S03]  /*58d60*/  STL.64 [R1+0x280], R22 ;  /* 0x0002801601007387 */ /* 0x0001e60000100a00 */
[----:B------:R-:W-:-:S02]  /*58d70*/  LEA.HI.X.SX32 R9, R6, R2, 0x1, P2 ;  /* 0x0000000206097211 */ /* 0x000fc400010f0eff */
[----:B------:R-:W-:-:S03]  /*58d80*/  LEA R4, R13, R3, 0x1 ;  /* 0x000000030d047211 */ /* 0x000fc600078e08ff */
[----:B------:R1:W-:Y:S01]  /*58d90*/  STL.64 [R1+0x278], R8 ;  /* 0x0002780801007387 */ /* 0x0003e20000100a00 */
[----:B0-----:R-:W-:-:S04]  /*58da0*/  LEA R22, P0, R7, R0, 0x1 ;  /* 0x0000000007167211 */ /* 0x001fc800078008ff */
[----:B------:R-:W-:Y:S02]  /*58db0*/  LEA.HI.X.SX32 R23, R7, R2, 0x1, P0 ;  /* 0x0000000207177211 */ /* 0x000fe400000f0eff */
[C---:B-1----:R-:W-:Y:S01]  /*58dc0*/  LEA R8, P2, R17.reuse, R0, 0x1 ;  /* 0x0000000011087211 */ /* 0x042fe200078408ff */
[----:B------:R-:W-:Y:S03]  /*58dd0*/  STL.64 [R1+0x1e78], R4 ;  /* 0x001e780401007387 */ /* 0x000fe60000100a00 */
[----:B------:R-:W-:Y:S01]  /*58de0*/  LEA.HI.X.SX32 R9, R17, R2, 0x1, P2 ;  /* 0x0000000211097211 */ /* 0x000fe200010f0eff */
[----:B------:R0:W-:Y:S01]  /*58df0*/  STL.64 [R1+0x270], R22 ;  /* 0x0002701601007387 */ /* 0x0001e20000100a00 */
[----:B------:R-:W-:-:S03]  /*58e00*/  IMAD R6, R13, 0x2, R4 ;  /* 0x000000020d067824 */ /* 0x000fc600078e0204 */
[----:B------:R1:W-:Y:S01]  /*58e10*/  STL.64 [R1+0x268], R8 ;  /* 0x0002680801007387 */ /* 0x0003e20000100a00 */
[-C--:B0-----:R-:W-:Y:S02]  /*58e20*/  LEA R22, P0, R19, R0.reuse, 0x1 ;  /* 0x0000000013167211 */ /* 0x081fe400078008ff */
[----:B-1----:R-:W-:Y:S02]  /*58e30*/  LEA R8, P2, R21, R0, 0x1 ;  /* 0x0000000015087211 */ /* 0x002fe400078408ff */
[-C--:B------:R-:W-:Y:S02]  /*58e40*/  LEA.HI.X.SX32 R23, R19, R2.reuse, 0x1, P0 ;  /* 0x0000000213177211 */ /* 0x080fe400000f0eff */
[----:B------:R-:W-:Y:S02]  /*58e50*/  LEA.HI.X.SX32 R9, R21, R2, 0x1, P2 ;  /* 0x0000000215097211 */ /* 0x000fe400010f0eff */
[C---:B------:R-:W-:Y:S01]  /*58e60*/  LEA R7, R13.reuse, R6, 0x1 ;  /* 0x000000060d077211 */ /* 0x040fe200078e08ff */
[----:B------:R0:W-:Y:S03]  /*58e70*/  STL.64 [R1+0x260], R22 ;  /* 0x0002601601007387 */ /* 0x0001e60000100a00 */
[----:B------:R-:W-:Y:S01]  /*58e80*/  LEA R17, R13, R7, 0x1 ;  /* 0x000000070d117211 */ /* 0x000fe200078e08ff */
[----:B0-----:R-:W3:Y:S04]  /*58e90*/  LDL.LU.64 R22, [R1+0x1e88] ;  /* 0x001e880001167983 */ /* 0x001ee80000300a00 */
[----:B------:R0:W-:Y:S04]  /*58ea0*/  STL.64 [R1+0x258], R8 ;  /* 0x0002580801007387 */ /* 0x0001e80000100a00 */
[----:B0-----:R-:W4:Y:S04]  /*58eb0*/  LDL.LU.64 R8, [R1+0x1e80] ;  /* 0x001e800001087983 */ /* 0x001f280000300a00 */
[----:B------:R-:W5:Y:S04]  /*58ec0*/  LDL.LU.64 R20, [R1+0x2e8] ;  /* 0x0002e80001147983 */ /* 0x000f680000300a00 */
[----:B------:R0:W-:Y:S04]  /*58ed0*/  STL.64 [R1+0x1e68], R6 ;  /* 0x001e680601007387 */ /* 0x0001e80000100a00 */
[----:B0-----:R-:W2:Y:S01]  /*58ee0*/  LDL.LU.64 R6, [R1+0x28] ;  /* 0x0000280001067983 */ /* 0x001ea20000300a00 */
[----:B------:R-:W-:-:S05]  /*58ef0*/  LEA R4, P0, R10, R0, 0x1 ;  /* 0x000000000a047211 */ /* 0x000fca00078008ff */
[----:B------:R-:W-:Y:S04]  /*58f00*/  STL [R1+0x250], R4 ;  /* 0x0002500401007387 */ /* 0x000fe80000100800 */
[----:B--2---:R0:W-:Y:S04]  /*58f10*/  STG.E.U16 [R6.64], R12 ;  /* 0x0000000c06007986 */ /* 0x0041e8000c101506 */
[----:B0-----:R-:W2:Y:S01]  /*58f20*/  LDL.LU.64 R6, [R1+0x38] ;  /* 0x0000380001067983 */ /* 0x001ea20000300a00 */
[----:B----4-:R-:W-:-:S03]  /*58f30*/  LEA R4, P2, R8, R0, 0x1 ;  /* 0x0000000008047211 */ /* 0x010fc600078408ff */
[----:B--2---:R0:W-:Y:S04]  /*58f40*/  STL.64 [R1+0x1e70], R6 ;  /* 0x001e700601007387 */ /* 0x0041e80000100a00 */
[----:B0-----:R0:W2:Y:S01]  /*58f50*/  LDL.64 R6, [R1+0x250] ;  /* 0x0002500001067983 */ /* 0x0010a20000100a00 */
[----:B------:R-:W-:Y:S01]  /*58f60*/  LEA.HI.X.SX32 R5, R8, R2, 0x1, P2 ;  /* 0x0000000208057211 */ /* 0x000fe200010f0eff */
[----:B------:R-:W-:Y:S02]  /*58f70*/  IMAD.MOV.U32 R19, RZ, RZ, R18 ;  /* 0x000000ffff137224 */ /* 0x000fe400078e0012 */
[----:B------:R-:W-:-:S05]  /*58f80*/  IMAD R18, R13, 0x2, R17 ;  /* 0x000000020d127824 */ /* 0x000fca00078e0211 */
[----:B------:R-:W-:Y:S02]  /*58f90*/  LEA R8, R13, R18, 0x1 ;  /* 0x000000120d087211 */ /* 0x000fe400078e08ff */
[----:B--2---:R-:W-:Y:S02]  /*58fa0*/  LEA.HI.X.SX32 R7, R10, R2, 0x1, P0 ;  /* 0x000000020a077211 */ /* 0x004fe400000f0eff */
[----:B------:R-:W2:Y:S04]  /*58fb0*/  LDL.LU R10, [R1+0x140] ;  /* 0x00014000010a7983 */ /* 0x000ea80000300800 */
[----:B------:R-:W-:Y:S04]  /*58fc0*/  STL [R1+0x254], R7 ;  /* 0x0002540701007387 */ /* 0x000fe80000100800 */
[----:B------:R1:W-:Y:S01]  /*58fd0*/  STL.64 [R1+0x248], R4 ;  /* 0x0002480401007387 */ /* 0x0003e20000100a00 */
[----:B------:R-:W-:-:S02]  /*58fe0*/  LEA R6, P2, R11, R0, 0x1 ;  /* 0x000000000b067211 */ /* 0x000fc400078408ff */
[----:B-1----:R-:W-:-:S04]  /*58ff0*/  LEA R4, P0, R9, R0, 0x1 ;  /* 0x0000000009047211 */ /* 0x002fc800078008ff */
[-C--:B------:R-:W-:Y:S02]  /*59000*/  LEA.HI.X.SX32 R5, R9, R2.reuse, 0x1, P0 ;  /* 0x0000000209057211 */ /* 0x080fe400000f0eff */
[----:B------:R-:W-:-:S03]  /*59010*/  LEA.HI.X.SX32 R7, R11, R2, 0x1, P2 ;  /* 0x000000020b077211 */ /* 0x000fc600010f0eff */
[----:B------:R1:W-:Y:S01]  /*59020*/  STL.64 [R1+0x240], R4 ;  /* 0x0002400401007387 */ /* 0x0003e20000100a00 */
[----:B------:R-:W-:-:S03]  /*59030*/  IMAD R9, R13, 0x2, R8 ;  /* 0x000000020d097824 */ /* 0x000fc600078e0208 */
[----:B-1----:R-:W4:Y:S04]  /*59040*/  LDL.LU.64 R4, [R1+0x1e78] ;  /* 0x001e780001047983 */ /* 0x002f280000300a00 */
[----:B-----5:R-:W-:Y:S04]  /*59050*/  STL.64 [R1+0x1e60], R20 ;  /* 0x001e601401007387 */ /* 0x020fe80000100a00 */
[----:B------:R1:W-:Y:S04]  /*59060*/  STL.64 [R1+0x238], R6 ;  /* 0x0002380601007387 */ /* 0x0003e80000100a00 */
[----:B------:R-:W-:Y:S01]  /*59070*/  STL.64 [R1+0x1e58], R8 ;  /* 0x001e580801007387 */ /* 0x000fe20000100a00 */
[----:B-1----:R-:W-:-:S04]  /*59080*/  LEA R6, P0, R16, R0, 0x1 ;  /* 0x0000000010067211 */ /* 0x002fc800078008ff */
[----:B------:R-:W-:-:S05]  /*59090*/  LEA.HI.X.SX32 R7, R16, R2, 0x1, P0 ;  /* 0x0000000210077211 */ /* 0x000fca00000f0eff */
[----:B------:R1:W-:Y:S04]  /*590a0*/  STL.64 [R1+0x230], R6 ;  /* 0x0002300601007387 */ /* 0x0003e80000100a00 */
[----:B-1----:R-:W5:Y:S04]  /*590b0*/  LDL.LU.64 R6, [R1+0x1e70] ;  /* 0x001e700001067983 */ /* 0x002f680000300a00 */
[----:B------:R-:W5:Y:S01]  /*590c0*/  LDL.LU R16, [R1+0x130] ;  /* 0x0001300001107983 */ /* 0x000f620000300800 */
[----:B--2---:R-:W-:Y:S02]  /*590d0*/  PRMT R12, R10, 0x7632, R12 ;  /* 0x000076320a0c7816 */ /* 0x004fe4000000000c */
[----:B----4-:R-:W-:-:S04]  /*590e0*/  LEA R20, P2, R5, R0, 0x1 ;  /* 0x0000000005147211 */ /* 0x010fc800078408ff */
[----:B------:R-:W-:-:S05]  /*590f0*/  LEA.HI.X.SX32 R21, R5, R2, 0x1, P2 ;  /* 0x0000000205157211 */ /* 0x000fca00010f0eff */
[----:B------:R-:W-:Y:S04]  /*59100*/  STL.64 [R1+0x228], R20 ;  /* 0x0002281401007387 */ /* 0x000fe80000100a00 */
[----:B---3--:R1:W-:Y:S04]  /*59110*/  STL.64 [R1+0x1e50], R22 ;  /* 0x001e501601007387 */ /* 0x0083e80000100a00 */
[----:B-1----:R-:W2:Y:S04]  /*59120*/  LDL.LU.64 R22, [R1+0x40] ;  /* 0x0000400001167983 */ /* 0x002ea80000300a00 */
[----:B-----5:R1:W-:Y:S04]  /*59130*/  STG.E.U16 [R6.64], R12 ;  /* 0x0000000c06007986 */ /* 0x0203e8000c101506 */
[----:B-1----:R-:W3:Y:S01]  /*59140*/  LDL.LU.64 R6, [R1+0x1e68] ;  /* 0x001e680001067983 */ /* 0x002ee20000300a00 */
[----:B------:R-:W-:-:S02]  /*59150*/  LEA R20, P0, R3, R0, 0x1 ;  /* 0x0000000003147211 */ /* 0x000fc400078008ff */
[----:B------:R-:W-:Y:S02]  /*59160*/  LEA R10, R13, R9, 0x1 ;  /* 0x000000090d0a7211 */ /* 0x000fe400078e08ff */
[C---:B------:R-:W-:Y:S02]  /*59170*/  LEA R8, P2, R4.reuse, R0, 0x1 ;  /* 0x0000000004087211 */ /* 0x040fe400078408ff */
[-C--:B------:R-:W-:Y:S01]  /*59180*/  LEA.HI.X.SX32 R21, R3, R2.reuse, 0x1, P0 ;  /* 0x0000000203157211 */ /* 0x080fe200000f0eff */
[----:B------:R-:W-:Y:S01]  /*59190*/  IMAD R11, R13, 0x2, R10 ;  /* 0x000000020d0b7824 */ /* 0x000fe200078e020a */
[----:B------:R-:W-:-:S03]  /*591a0*/  LEA.HI.X.SX32 R9, R4, R2, 0x1, P2 ;  /* 0x0000000204097211 */ /* 0x000fc600010f0eff */
[----:B------:R3:W-:Y:S01]  /*591b0*/  STL.64 [R1+0x220], R20 ;  /* 0x0002201401007387 */ /* 0x0007e20000100a00 */
[----:B------:R-:W-:-:S03]  /*591c0*/  LEA R5, R13, R11, 0x1 ;  /* 0x0000000b0d057211 */ /* 0x000fc600078e08ff */
[----:B------:R1:W-:Y:S02]  /*591d0*/  STL.64 [R1+0x218], R8 ;  /* 0x0002180801007387 */ /* 0x0003e40000100a00 */
[----:B------:R-:W-:-:S05]  /*591e0*/  IMAD R4, R13, 0x2, R5 ;  /* 0x000000020d047824 */ /* 0x000fca00078e0205 */
[----:B------:R-:W-:Y:S02]  /*591f0*/  LEA R3, R13, R4, 0x1 ;  /* 0x000000040d037211 */ /* 0x000fe400078e08ff */
[----:B------:R-:W-:-:S05]  /*59200*/  PRMT R12, R16, 0x7632, R12 ;  /* 0x00007632100c7816 */ /* 0x000fca000000000c */
[----:B--2---:R-:W-:Y:S01]  /*59210*/  STG.E.U16 [R22.64], R12 ;  /* 0x0000000c16007986 */ /* 0x004fe2000c101506 */
[CC--:B---3--:R-:W-:Y:S02]  /*59220*/  LEA R20, P0, R6.reuse, R0.reuse, 0x1 ;  /* 0x0000000006147211 */ /* 0x0c8fe400078008ff */
[C---:B-1----:R-:W-:Y:S02]  /*59230*/  LEA R8, P2, R7.reuse, R0, 0x1 ;  /* 0x0000000007087211 */ /* 0x042fe400078408ff */
[-C--:B------:R-:W-:Y:S02]  /*59240*/  LEA.HI.X.SX32 R21, R6, R2.reuse, 0x1, P0 ;  /* 0x0000000206157211 */ /* 0x080fe400000f0eff */
[----:B------:R-:W-:-:S03]  /*59250*/  LEA.HI.X.SX32 R9, R7, R2, 0x1, P2 ;  /* 0x0000000207097211 */ /* 0x000fc600010f0eff */
[----:B------:R1:W-:Y:S04]  /*59260*/  STL.64 [R1+0x210], R20 ;  /* 0x0002101401007387 */ /* 0x0003e80000100a00 */
[----:B-1----:R-:W2:Y:S04]  /*59270*/  LDL.LU.64 R20, [R1+0x1e60] ;  /* 0x001e600001147983 */ /* 0x002ea80000300a00 */
[----:B------:R1:W-:Y:S04]  /*59280*/  STL.64 [R1+0x1e48], R4 ;  /* 0x001e480401007387 */ /* 0x0003e80000100a00 */
[----:B------:R-:W3:Y:S04]  /*59290*/  LDL.LU R7, [R1+0x110] ;  /* 0x0001100001077983 */ /* 0x000ee80000300800 */
[----:B------:R4:W-:Y:S01]  /*592a0*/  STL.64 [R1+0x208], R8 ;  /* 0x0002080801007387 */ /* 0x0009e20000100a00 */
[----:B-1----:R-:W-:-:S02]  /*592b0*/  LEA R4, P2, R18, R0, 0x1 ;  /* 0x0000000012047211 */ /* 0x002fc400078408ff */
[----:B----4-:R-:W-:-:S04]  /*592c0*/  LEA R8, P0, R17, R0, 0x1 ;  /* 0x0000000011087211 */ /* 0x010fc800078008ff */
[-C--:B------:R-:W-:Y:S02]  /*592d0*/  LEA.HI.X.SX32 R9, R17, R2.reuse, 0x1, P0 ;  /* 0x0000000211097211 */ /* 0x080fe400000f0eff */
[----:B------:R-:W-:-:S03]  /*592e0*/  LEA.HI.X.SX32 R5, R18, R2, 0x1, P2 ;  /* 0x0000000212057211 */ /* 0x000fc600010f0eff */
[----:B------:R1:W-:Y:S04]  /*592f0*/  STL.64 [R1+0x200], R8 ;  /* 0x0002000801007387 */ /* 0x0003e80000100a00 */
[----:B-1----:R-:W4:Y:S04]  /*59300*/  LDL.LU.64 R8, [R1+0x1e58] ;  /* 0x001e580001087983 */ /* 0x002f280000300a00 */
[----:B------:R-:W-:Y:S04]  /*59310*/  STL.64 [R1+0x1e38], R24 ;  /* 0x001e381801007387 */ /* 0x000fe80000100a00 */
[----:B------:R-:W-:Y:S04]  /*59320*/  STL.64 [R1+0x1f8], R4 ;  /* 0x0001f80401007387 */ /* 0x000fe80000100a00 */
[----:B------:R-:W5:Y:S04]  /*59330*/  LDL.LU.64 R22, [R1+0x1e50] ;  /* 0x001e500001167983 */ /* 0x000f680000300a00 */
[----:B-----5:R1:W-:Y:S04]  /*59340*/  STL.64 [R1+0x1e28], R22 ;  /* 0x001e281601007387 */ /* 0x0203e80000100a00 */
[----:B-1----:R-:W5:Y:S01]  /*59350*/  LDL.LU.64 R22, [R1+0x58] ;  /* 0x0000580001167983 */ /* 0x002f620000300a00 */
[----:B----4-:R-:W-:-:S04]  /*59360*/  LEA R4, P0, R8, R0, 0x1 ;  /* 0x0000000008047211 */ /* 0x010fc800078008ff */
[----:B------:R-:W-:Y:S02]  /*59370*/  LEA.HI.X.SX32 R5, R8, R2, 0x1, P0 ;  /* 0x0000000208057211 */ /* 0x000fe400000f0eff */
[----:B------:R-:W-:-:S04]  /*59380*/  LEA R24, P2, R9, R0, 0x1 ;  /* 0x0000000009187211 */ /* 0x000fc800078408ff */
[----:B------:R-:W-:Y:S01]  /*59390*/  LEA.HI.X.SX32 R25, R9, R2, 0x1, P2 ;  /* 0x0000000209197211 */ /* 0x000fe200010f0eff */
[----:B-----5:R-:W-:Y:S04]  /*593a0*/  STL.64 [R1+0x1e40], R22 ;  /* 0x001e401601007387 */ /* 0x020fe80000100a00 */
[----:B------:R1:W-:Y:S04]  /*593b0*/  STL.64 [R1+0x1e30], R28 ;  /* 0x001e301c01007387 */ /* 0x0003e80000100a00 */
[----:B-1----:R-:W4:Y:S04]  /*593c0*/  LDL.LU.64 R28, [R1+0x48] ;  /* 0x00004800011c7983 */ /* 0x002f280000300a00 */
[----:B------:R1:W-:Y:S04]  /*593d0*/  STL.64 [R1+0x1f0], R4 ;  /* 0x0001f00401007387 */ /* 0x0003e80000100a00 */
[----:B-1----:R-:W5:Y:S01]  /*593e0*/  LDL.LU.64 R4, [R1+0x1e48] ;  /* 0x001e480001047983 */ /* 0x002f620000300a00 */
[----:B------:R-:W-:-:S03]  /*593f0*/  LEA R22, P2, R11, R0, 0x1 ;  /* 0x000000000b167211 */ /* 0x000fc600078408ff */
[----:B------:R1:W-:Y:S01]  /*59400*/  STL.64 [R1+0x1e8], R24 ;  /* 0x0001e81801007387 */ /* 0x0003e20000100a00 */
[----:B------:R-:W-:Y:S02]  /*59410*/  LEA.HI.X.SX32 R23, R11, R2, 0x1, P2 ;  /* 0x000000020b177211 */ /* 0x000fe400010f0eff */
[----:B-1----:R-:W-:-:S04]  /*59420*/  LEA R24, P0, R10, R0, 0x1 ;  /* 0x000000000a187211 */ /* 0x002fc800078008ff */
[----:B------:R-:W-:-:S05]  /*59430*/  LEA.HI.X.SX32 R25, R10, R2, 0x1, P0 ;  /* 0x000000020a197211 */ /* 0x000fca00000f0eff */
[----:B------:R-:W-:Y:S04]  /*59440*/  STL.64 [R1+0x1e0], R24 ;  /* 0x0001e01801007387 */ /* 0x000fe80000100a00 */
[----:B------:R5:W-:Y:S02]  /*59450*/  STL.64 [R1+0x1d8], R22 ;  /* 0x0001d81601007387 */ /* 0x000be40000100a00 */
[CC--:B-----5:R-:W-:Y:S02]  /*59460*/  LEA R22, P0, R5.reuse, R0.reuse, 0x1 ;  /* 0x0000000005167211 */ /* 0x0e0fe400078008ff */
[----:B------:R-:W-:Y:S02]  /*59470*/  LEA R24, P2, R4, R0, 0x1 ;  /* 0x0000000004187211 */ /* 0x000fe400078408ff */
[----:B------:R-:W-:-:S02]  /*59480*/  LEA.HI.X.SX32 R23, R5, R2, 0x1, P0 ;  /* 0x0000000205177211 */ /* 0x000fc400000f0eff */
[----:B------:R-:W-:-:S03]  /*59490*/  LEA.HI.X.SX32 R25, R4, R2, 0x1, P2 ;  /* 0x0000000204197211 */ /* 0x000fc600010f0eff */
[----:B------:R1:W-:Y:S04]  /*594a0*/  STL.64 [R1+0x1d0], R22 ;  /* 0x0001d01601007387 */ /* 0x0003e80000100a00 */
[----:B-1----:R-:W5:Y:S04]  /*594b0*/  LDL.LU.64 R22, [R1+0x1e40] ;  /* 0x001e400001167983 */ /* 0x002f680000300a00 */
[----:B------:R1:W-:Y:S04]  /*594c0*/  STL.64 [R1+0x1c8], R24 ;  /* 0x0001c81801007387 */ /* 0x0003e80000100a00 */
[----:B-1----:R-:W2:Y:S01]  /*594d0*/  LDL.LU.64 R24, [R1+0x1e38] ;  /* 0x001e380001187983 */ /* 0x002ea20000300a00 */
[----:B---3--:R-:W-:-:S05]  /*594e0*/  PRMT R6, R7, 0x7632, R6 ;  /* 0x0000763207067816 */ /* 0x008fca0000000006 */
[----:B----4-:R1:W-:Y:S04]  /*594f0*/  STG.E.U16 [R28.64], R6 ;  /* 0x000000061c007986 */ /* 0x0103e8000c101506 */
[----:B--2---:R5:W-:Y:S04]  /*59500*/  STL.64 [R1+0x1e20], R24 ;  /* 0x001e201801007387 */ /* 0x004be80000100a00 */
[----:B-1----:R-:W2:Y:S01]  /*59510*/  LDL.LU.64 R28, [R1+0x1e30] ;  /* 0x001e3000011c7983 */ /* 0x002ea20000300a00 */
[----:B-----5:R-:W-:Y:S01]  /*59520*/  IMAD.MOV.U32 R24, RZ, RZ, R22 ;  /* 0x000000ffff187224 */ /* 0x020fe200078e0016 */
[----:B------:R-:W-:-:S02]  /*59530*/  LEA R22, P0, R3, R0, 0x1 ;  /* 0x0000000003167211 */ /* 0x000fc400078008ff */
[----:B------:R-:W-:Y:S02]  /*59540*/  MOV R25, R23 ;  /* 0x0000001700197202 */ /* 0x000fe40000000f00 */
[----:B------:R-:W-:-:S05]  /*59550*/  LEA.HI.X.SX32 R23, R3, R2, 0x1, P0 ;  /* 0x0000000203177211 */ /* 0x000fca00000f0eff */
[----:B------:R1:W-:Y:S04]  /*59560*/  STL.64 [R1+0x1c0], R22 ;  /* 0x0001c01601007387 */ /* 0x0003e80000100a00 */
[----:B-1----:R-:W3:Y:S01]  /*59570*/  LDL.LU.64 R22, [R1+0x1e28] ;  /* 0x001e280001167983 */ /* 0x002ee20000300a00 */
[----:B------:R-:W-:-:S05]  /*59580*/  IMAD R16, R13, 0x2, R3 ;  /* 0x000000020d107824 */ /* 0x000fca00078e0203 */
[C---:B------:R-:W-:Y:S02]  /*59590*/  LEA R4, P2, R16.reuse, R0, 0x1 ;  /* 0x0000000010047211 */ /* 0x040fe400078408ff */
[----:B------:R-:W-:Y:S02]  /*595a0*/  LEA R18, R13, R16, 0x1 ;  /* 0x000000100d127211 */ /* 0x000fe400078e08ff */
[----:B------:R-:W-:-:S03]  /*595b0*/  LEA.HI.X.SX32 R5, R16, R2, 0x1, P2 ;  /* 0x0000000210057211 */ /* 0x000fc600010f0eff */
[----:B------:R-:W-:-:S05]  /*595c0*/  IMAD R17, R13, 0x2, R18 ;  /* 0x000000020d117824 */ /* 0x000fca00078e0212 */
[----:B------:R-:W-:Y:S01]  /*595d0*/  LEA R8, R13, R17, 0x1 ;  /* 0x000000110d087211 */ /* 0x000fe200078e08ff */
[----:B---3--:R1:W-:Y:S04]  /*595e0*/  STL.64 [R1+0x1e10], R22 ;  /* 0x001e101601007387 */ /* 0x0083e80000100a00 */
[----:B--2---:R2:W-:Y:S01]  /*595f0*/  STL.64 [R1+0x1e18], R28 ;  /* 0x001e181c01007387 */ /* 0x0045e20000100a00 */
[----:B-1----:R-:W-:-:S03]  /*59600*/  IMAD.MOV.U32 R22, RZ, RZ, R24 ;  /* 0x000000ffff167224 */ /* 0x002fc600078e0018 */
[----:B--2---:R-:W2:Y:S01]  /*59610*/  LDL.LU.64 R28, [R1+0x50] ;  /* 0x00005000011c7983 */ /* 0x004ea20000300a00 */
[----:B------:R-:W-:-:S03]  /*59620*/  LEA R24, P2, R17, R0, 0x1 ;  /* 0x0000000011187211 */ /* 0x000fc600078408ff */
[----:B------:R-:W3:Y:S04]  /*59630*/  LDL.LU R16, [R1+0x120] ;  /* 0x0001200001107983 */ /* 0x000ee80000300800 */
[----:B------:R1:W-:Y:S01]  /*59640*/  STL.64 [R1+0x1b8], R4 ;  /* 0x0001b80401007387 */ /* 0x0003e20000100a00 */
[----:B------:R-:W-:Y:S02]  /*59650*/  MOV R23, R25 ;  /* 0x0000001900177202 */ /* 0x000fe40000000f00 */
[----:B------:R-:W-:Y:S02]  /*59660*/  LEA.HI.X.SX32 R25, R17, R2, 0x1, P2 ;  /* 0x0000000211197211 */ /* 0x000fe400010f0eff */
[----:B-1----:R-:W-:-:S04]  /*59670*/  LEA R4, P0, R18, R0, 0x1 ;  /* 0x0000000012047211 */ /* 0x002fc800078008ff */
[----:B------:R-:W-:Y:S02]  /*59680*/  LEA.HI.X.SX32 R5, R18, R2, 0x1, P0 ;  /* 0x0000000212057211 */ /* 0x000fe400000f0eff */
[----:B------:R-:W4:Y:S04]  /*59690*/  LDL.LU R18, [R1+0x100] ;  /* 0x0001000001127983 */ /* 0x000f280000300800 */
[----:B------:R-:W-:Y:S04]  /*596a0*/  STL.64 [R1+0x1b0], R4 ;  /* 0x0001b00401007387 */ /* 0x000fe80000100a00 */
[----:B------:R1:W-:Y:S02]  /*596b0*/  STL.64 [R1+0x198], R24 ;  /* 0x0001981801007387 */ /* 0x0003e40000100a00 */
[----:B-1----:R-:W-:-:S04]  /*596c0*/  LEA R24, P0, R8, R0, 0x1 ;  /* 0x0000000008187211 */ /* 0x002fc800078008ff */
[----:B------:R-:W-:-:S05]  /*596d0*/  LEA.HI.X.SX32 R25, R8, R2, 0x1, P0 ;  /* 0x0000000208197211 */ /* 0x000fca00000f0eff */
[----:B------:R1:W-:Y:S04]  /*596e0*/  STL.64 [R1+0x190], R24 ;  /* 0x0001901801007387 */ /* 0x0003e80000100a00 */
[----:B-1----:R-:W5:Y:S01]  /*596f0*/  LDL.LU.64 R24, [R1+0x1e20] ;  /* 0x001e200001187983 */ /* 0x002f620000300a00 */
[----:B------:R-:W-:Y:S01]  /*59700*/  IMAD R9, R13, 0x2, R8 ;  /* 0x000000020d097824 */ /* 0x000fe200078e0208 */
[----:B---3--:R-:W-:-:S04]  /*59710*/  PRMT R11, R16, 0x7632, R11 ;  /* 0x00007632100b7816 */ /* 0x008fc8000000000b */
[----:B------:R-:W-:-:S04]  /*59720*/  LEA R16, P2, R9, R0, 0x1 ;  /* 0x0000000009107211 */ /* 0x000fc800078408ff */
[----:B------:R-:W-:Y:S01]  /*59730*/  LEA.HI.X.SX32 R17, R9, R2, 0x1, P2 ;  /* 0x0000000209117211 */ /* 0x000fe200010f0eff */
[----:B--2---:R1:W-:Y:S04]  /*59740*/  STG.E.U16 [R28.64], R11 ;  /* 0x0000000b1c007986 */ /* 0x0043e8000c101506 */
[----:B-----5:R2:W-:Y:S04]  /*59750*/  STL.64 [R1+0x1e08], R24 ;  /* 0x001e081801007387 */ /* 0x0205e80000100a00 */
[----:B------:R3:W-:Y:S04]  /*59760*/  STL.64 [R1+0xa8], R16 ;  /* 0x0000a81001007387 */ /* 0x0007e80000100a00 */
[----:B-1----:R-:W5:Y:S01]  /*59770*/  LDL.LU.64 R28, [R1+0x1e18] ;  /* 0x001e1800011c7983 */ /* 0x002f620000300a00 */
[----:B------:R-:W-:-:S02]  /*59780*/  LEA R7, R13, R9, 0x1 ;  /* 0x000000090d077211 */ /* 0x000fc400078e08ff */
[----:B--2---:R-:W-:-:S03]  /*59790*/  MOV R24, R22 ;  /* 0x0000001600187202 */ /* 0x004fc60000000f00 */
[----:B------:R-:W-:Y:S01]  /*597a0*/  IMAD R10, R13, 0x2, R7 ;  /* 0x000000020d0a7824 */ /* 0x000fe200078e0207 */
[----:B------:R-:W-:Y:S01]  /*597b0*/  LEA R22, P0, R7, R0, 0x1 ;  /* 0x0000000007167211 */ /* 0x000fe200078008ff */
[----:B------:R-:W-:-:S03]  /*597c0*/  IMAD.MOV.U32 R25, RZ, RZ, R23 ;  /* 0x000000ffff197224 */ /* 0x000fc600078e0017 */
[C---:B---3--:R-:W-:Y:S02]  /*597d0*/  LEA R16, P2, R10.reuse, R0, 0x1 ;  /* 0x000000000a107211 */ /* 0x048fe400078408ff */
[-C--:B------:R-:W-:Y:S02]  /*597e0*/  LEA.HI.X.SX32 R23, R7, R2.reuse, 0x1, P0 ;  /* 0x0000000207177211 */ /* 0x080fe400000f0eff */
[----:B------:R-:W-:Y:S02]  /*597f0*/  LEA.HI.X.SX32 R17, R10, R2, 0x1, P2 ;  /* 0x000000020a117211 */ /* 0x000fe400010f0eff */
[C---:B------:R-:W-:Y:S01]  /*59800*/  LEA R6, R13.reuse, R10, 0x1 ;  /* 0x0000000a0d067211 */ /* 0x040fe200078e08ff */
[----:B------:R1:W-:Y:S04]  /*59810*/  STL.64 [R1+0xa0], R22 ;  /* 0x0000a01601007387 */ /* 0x0003e80000100a00 */
[C---:B------:R-:W-:Y:S01]  /*59820*/  IMAD R3, R13.reuse, 0x2, R6 ;  /* 0x000000020d037824 */ /* 0x040fe200078e0206 */
[----:B-1----:R-:W2:Y:S04]  /*59830*/  LDL.LU.64 R22, [R1+0x1e10] ;  /* 0x001e100001167983 */ /* 0x002ea80000300a00 */
[----:B------:R1:W-:Y:S01]  /*59840*/  STL.64 [R1+0x98], R16 ;  /* 0x0000981001007387 */ /* 0x0003e20000100a00 */
[----:B------:R-:W-:-:S05]  /*59850*/  LEA R4, R13, R3, 0x1 ;  /* 0x000000030d047211 */ /* 0x000fca00078e08ff */
[----:B------:R-:W-:Y:S01]  /*59860*/  IMAD R5, R13, 0x2, R4 ;  /* 0x000000020d057824 */ /* 0x000fe200078e0204 */
[----:B-1----:R-:W-:-:S04]  /*59870*/  LEA R16, P2, R3, R0, 0x1 ;  /* 0x0000000003107211 */ /* 0x002fc800078408ff */
[----:B------:R-:W-:Y:S02]  /*59880*/  LEA.HI.X.SX32 R17, R3, R2, 0x1, P2 ;  /* 0x0000000203117211 */ /* 0x000fe400010f0eff */
[----:B------:R-:W-:Y:S02]  /*59890*/  LEA R8, R13, R5, 0x1 ;  /* 0x000000050d087211 */ /* 0x000fe400078e08ff */
[----:B----4-:R-:W-:-:S05]  /*598a0*/  PRMT R10, R18, 0x7632, R10 ;  /* 0x00007632120a7816 */ /* 0x010fca000000000a */
[----:B------:R-:W-:Y:S04]  /*598b0*/  STG.E.U16 [R24.64], R10 ;  /* 0x0000000a18007986 */ /* 0x000fe8000c101506 */
[----:B-----5:R1:W-:Y:S02]  /*598c0*/  STL.64 [R1+0x1e00], R28 ;  /* 0x001e001c01007387 */ /* 0x0203e40000100a00 */
[----:B-1----:R-:W-:-:S04]  /*598d0*/  LEA R28, P0, R6, R0, 0x1 ;  /* 0x00000000061c7211 */ /* 0x002fc800078008ff */
[----:B------:R-:W-:-:S05]  /*598e0*/  LEA.HI.X.SX32 R29, R6, R2, 0x1, P0 ;  /* 0x00000002061d7211 */ /* 0x000fca00000f0eff */
[----:B------:R1:W-:Y:S04]  /*598f0*/  STL.64 [R1+0x90], R28 ;  /* 0x0000901c01007387 */ /* 0x0003e80000100a00 */
[----:B------:R3:W-:Y:S01]  /*59900*/  STL.64 [R1+0x88], R16 ;  /* 0x0000881001007387 */ /* 0x0007e20000100a00 */
[----:B-1----:R-:W-:-:S04]  /*59910*/  LEA R28, P0, R4, R0, 0x1 ;  /* 0x00000000041c7211 */ /* 0x002fc800078008ff */
[----:B------:R-:W-:Y:S02]  /*59920*/  LEA.HI.X.SX32 R29, R4, R2, 0x1, P0 ;  /* 0x00000002041d7211 */ /* 0x000fe400000f0eff */
[----:B---3--:R-:W-:-:S03]  /*59930*/  LEA R16, P2, R5, R0, 0x1 ;  /* 0x0000000005107211 */ /* 0x008fc600078408ff */
[----:B------:R1:W-:Y:S01]  /*59940*/  STL.64 [R1+0x80], R28 ;  /* 0x0000801c01007387 */ /* 0x0003e20000100a00 */
[----:B------:R-:W-:Y:S02]  /*59950*/  LEA.HI.X.SX32 R17, R5, R2, 0x1, P2 ;  /* 0x0000000205117211 */ /* 0x000fe400010f0eff */
[----:B-1----:R-:W-:-:S03]  /*59960*/  LEA R28, P0, R8, R0, 0x1 ;  /* 0x00000000081c7211 */ /* 0x002fc600078008ff */
[----:B------:R-:W-:Y:S01]  /*59970*/  STL.64 [R1+0x78], R16 ;  /* 0x0000781001007387 */ /* 0x000fe20000100a00 */
[----:B------:R-:W-:-:S03]  /*59980*/  LEA.HI.X.SX32 R29, R8, R2, 0x1, P0 ;  /* 0x00000002081d7211 */ /* 0x000fc600000f0eff */
[----:B------:R-:W3:Y:S04]  /*59990*/  LDL.LU.64 R24, [R1+0x1e08] ;  /* 0x001e080001187983 */ /* 0x000ee80000300a00 */
[----:B------:R1:W-:Y:S04]  /*599a0*/  STL.64 [R1+0x70], R28 ;  /* 0x0000701c01007387 */ /* 0x0003e80000100a00 */
[----:B-1----:R-:W4:Y:S01]  /*599b0*/  LDL.LU.64 R28, [R1+0x1e00] ;  /* 0x001e0000011c7983 */ /* 0x002f220000300a00 */
[----:B------:R-:W-:-:S05]  /*599c0*/  IMAD R9, R13, 0x2, R8 ;  /* 0x000000020d097824 */ /* 0x000fca00078e0208 */
[----:B------:R-:W-:Y:S02]  /*599d0*/  LEA R7, R13, R9, 0x1 ;  /* 0x000000090d077211 */ /* 0x000fe400078e08ff */
[----:B------:R-:W-:-:S03]  /*599e0*/  LEA R16, P2, R9, R0, 0x1 ;  /* 0x0000000009107211 */ /* 0x000fc600078408ff */
[----:B------:R-:W-:Y:S01]  /*599f0*/  IMAD R6, R13, 0x2, R7 ;  /* 0x000000020d067824 */ /* 0x000fe200078e0207 */
[----:B------:R-:W-:-:S04]  /*59a00*/  LEA.HI.X.SX32 R17, R9, R2, 0x1, P2 ;  /* 0x0000000209117211 */ /* 0x000fc800010f0eff */
[----:B------:R-:W-:Y:S01]  /*59a10*/  LEA R3, R13, R6, 0x1 ;  /* 0x000000060d037211 */ /* 0x000fe200078e08ff */
[----:B------:R1:W-:Y:S01]  /*59a20*/  STL.64 [R1+0x68], R16 ;  /* 0x0000681001007387 */ /* 0x0003e20000100a00 */
[----:B------:R-:W-:-:S03]  /*59a30*/  LEA R10, P2, R6, R0, 0x1 ;  /* 0x00000000060a7211 */ /* 0x000fc600078408ff */
[----:B------:R-:W-:Y:S01]  /*59a40*/  IMAD R5, R13, 0x2, R3 ;  /* 0x000000020d057824 */ /* 0x000fe200078e0203 */
[----:B------:R-:W-:Y:S02]  /*59a50*/  LEA.HI.X.SX32 R11, R6, R2, 0x1, P2 ;  /* 0x00000002060b7211 */ /* 0x000fe400010f0eff */
[----:B-1----:R-:W-:Y:S02]  /*59a60*/  LEA R16, P0, R7, R0, 0x1 ;  /* 0x0000000007107211 */ /* 0x002fe400078008ff */
[----:B------:R-:W-:Y:S02]  /*59a70*/  LEA R4, R13, R5, 0x1 ;  /* 0x000000050d047211 */ /* 0x000fe400078e08ff */
[----:B------:R-:W-:-:S03]  /*59a80*/  LEA.HI.X.SX32 R17, R7, R2, 0x1, P0 ;  /* 0x0000000207117211 */ /* 0x000fc600000f0eff */
[C---:B------:R-:W-:Y:S02]  /*59a90*/  IMAD R8, R13.reuse, 0x2, R4 ;  /* 0x000000020d087824 */ /* 0x040fe400078e0204 */
[----:B------:R1:W-:Y:S04]  /*59aa0*/  STL.64 [R1+0x60], R16 ;  /* 0x0000601001007387 */ /* 0x0003e80000100a00 */
[----:B------:R5:W-:Y:S01]  /*59ab0*/  STL.64 [R1+0x58], R10 ;  /* 0x0000580a01007387 */ /* 0x000be20000100a00 */
[----:B------:R-:W-:Y:S02]  /*59ac0*/  LEA R7, R13, R8, 0x1 ;  /* 0x000000080d077211 */ /* 0x000fe400078e08ff */
[-C--:B-1----:R-:W-:Y:S02]  /*59ad0*/  LEA R16, P0, R3, R0.reuse, 0x1 ;  /* 0x0000000003107211 */ /* 0x082fe400078008ff */
[----:B-----5:R-:W-:-:S02]  /*59ae0*/  LEA R10, P2, R5, R0, 0x1 ;  /* 0x00000000050a7211 */ /* 0x020fc400078408ff */
[-C--:B------:R-:W-:Y:S02]  /*59af0*/  LEA.HI.X.SX32 R17, R3, R2.reuse, 0x1, P0 ;  /* 0x0000000203117211 */ /* 0x080fe400000f0eff */
[----:B------:R-:W-:Y:S01]  /*59b00*/  LEA.HI.X.SX32 R11, R5, R2, 0x1, P2 ;  /* 0x00000002050b7211 */ /* 0x000fe200010f0eff */
[C---:B------:R-:W-:Y:S02]  /*59b10*/  IMAD R6, R13.reuse, 0x2, R7 ;  /* 0x000000020d067824 */ /* 0x040fe400078e0207 */
[----:B------:R1:W-:Y:S04]  /*59b20*/  STL.64 [R1+0x50], R16 ;  /* 0x0000501001007387 */ /* 0x0003e80000100a00 */
[----:B------:R5:W-:Y:S01]  /*59b30*/  STL.64 [R1+0x48], R10 ;  /* 0x0000480a01007387 */ /* 0x000be20000100a00 */
[----:B------:R-:W-:-:S02]  /*59b40*/  LEA R3, R13, R6, 0x1 ;  /* 0x000000060d037211 */ /* 0x000fc400078e08ff */
[-C--:B-1----:R-:W-:Y:S02]  /*59b50*/  LEA R16, P0, R4, R0.reuse, 0x1 ;  /* 0x0000000004107211 */ /* 0x082fe400078008ff */
[----:B-----5:R-:W-:Y:S02]  /*59b60*/  LEA R10, P2, R8, R0, 0x1 ;  /* 0x00000000080a7211 */ /* 0x020fe400078408ff */
[-C--:B------:R-:W-:Y:S02]  /*59b70*/  LEA.HI.X.SX32 R17, R4, R2.reuse, 0x1, P0 ;  /* 0x0000000204117211 */ /* 0x080fe400000f0eff */
[----:B------:R-:W-:Y:S01]  /*59b80*/  LEA.HI.X.SX32 R11, R8, R2, 0x1, P2 ;  /* 0x00000002080b7211 */ /* 0x000fe200010f0eff */
[C---:B------:R-:W-:Y:S02]  /*59b90*/  IMAD R5, R13.reuse, 0x2, R3 ;  /* 0x000000020d057824 */ /* 0x040fe400078e0203 */
[----:B------:R1:W-:Y:S04]  /*59ba0*/  STL.64 [R1+0x40], R16 ;  /* 0x0000401001007387 */ /* 0x0003e80000100a00 */
[----:B------:R5:W-:Y:S01]  /*59bb0*/  STL.64 [R1+0x38], R10 ;  /* 0x0000380a01007387 */ /* 0x000be20000100a00 */
[----:B------:R-:W-:-:S02]  /*59bc0*/  LEA R4, R13, R5, 0x1 ;  /* 0x000000050d047211 */ /* 0x000fc400078e08ff */
[CC--:B-1----:R-:W-:Y:S02]  /*59bd0*/  LEA R16, P0, R7.reuse, R0.reuse, 0x1 ;  /* 0x0000000007107211 */ /* 0x0c2fe400078008ff */
[C---:B-----5:R-:W-:Y:S02]  /*59be0*/  LEA R10, P2, R6.reuse, R0, 0x1 ;  /* 0x00000000060a7211 */ /* 0x060fe400078408ff */
[-C--:B------:R-:W-:Y:S02]  /*59bf0*/  LEA.HI.X.SX32 R17, R7, R2.reuse, 0x1, P0 ;  /* 0x0000000207117211 */ /* 0x080fe400000f0eff */
[----:B------:R-:W-:Y:S02]  /*59c00*/  LEA.HI.X.SX32 R11, R6, R2, 0x1, P2 ;  /* 0x00000002060b7211 */ /* 0x000fe400010f0eff */
[----:B------:R-:W-:Y:S01]  /*59c10*/  PRMT R9, R19, 0x7632, R9 ;  /* 0x0000763213097816 */ /* 0x000fe20000000009 */
[----:B------:R-:W-:Y:S01]  /*59c20*/  STL.64 [R1+0x30], R16 ;  /* 0x0000301001007387 */ /* 0x000fe20000100a00 */
[----:B------:R-:W-:Y:S01]  /*59c30*/  LEA R18, P0, R3, R0, 0x1 ;  /* 0x0000000003127211 */ /* 0x000fe200078008ff */
[----:B------:R-:W-:-:S02]  /*59c40*/  IMAD R7, R13, 0x2, R4 ;  /* 0x000000020d077824 */ /* 0x000fc400078e0204 */
[----:B------:R1:W-:Y:S01]  /*59c50*/  STL.64 [R1+0x28], R10 ;  /* 0x0000280a01007387 */ /* 0x0003e20000100a00 */
[----:B------:R-:W-:Y:S02]  /*59c60*/  LEA.HI.X.SX32 R19, R3, R2, 0x1, P0 ;  /* 0x0000000203137211 */ /* 0x000fe400000f0eff */
[----:B------:R-:W-:Y:S01]  /*59c70*/  PRMT R8, R15, 0x7632, R8 ;  /* 0x000076320f087816 */ /* 0x000fe20000000008 */
[----:B------:R5:W-:Y:S01]  /*59c80*/  STG.E.U16 [R20.64], R9 ;  /* 0x0000000914007986 */ /* 0x000be2000c101506 */
[----:B------:R-:W-:Y:S02]  /*59c90*/  LEA R6, R13, R7, 0x1 ;  /* 0x000000070d067211 */ /* 0x000fe400078e08ff */
[C---:B-1----:R-:W-:Y:S01]  /*59ca0*/  LEA R10, P2, R5.reuse, R0, 0x1 ;  /* 0x00000000050a7211 */ /* 0x042fe200078408ff */
[----:B------:R-:W1:Y:S03]  /*59cb0*/  S2R R15, SR_TID.X ;  /* 0x00000000000f7919 */ /* 0x000e660000002100 */
[----:B------:R-:W-:-:S02]  /*59cc0*/  LEA.HI.X.SX32 R11, R5, R2, 0x1, P2 ;  /* 0x00000002050b7211 */ /* 0x000fc400010f0eff */
[C---:B-----5:R-:W-:Y:S01]  /*59cd0*/  LEA R20, P0, R4.reuse, R0, 0x1 ;  /* 0x0000000004147211 */ /* 0x060fe200078008ff */
[----:B------:R-:W-:Y:S01]  /*59ce0*/  STL.64 [R1+0x20], R18 ;  /* 0x0000201201007387 */ /* 0x000fe20000100a00 */
[C---:B------:R-:W-:Y:S02]  /*59cf0*/  IMAD R5, R13.reuse, 0x2, R6 ;  /* 0x000000020d057824 */ /* 0x040fe400078e0206 */
[----:B------:R-:W-:Y:S01]  /*59d00*/  LEA.HI.X.SX32 R21, R4, R2, 0x1, P0 ;  /* 0x0000000204157211 */ /* 0x000fe200000f0eff */
[----:B------:R5:W-:Y:S02]  /*59d10*/  STL.64 [R1+0x18], R10 ;  /* 0x0000180a01007387 */ /* 0x000be40000100a00 */
[----:B------:R-:W-:Y:S02]  /*59d20*/  LEA R3, R13, R5, 0x1 ;  /* 0x000000050d037211 */ /* 0x000fe400078e08ff */
[----:B------:R0:W-:Y:S01]  /*59d30*/  STL.64 [R1+0x10], R20 ;  /* 0x0000101401007387 */ /* 0x0001e20000100a00 */
[----:B-----5:R-:W-:Y:S01]  /*59d40*/  LEA R10, P2, R7, R0, 0x1 ;  /* 0x00000000070a7211 */ /* 0x020fe200078408ff */
[----:B0-----:R-:W-:-:S03]  /*59d50*/  IMAD.MOV.U32 R20, RZ, RZ, R26 ;  /* 0x000000ffff147224 */ /* 0x001fc600078e001a */
[----:B------:R-:W-:Y:S02]  /*59d60*/  LEA.HI.X.SX32 R11, R7, R2, 0x1, P2 ;  /* 0x00000002070b7211 */ /* 0x000fe400010f0eff */
[C---:B------:R-:W-:Y:S02]  /*59d70*/  LEA R26, P2, R5.reuse, R0, 0x1 ;  /* 0x00000000051a7211 */ /* 0x040fe400078408ff */
[----:B------:R-:W-:Y:S01]  /*59d80*/  MOV R21, R27 ;  /* 0x0000001b00157202 */ /* 0x000fe20000000f00 */
[----:B------:R-:W-:Y:S01]  /*59d90*/  STL.64 [R1+0x8], R10 ;  /* 0x0000080a01007387 */ /* 0x000fe20000100a00 */
[----:B------:R-:W-:-:S03]  /*59da0*/  LEA.HI.X.SX32 R27, R5, R2, 0x1, P2 ;  /* 0x00000002051b7211 */ /* 0x000fc600010f0eff */
[----:B------:R-:W-:Y:S01]  /*59db0*/  STL [R1+0x1b70], R26 ;  /* 0x001b701a01007387 */ /* 0x000fe20000100800 */
[----:B---3--:R-:W-:Y:S01]  /*59dc0*/  MOV R16, R24 ;  /* 0x0000001800107202 */ /* 0x008fe20000000f00 */
[----:B------:R-:W-:Y:S02]  /*59dd0*/  IMAD.MOV.U32 R17, RZ, RZ, R25 ;  /* 0x000000ffff117224 */ /* 0x000fe400078e0019 */
[----:B----4-:R0:W-:Y:S02]  /*59de0*/  STG.E.U16 [R28.64], R8 ;  /* 0x000000081c007986 */ /* 0x0101e4000c101506 */
[----:B0-----:R-:W-:-:S04]  /*59df0*/  LEA R8, P0, R6, R0, 0x1 ;  /* 0x0000000006087211 */ /* 0x001fc800078008ff */
[----:B------:R-:W-:Y:S02]  /*59e00*/  LEA.HI.X.SX32 R9, R6, R2, 0x1, P0 ;  /* 0x0000000206097211 */ /* 0x000fe400000f0eff */
[----:B------:R-:W-:-:S03]  /*59e10*/  LEA R24, P0, R3, R0, 0x1 ;  /* 0x0000000003187211 */ /* 0x000fc600078008ff */
[----:B------:R0:W-:Y:S01]  /*59e20*/  STL.64 [R1], R8 ;  /* 0x0000000801007387 */ /* 0x0001e20000100a00 */
[----:B------:R-:W-:-:S03]  /*59e30*/  LEA.HI.X.SX32 R25, R3, R2, 0x1, P0 ;  /* 0x0000000203197211 */ /* 0x000fc600000f0eff */
[----:B------:R-:W-:Y:S04]  /*59e40*/  STL [R1+0x1c78], R26 ;  /* 0x001c781a01007387 */ /* 0x000fe80000100800 */
[----:B------:R-:W-:Y:S04]  /*59e50*/  STL [R1+0x1b64], R27 ;  /* 0x001b641b01007387 */ /* 0x000fe80000100800 */
[----:B------:R-:W-:Y:S01]  /*59e60*/  STL [R1+0x1c68], R27 ;  /* 0x001c681b01007387 */ /* 0x000fe20000100800 */
[----:B-1----:R-:W-:-:S03]  /*59e70*/  SHF.L.U32 R28, R15, 0x4, RZ ;  /* 0x000000040f1c7819 */ /* 0x002fc600000006ff */
[----:B------:R-:W-:Y:S01]  /*59e80*/  STL [R1+0x1b80], R24 ;  /* 0x001b801801007387 */ /* 0x000fe20000100800 */
[----:B0-----:R-:W-:-:S03]  /*59e90*/  SHF.L.U32 R8, R15, 0x2, RZ ;  /* 0x000000020f087819 */ /* 0x001fc600000006ff */
[----:B------:R0:W-:Y:S04]  /*59ea0*/  STL [R1+0x1c88], R24 ;  /* 0x001c881801007387 */ /* 0x0001e80000100800 */
[----:B------:R-:W-:Y:S04]  /*59eb0*/  STL [R1+0x1b60], R25 ;  /* 0x001b601901007387 */ /* 0x000fe80000100800 */
[----:B------:R-:W-:Y:S04]  /*59ec0*/  STL [R1+0x1c58], R25 ;  /* 0x001c581901007387 */ /* 0x000fe80000100800 */
[----:B------:R-:W3:Y:S01]  /*59ed0*/  LDL.LU R15, [R1+0x3d0] ;  /* 0x0003d000010f7983 */ /* 0x000ee20000300800 */
[----:B------:R-:W-:-:S02]  /*59ee0*/  IMAD R4, R13, 0x2, R3 ;  /* 0x000000020d047824 */ /* 0x000fc400078e0203 */
[----:B--2---:R-:W-:Y:S02]  /*59ef0*/  IMAD.MOV.U32 R18, RZ, RZ, R22 ;  /* 0x000000ffff127224 */ /* 0x004fe400078e0016 */
[----:B------:R-:W-:Y:S01]  /*59f00*/  IMAD R6, R13, 0x2, R4 ;  /* 0x000000020d067824 */ /* 0x000fe200078e0204 */
[----:B------:R-:W-:-:S03]  /*59f10*/  LEA R22, P2, R4, R0, 0x1 ;  /* 0x0000000004167211 */ /* 0x000fc600078408ff */
[C---:B------:R-:W-:Y:S01]  /*59f20*/  IMAD R5, R13.reuse, 0x2, R6 ;  /* 0x000000020d057824 */ /* 0x040fe200078e0206 */
[----:B------:R-:W-:Y:S01]  /*59f30*/  MOV R19, R23 ;  /* 0x0000001700137202 */ /* 0x000fe20000000f00 */
[----:B------:R-:W-:Y:S01]  /*59f40*/  STL [R1+0x1b90], R22 ;  /* 0x001b901601007387 */ /* 0x000fe20000100800 */
[----:B------:R-:W-:Y:S02]  /*59f50*/  LEA.HI.X.SX32 R23, R4, R2, 0x1, P2 ;  /* 0x0000000204177211 */ /* 0x000fe400010f0eff */
[----:B------:R-:W-:Y:S01]  /*59f60*/  LEA R7, R13, R5, 0x1 ;  /* 0x000000050d077211 */ /* 0x000fe200078e08ff */
[----:B------:R1:W-:Y:S01]  /*59f70*/  STL [R1+0x1cf8], R22 ;  /* 0x001cf81601007387 */ /* 0x0003e20000100800 */
[----:B0-----:R-:W-:-:S03]  /*59f80*/  MOV R24, R18 ;  /* 0x0000001200187202 */ /* 0x001fc60000000f00 */
[----:B------:R-:W-:Y:S01]  /*59f90*/  STL [R1+0x1b5c], R23 ;  /* 0x001b5c1701007387 */ /* 0x000fe20000100800 */
[----:B------:R-:W-:Y:S01]  /*59fa0*/  LEA R18, P2, R5, R0, 0x1 ;  /* 0x0000000005127211 */ /* 0x000fe200078408ff */
[----:B------:R-:W-:Y:S01]  /*59fb0*/  IMAD R4, R13, 0x2, R7 ;  /* 0x000000020d047824 */ /* 0x000fe200078e0207 */
[----:B-1----:R-:W-:Y:S02]  /*59fc0*/  MOV R22, R20 ;  /* 0x0000001400167202 */ /* 0x002fe40000000f00 */
[----:B------:R-:W-:Y:S01]  /*59fd0*/  LEA R20, P0, R6, R0, 0x1 ;  /* 0x0000000006147211 */ /* 0x000fe200078008ff */
[----:B------:R0:W-:Y:S01]  /*59fe0*/  STL [R1+0x1c48], R23 ;  /* 0x001c481701007387 */ /* 0x0001e20000100800 */
[----:B------:R-:W-:Y:S01]  /*59ff0*/  MOV R26, R16 ;  /* 0x00000010001a7202 */ /* 0x000fe20000000f00 */
[----:B------:R-:W-:Y:S01]  /*5a000*/  IMAD.MOV.U32 R25, RZ, RZ, R19 ;  /* 0x000000ffff197224 */ /* 0x000fe200078e0013 */
[----:B------:R-:W-:Y:S01]  /*5a010*/  LEA.HI.X.SX32 R19, R5, R2, 0x1, P2 ;  /* 0x0000000205137211 */ /* 0x000fe200010f0eff */
[----:B------:R-:W-:Y:S01]  /*5a020*/  STL [R1+0x1ba0], R20 ;  /* 0x001ba01401007387 */ /* 0x000fe20000100800 */
[----:B------:R-:W-:Y:S01]  /*5a030*/  LEA R10, P2, R4, R0, 0x1 ;  /* 0x00000000040a7211 */ /* 0x000fe200078408ff */
[----:B0-----:R-:W-:Y:S01]  /*5a040*/  IMAD.MOV.U32 R23, RZ, RZ, R21 ;  /* 0x000000ffff177224 */ /* 0x001fe200078e0015 */
[----:B------:R-:W-:-:S02]  /*5a050*/  LEA.HI.X.SX32 R21, R6, R2, 0x1, P0 ;  /* 0x0000000206157211 */ /* 0x000fc400000f0eff */
[C---:B------:R-:W-:Y:S01]  /*5a060*/  LEA R16, P0, R7.reuse, R0, 0x1 ;  /* 0x0000000007107211 */ /* 0x040fe200078008ff */
[----:B------:R-:W-:Y:S01]  /*5a070*/  STL [R1+0x1d08], R20 ;  /* 0x001d081401007387 */ /* 0x000fe20000100800 */
[----:B------:R-:W-:Y:S02]  /*5a080*/  IMAD.MOV.U32 R27, RZ, RZ, R17 ;  /* 0x000000ffff1b7224 */ /* 0x000fe400078e0011 */
[-C--:B------:R-:W-:Y:S01]  /*5a090*/  LEA.HI.X.SX32 R17, R7, R2.reuse, 0x1, P0 ;  /* 0x0000000207117211 */ /* 0x080fe200000f0eff */
[----:B------:R-:W-:Y:S01]  /*5a0a0*/  STL [R1+0x1b58], R21 ;  /* 0x001b581501007387 */ /* 0x000fe20000100800 */
[----:B------:R-:W-:-:S03]  /*5a0b0*/  LEA.HI.X.SX32 R11, R4, R2, 0x1, P2 ;  /* 0x00000002040b7211 */ /* 0x000fc600010f0eff */
[----:B------:R-:W-:Y:S04]  /*5a0c0*/  STL [R1+0x1c38], R21 ;  /* 0x001c381501007387 */ /* 0x000fe80000100800 */
[----:B------:R-:W-:Y:S04]  /*5a0d0*/  STL [R1+0x1bc8], R18 ;  /* 0x001bc81201007387 */ /* 0x000fe80000100800 */
[----:B------:R-:W-:Y:S04]  /*5a0e0*/  STL [R1+0x1b54], R19 ;  /* 0x001b541301007387 */ /* 0x000fe80000100800 */
[----:B------:R0:W-:Y:S04]  /*5a0f0*/  STL [R1+0x1c28], R19 ;  /* 0x001c281301007387 */ /* 0x0001e80000100800 */
[----:B------:R-:W-:Y:S04]  /*5a100*/  STL [R1+0x1bd8], R16 ;  /* 0x001bd81001007387 */ /* 0x000fe80000100800 */
[----:B------:R-:W-:Y:S04]  /*5a110*/  STL [R1+0x1b50], R17 ;  /* 0x001b501101007387 */ /* 0x000fe80000100800 */
[----:B------:R-:W-:Y:S04]  /*5a120*/  STL [R1+0x1c18], R17 ;  /* 0x001c181101007387 */ /* 0x000fe80000100800 */
[----:B------:R1:W-:Y:S01]  /*5a130*/  STL.64 [R1+0x1b68], R10 ;  /* 0x001b680a01007387 */ /* 0x0003e20000100a00 */
[----:B0-----:R-:W-:-:S03]  /*5a140*/  MOV R19, R27 ;  /* 0x0000001b00137202 */ /* 0x001fc60000000f00 */
[----:B-1----:R-:W2:Y:S04]  /*5a150*/  LDL.LU R10, [R1+0xc0] ;  /* 0x0000c000010a7983 */ /* 0x002ea80000300800 */
[----:B------:R-:W4:Y:S04]  /*5a160*/  LDL.LU R11, [R1+0xb0] ;  /* 0x0000b000010b7983 */ /* 0x000f280000300800 */
[----:B------:R-:W5:Y:S04]  /*5a170*/  LDL.LU.64 R16, [R1+0x3b8] ;  /* 0x0003b80001107983 */ /* 0x000f680000300a00 */
[----:B------:R-:W2:Y:S04]  /*5a180*/  LDL.LU R21, [R1+0x164] ;  /* 0x0001640001157983 */ /* 0x000ea80000300800 */
[----:B------:R-:W2:Y:S01]  /*5a190*/  LDL.LU R27, [R1+0x144] ;  /* 0x00014400011b7983 */ /* 0x000ea20000300800 */
[----:B---3--:R-:W-:-:S03]  /*5a1a0*/  FSETP.NEU.AND P0, PT, R15, RZ, PT ;  /* 0x000000ff0f00720b */ /* 0x008fc60003f0d000 */
[----:B------:R-:W3:Y:S04]  /*5a1b0*/  LDL.LU R15, [R1+0x134] ;  /* 0x00013400010f7983 */ /* 0x000ee80000300800 */
[----:B---3--:R0:W-:Y:S04]  /*5a1c0*/  STL.64 [R1+0x1dd8], R14 ;  /* 0x001dd80e01007387 */ /* 0x0081e80000100a00 */
[----:B0-----:R-:W3:Y:S04]  /*5a1d0*/  LDL.LU.64 R14, [R1+0x3c0] ;  /* 0x0003c000010e7983 */ /* 0x001ee80000300a00 */
[----:B------:R-:W2:Y:S01]  /*5a1e0*/  LDL.LU R20, [R1+0x114] ;  /* 0x0001140001147983 */ /* 0x000ea20000300800 */
[----:B------:R-:W-:Y:S01]  /*5a1f0*/  IMAD.MOV.U32 R18, RZ, RZ, R26 ;  /* 0x000000ffff127224 */ /* 0x000fe200078e001a */
[----:B------:R-:W-:-:S02]  /*5a200*/  LEA R3, R13, R4, 0x1 ;  /* 0x000000040d037211 */ /* 0x000fc400078e08ff */
[----:B------:R-:W0:Y:S01]  /*5a210*/  S2R R4, SR_TID.X ;  /* 0x0000000000047919 */ /* 0x000e220000002100 */
[----:B------:R-:W-:Y:S02]  /*5a220*/  LOP3.LUT R8, R8, 0x80, RZ, 0xc0, !PT ;  /* 0x0000008008087812 */ /* 0x000fe400078ec0ff */
[----:B------:R-:W-:Y:S01]  /*5a230*/  LOP3.LUT R28, R28, 0x70, RZ, 0xc0, !PT ;  /* 0x000000701c1c7812 */ /* 0x000fe200078ec0ff */
[----:B--2---:R1:W-:Y:S04]  /*5a240*/  STL.64 [R1+0x1de8], R20 ;  /* 0x001de81401007387 */ /* 0x0043e80000100a00 */
[----:B-1----:R-:W2:Y:S04]  /*5a250*/  LDL.LU R21, [R1+0xd0] ;  /* 0x0000d00001157983 */ /* 0x002ea80000300800 */
[----:B------:R-:W2:Y:S01]  /*5a260*/  LDL.LU R26, [R1+0x124] ;  /* 0x00012400011a7983 */ /* 0x000ea20000300800 */
[----:B------:R-:W-:Y:S01]  /*5a270*/  IMAD.IADD R28, R28, 0x1, R8 ;  /* 0x000000011c1c7824 */ /* 0x000fe200078e0208 */
[----:B------:R-:W-:-:S02]  /*5a280*/  LEA R8, P2, R3, R0, 0x1 ;  /* 0x0000000003087211 */ /* 0x000fc400078408ff */
[----:B------:R-:W-:Y:S02]  /*5a290*/  LEA R5, R13, R3, 0x1 ;  /* 0x000000030d057211 */ /* 0x000fe400078e08ff */
[----:B------:R-:W-:Y:S02]  /*5a2a0*/  LEA.HI.X.SX32 R9, R3, R2, 0x1, P2 ;  /* 0x0000000203097211 */ /* 0x000fe400010f0eff */
[----:B------:R-:W-:Y:S01]  /*5a2b0*/  LEA R6, P2, R5, R0, 0x1 ;  /* 0x0000000005067211 */ /* 0x000fe200078408ff */
[----:B------:R-:W-:Y:S01]  /*5a2c0*/  IMAD R29, R13, 0x2, R5 ;  /* 0x000000020d1d7824 */ /* 0x000fe200078e0205 */
[----:B0-----:R-:W-:Y:S02]  /*5a2d0*/  LOP3.LUT R4, R4, 0x18, RZ, 0xc0, !PT ;  /* 0x0000001804047812 */ /* 0x001fe400078ec0ff */
[----:B------:R-:W-:Y:S02]  /*5a2e0*/  LEA.HI.X.SX32 R7, R5, R2, 0x1, P2 ;  /* 0x0000000205077211 */ /* 0x000fe400010f0eff */
[----:B------:R-:W-:-:S02]  /*5a2f0*/  LEA.HI R4, R4, R28, RZ, 0x1f ;  /* 0x0000001c04047211 */ /* 0x000fc400078ff8ff */
[----:B------:R-:W-:Y:S01]  /*5a300*/  LEA R3, R13, R29, 0x1 ;  /* 0x0000001d0d037211 */ /* 0x000fe200078e08ff */
[----:B--2---:R-:W-:Y:S04]  /*5a310*/  STL.64 [R1+0x1de0], R26 ;  /* 0x001de01a01007387 */ /* 0x004fe80000100a00 */
[----:B------:R-:W-:Y:S04]  /*5a320*/  STL.64 [R1+0x1b78], R8 ;  /* 0x001b780801007387 */ /* 0x000fe80000100a00 */
[----:B------:R-:W2:Y:S04]  /*5a330*/  LDL.LU R13, [R1+0x1a4] ;  /* 0x0001a400010d7983 */ /* 0x000ea80000300800 */
[----:B------:R0:W-:Y:S04]  /*5a340*/  STL.64 [R1+0x1b88], R6 ;  /* 0x001b880601007387 */ /* 0x0001e80000100a00 */
[----:B------:R1:W-:Y:S04]  /*5a350*/  STL [R1+0xe0], R4 ;  /* 0x0000e00401007387 */ /* 0x0003e80000100800 */
[----:B0-----:R-:W2:Y:S04]  /*5a360*/  LDL.LU R6, [R1+0x174] ;  /* 0x0001740001067983 */ /* 0x001ea80000300800 */
[----:B------:R-:W2:Y:S01]  /*5a370*/  LDL.LU R7, [R1+0x154] ;  /* 0x0001540001077983 */ /* 0x000ea20000300800 */
[----:B-1----:R-:W-:-:S04]  /*5a380*/  LEA R4, P2, R3, R0, 0x1 ;  /* 0x0000000003047211 */ /* 0x002fc800078408ff */
[----:B------:R-:W-:Y:S02]  /*5a390*/  LEA.HI.X.SX32 R5, R3, R2, 0x1, P2 ;  /* 0x0000000203057211 */ /* 0x000fe400010f0eff */
[----:B------:R-:W-:-:S04]  /*5a3a0*/  LEA R28, P2, R29, R0, 0x1 ;  /* 0x000000001d1c7211 */ /* 0x000fc800078408ff */
[----:B------:R-:W-:Y:S02]  /*5a3b0*/  LEA.HI.X.SX32 R29, R29, R2, 0x1, P2 ;  /* 0x000000021d1d7211 */ /* 0x000fe400010f0eff */
[----:B------:R-:W-:Y:S01]  /*5a3c0*/  PRMT R0, R21, 0x7632, R0 ;  /* 0x0000763215007816 */ /* 0x000fe20000000000 */
[----:B--2---:R-:W-:Y:S04]  /*5a3d0*/  STL.64 [R1+0x1df8], R6 ;  /* 0x001df80601007387 */ /* 0x004fe80000100a00 */
[----:B------:R0:W-:Y:S04]  /*5a3e0*/  STL [R1+0x1c98], R3 ;  /* 0x001c980301007387 */ /* 0x0001e80000100800 */
[----:B0-----:R-:W2:Y:S04]  /*5a3f0*/  LDL.LU R3, [R1+0x184] ;  /* 0x0001840001037983 */ /* 0x001ea80000300800 */
[----:B------:R-:W-:Y:S04]  /*5a400*/  STL.64 [R1+0x1b98], R4 ;  /* 0x001b980401007387 */ /* 0x000fe80000100a00 */
[----:B------:R-:W-:Y:S04]  /*5a410*/  STL.64 [R1+0x1ba8], R28 ;  /* 0x001ba81c01007387 */ /* 0x000fe80000100a00 */
[----:B------:R-:W2:Y:S04]  /*5a420*/  LDL.LU.64 R6, [R1+0x398] ;  /* 0x0003980001067983 */ /* 0x000ea80000300a00 */
[----:B------:R-:W2:Y:S01]  /*5a430*/  LDL.LU.64 R20, [R1+0x388] ;  /* 0x0003880001147983 */ /* 0x000ea20000300a00 */
[----:B------:R-:W-:-:S03]  /*5a440*/  PRMT R2, R10, 0x7632, R2 ;  /* 0x000076320a027816 */ /* 0x000fc60000000002 */
[----:B---3--:R-:W-:Y:S04]  /*5a450*/  STG.E.U16 [R14.64], R0 ;  /* 0x000000000e007986 */ /* 0x008fe8000c101506 */
[----:B-----5:R0:W-:Y:S02]  /*5a460*/  STG.E.U16 [R16.64], R2 ;  /* 0x0000000210007986 */ /* 0x0201e4000c101506 */
[----:B0-----:R-:W-:Y:S01]  /*5a470*/  IMAD.MOV.U32 R16, RZ, RZ, R22 ;  /* 0x000000ffff107224 */ /* 0x001fe200078e0016 */
[----:B------:R-:W-:Y:S01]  /*5a480*/  MOV R17, R23 ;  /* 0x0000001700117202 */ /* 0x000fe20000000f00 */
[----:B--2---:R0:W-:Y:S04]  /*5a490*/  STL.64 [R1+0x1df0], R20 ;  /* 0x001df01401007387 */ /* 0x0041e80000100a00 */
[----:B0-----:R-:W2:Y:S04]  /*5a4a0*/  LDL.LU.64 R20, [R1+0x390] ;  /* 0x0003900001147983 */ /* 0x001ea80000300a00 */
[----:B------:R-:W3:Y:S04]  /*5a4b0*/  LDL.LU.64 R26, [R1+0x380] ;  /* 0x00038000011a7983 */ /* 0x000ee80000300a00 */
[----:B------:R-:W5:Y:S04]  /*5a4c0*/  LDL.LU.64 R14, [R1+0x378] ;  /* 0x00037800010e7983 */ /* 0x000f680000300a00 */
[----:B------:R-:W2:Y:S04]  /*5a4d0*/  LDL.LU.64 R22, [R1+0x358] ;  /* 0x0003580001167983 */ /* 0x000ea80000300a00 */
[----:B--2---:R0:W-:Y:S04]  /*5a4e0*/  STL.64 [R1+0x1dc0], R22 ;  /* 0x001dc01601007387 */ /* 0x0041e80000100a00 */
[----:B0-----:R-:W2:Y:S04]  /*5a4f0*/  LDL.LU.64 R22, [R1+0x360] ;  /* 0x0003600001167983 */ /* 0x001ea80000300a00 */
[----:B--2---:R0:W-:Y:S04]  /*5a500*/  STL.64 [R1+0x1dc8], R22 ;  /* 0x001dc81601007387 */ /* 0x0041e80000100a00 */
[----:B0-----:R-:W2:Y:S01]  /*5a510*/  LDL.LU.64 R22, [R1+0x368] ;  /* 0x0003680001167983 */ /* 0x001ea20000300a00 */
[----:B----4-:R-:W-:Y:S01]  /*5a520*/  PRMT R0, R11, 0x7632, R0 ;  /* 0x000076320b007816 */ /* 0x010fe20000000000 */
[----:B------:R-:W-:Y:S01]  /*5a530*/  IMAD.MOV.U32 R10, RZ, RZ, R24 ;  /* 0x000000ffff0a7224 */ /* 0x000fe200078e0018 */
[----:B------:R-:W-:Y:S01]  /*5a540*/  MOV R11, R25 ;  /* 0x00000019000b7202 */ /* 0x000fe20000000f00 */
[----:B--2---:R0:W-:Y:S04]  /*5a550*/  STL.64 [R1+0x1dd0], R22 ;  /* 0x001dd01601007387 */ /* 0x0041e80000100a00 */
[----:B0-----:R-:W2:Y:S04]  /*5a560*/  LDL.LU.64 R22, [R1+0x370] ;  /* 0x0003700001167983 */ /* 0x001ea80000300a00 */
[----:B------:R-:W4:Y:S04]  /*5a570*/  LDL R25, [R1+0xf4] ;  /* 0x0000f40001197983 */ /* 0x000f280000100800 */
[----:B------:R-:W2:Y:S04]  /*5a580*/  LDL R24, [R1+0xe4] ;  /* 0x0000e40001187983 */ /* 0x000ea80000100800 */
[----:B------:R0:W-:Y:S04]  /*5a590*/  STL [R1+0x1d90], R2 ;  /* 0x001d900201007387 */ /* 0x0001e80000100800 */
[----:B0-----:R-:W2:Y:S04]  /*5a5a0*/  LDL R2, [R1+0xc4] ;  /* 0x0000c40001027983 */ /* 0x001ea80000100800 */
[----:B--2---:R0:W-:Y:S04]  /*5a5b0*/  STL [R1+0x1da0], R2 ;  /* 0x001da00201007387 */ /* 0x0041e80000100800 */
[----:B0-----:R-:W2:Y:S04]  /*5a5c0*/  LDL R2, [R1+0xd4] ;  /* 0x0000d40001027983 */ /* 0x001ea80000100800 */
        /* <DEDUP_REMOVED lines=10> */
[----:B0-----:R-:W2:Y:S01]  /*5a670*/  LDL.LU.64 R28, [R1+0x348] ;  /* 0x00034800011c7983 */ /* 0x001ea20000300a00 */
[----:B------:R-:W-:-:S03]  /*5a680*/  PRMT R12, R12, 0x7632, R12 ;  /* 0x000076320c0c7816 */ /* 0x000fc6000000000c */
[----:B------:R-:W-:Y:S04]  /*5a690*/  STG.E.U16 [R10.64], R0 ;  /* 0x000000000a007986 */ /* 0x000fe8000c101506 */
[----:B------:R-:W-:Y:S04]  /*5a6a0*/  STG.E.U16 [R16.64], R12 ;  /* 0x0000000c10007986 */ /* 0x000fe8000c101506 */
[----:B------:R-:W-:Y:S04]  /*5a6b0*/  STG.E.U16 [R18.64], R13 ;  /* 0x0000000d12007986 */ /* 0x000fe8000c101506 */
[----:B------:R-:W-:Y:S04]  /*5a6c0*/  STG.E.U16 [R6.64], R3 ;  /* 0x0000000306007986 */ /* 0x000fe8000c101506 */
[----:B--2---:R0:W-:Y:S04]  /*5a6d0*/  STL.64 [R1+0x1db8], R28 ;  /* 0x001db81c01007387 */ /* 0x0041e80000100a00 */
[----:B0-----:R-:W4:Y:S04]  /*5a6e0*/  LDL.LU.64 R28, [R1+0x350] ;  /* 0x00035000011c7983 */ /* 0x001f280000300a00 */
[----:B------:R-:W2:Y:S04]  /*5a6f0*/  LDL.LU.64 R4, [R1+0x310] ;  /* 0x0003100001047983 */ /* 0x000ea80000300a00 */
[----:B------:R-:W2:Y:S04]  /*5a700*/  LDL.LU.64 R8, [R1+0x308] ;  /* 0x0003080001087983 */ /* 0x000ea80000300a00 */
[----:B------:R-:W2:Y:S04]  /*5a710*/  LDL.LU.64 R10, [R1+0x300] ;  /* 0x00030000010a7983 */ /* 0x000ea80000300a00 */
[----:B------:R-:W2:Y:S04]  /*5a720*/  LDL.LU.64 R16, [R1+0x2f8] ;  /* 0x0002f80001107983 */ /* 0x000ea80000300a00 */
[----:B------:R0:W-:Y:S04]  /*5a730*/  STL [R1+0x1be8], R12 ;  /* 0x001be80c01007387 */ /* 0x0001e80000100800 */
[----:B0-----:R-:W2:Y:S04]  /*5a740*/  LDL.LU R12, [R1+0xb4] ;  /* 0x0000b400010c7983 */ /* 0x001ea80000300800 */
[----:B------:R-:W2:Y:S04]  /*5a750*/  LDL.LU.64 R18, [R1+0x2f0] ;  /* 0x0002f00001127983 */ /* 0x000ea80000300a00 */
[----:B------:R-:W2:Y:S04]  /*5a760*/  LDL.LU.64 R6, [R1+0x1df8] ;  /* 0x001df80001067983 */ /* 0x000ea80000300a00 */
[----:B--2---:R0:W-:Y:S04]  /*5a770*/  STG.E.U16 [R20.64], R6 ;  /* 0x0000000614007986 */ /* 0x0041e8000c101506 */
[----:B0-----:R-:W2:Y:S04]  /*5a780*/  LDL.LU.64 R20, [R1+0x1df0] ;  /* 0x001df00001147983 */ /* 0x001ea80000300a00 */
[----:B--2---:R0:W-:Y:S04]  /*5a790*/  STG.E.U16 [R20.64], R7 ;  /* 0x0000000714007986 */ /* 0x0041e8000c101506 */
[----:B0-----:R-:W3:Y:S04]  /*5a7a0*/  LDL.LU.64 R20, [R1+0x1de8] ;  /* 0x001de80001147983 */ /* 0x001ee80000300a00 */
[----:B---3--:R0:W-:Y:S04]  /*5a7b0*/  STG.E.U16 [R26.64], R21 ;  /* 0x000000151a007986 */ /* 0x0081e8000c101506 */
[----:B0-----:R-:W5:Y:S04]  /*5a7c0*/  LDL.LU.64 R26, [R1+0x1de0] ;  /* 0x001de000011a7983 */ /* 0x001f680000300a00 */
[----:B-----5:R0:W-:Y:S04]  /*5a7d0*/  STG.E.U16 [R14.64], R27 ;  /* 0x0000001b0e007986 */ /* 0x0201e8000c101506 */
[----:B0-----:R-:W2:Y:S04]  /*5a7e0*/  LDL.LU.64 R14, [R1+0x1dd8] ;  /* 0x001dd800010e7983 */ /* 0x001ea80000300a00 */
[----:B--2---:R0:W-:Y:S04]  /*5a7f0*/  STG.E.U16 [R22.64], R15 ;  /* 0x0000000f16007986 */ /* 0x0041e8000c101506 */
[----:B0-----:R-:W2:Y:S04]  /*5a800*/  LDL.LU.64 R22, [R1+0x1dd0] ;  /* 0x001dd00001167983 */ /* 0x001ea80000300a00 */
[----:B--2---:R0:W-:Y:S04]  /*5a810*/  STG.E.U16 [R22.64], R20 ;  /* 0x0000001416007986 */ /* 0x0041e8000c101506 */
[----:B0-----:R-:W2:Y:S04]  /*5a820*/  LDL.LU.64 R22, [R1+0x1dc8] ;  /* 0x001dc80001167983 */ /* 0x001ea80000300a00 */
[----:B--2---:R0:W-:Y:S04]  /*5a830*/  STG.E.U16 [R22.64], R26 ;  /* 0x0000001a16007986 */ /* 0x0041e8000c101506 */
[----:B0-----:R-:W2:Y:S04]  /*5a840*/  LDL.LU.64 R22, [R1+0x1dc0] ;  /* 0x001dc00001167983 */ /* 0x001ea80000300a00 */
[----:B--2---:R0:W-:Y:S04]  /*5a850*/  STG.E.U16 [R22.64], R14 ;  /* 0x0000000e16007986 */ /* 0x0041e8000c101506 */
[----:B----4-:R1:W-:Y:S04]  /*5a860*/  STG.E.U16 [R28.64], R25 ;  /* 0x000000191c007986 */ /* 0x0103e8000c101506 */
[----:B0-----:R-:W2:Y:S04]  /*5a870*/  LDL.LU.64 R22, [R1+0x2e0] ;  /* 0x0002e00001167983 */ /* 0x001ea80000300a00 */
[----:B-1----:R-:W3:Y:S04]  /*5a880*/  LDL.LU.64 R28, [R1+0x1db8] ;  /* 0x001db800011c7983 */ /* 0x002ee80000300a00 */
[----:B---3--:R0:W-:Y:S04]  /*5a890*/  STG.E.U16 [R28.64], R24 ;  /* 0x000000181c007986 */ /* 0x0081e8000c101506 */
[----:B0-----:R-:W3:Y:S04]  /*5a8a0*/  LDL.LU.64 R28, [R1+0x1db0] ;  /* 0x001db000011c7983 */ /* 0x001ee80000300a00 */
[----:B------:R-:W4:Y:S04]  /*5a8b0*/  LDL.LU.64 R24, [R1+0x2d8] ;  /* 0x0002d80001187983 */ /* 0x000f280000300a00 */
[----:B---3--:R0:W-:Y:S04]  /*5a8c0*/  STG.E.U16 [R28.64], R2 ;  /* 0x000000021c007986 */ /* 0x0081e8000c101506 */
[----:B0-----:R-:W3:Y:S04]  /*5a8d0*/  LDL.LU.64 R28, [R1+0x1da8] ;  /* 0x001da800011c7983 */ /* 0x001ee80000300a00 */
[----:B------:R-:W3:Y:S04]  /*5a8e0*/  LDL.LU R2, [R1+0x1da0] ;  /* 0x001da00001027983 */ /* 0x000ee80000300800 */
[----:B---3--:R0:W-:Y:S04]  /*5a8f0*/  STG.E.U16 [R28.64], R2 ;  /* 0x000000021c007986 */ /* 0x0081e8000c101506 */
[----:B0-----:R-:W3:Y:S01]  /*5a900*/  LDL.LU.64 R28, [R1+0x1d98] ;  /* 0x001d9800011c7983 */ /* 0x001ee20000300a00 */
[----:B------:R-:W-:-:S03]  /*5a910*/  PRMT R0, R13, 0x7632, R0 ;  /* 0x000076320d007816 */ /* 0x000fc60000000000 */
[----:B------:R-:W5:Y:S04]  /*5a920*/  LDL.LU R2, [R1+0x1d90] ;  /* 0x001d900001027983 */ /* 0x000f680000300800 */
[----:B---3--:R0:W-:Y:S04]  /*5a930*/  STG.E.U16 [R28.64], R12 ;  /* 0x0000000c1c007986 */ /* 0x0081e8000c101506 */
[----:B0-----:R-:W3:Y:S04]  /*5a940*/  LDL.LU.64 R28, [R1+0x1d88] ;  /* 0x001d8800011c7983 */ /* 0x001ee80000300a00 */
[----:B------:R-:W3:Y:S04]  /*5a950*/  LDL.LU R13, [R1+0x1d80] ;  /* 0x001d8000010d7983 */ /* 0x000ee80000300800 */
[----:B---3--:R0:W-:Y:S04]  /*5a960*/  STG.E.U16 [R28.64], R13 ;  /* 0x0000000d1c007986 */ /* 0x0081e8000c101506 */
[----:B0-----:R-:W3:Y:S04]  /*5a970*/  LDL.LU.64 R28, [R1+0x1d78] ;  /* 0x001d7800011c7983 */ /* 0x001ee80000300a00 */
[----:B------:R-:W-:Y:S01]  /*5a980*/  STL.64 [R1+0x1d58], R12 ;  /* 0x001d580c01007387 */ /* 0x000fe20000100a00 */
[----:B-----5:R-:W-:-:S03]  /*5a990*/  PRMT R2, R3, 0x7632, R2 ;  /* 0x0000763203027816 */ /* 0x020fc60000000002 */
[----:B---3--:R0:W-:Y:S04]  /*5a9a0*/  STG.E.U16 [R28.64], R0 ;  /* 0x000000001c007986 */ /* 0x0081e8000c101506 */
[----:B0-----:R-:W3:Y:S01]  /*5a9b0*/  LDL.LU R29, [R1+0x1a8] ;  /* 0x0001a800011d7983 */ /* 0x001ee20000300800 */
[----:B------:R-:W-:-:S03]  /*5a9c0*/  PRMT R0, R6, 0x7632, R0 ;  /* 0x0000763206007816 */ /* 0x000fc60000000000 */
[----:B------:R-:W-:Y:S04]  /*5a9d0*/  STG.E.U16 [R4.64], R2 ;  /* 0x0000000204007986 */ /* 0x000fe8000c101506 */
[----:B------:R0:W-:Y:S04]  /*5a9e0*/  STG.E.U16 [R8.64], R0 ;  /* 0x0000000008007986 */ /* 0x0001e8000c101506 */
[----:B---3--:R-:W-:Y:S04]  /*5a9f0*/  STL [R1+0x1d60], R29 ;  /* 0x001d601d01007387 */ /* 0x008fe80000100800 */
[----:B0-----:R-:W3:Y:S04]  /*5aa00*/  LDL.LU R8, [R1+0x188] ;  /* 0x0001880001087983 */ /* 0x001ee80000300800 */
[----:B------:R-:W3:Y:S01]  /*5aa10*/  LDL.LU R9, [R1+0x178] ;  /* 0x0001780001097983 */ /* 0x000ee20000300800 */
[----:B------:R-:W-:-:S05]  /*5aa20*/  PRMT R2, R7, 0x7632, R2 ;  /* 0x0000763207027816 */ /* 0x000fca0000000002 */
[----:B------:R0:W-:Y:S02]  /*5aa30*/  STG.E.U16 [R10.64], R2 ;  /* 0x000000020a007986 */ /* 0x0001e4000c101506 */
[----:B0-----:R-:W-:Y:S02]  /*5aa40*/  PRMT R2, R27, 0x7632, R2 ;  /* 0x000076321b027816 */ /* 0x001fe40000000002 */
[----:B---3--:R-:W-:Y:S04]  /*5aa50*/  STL.64 [R1+0x1d38], R8 ;  /* 0x001d380801007387 */ /* 0x008fe80000100a00 */
[----:B------:R-:W3:Y:S01]  /*5aa60*/  LDL.LU R27, [R1+0x158] ;  /* 0x00015800011b7983 */ /* 0x000ee20000300800 */
[----:B------:R-:W-:-:S05]  /*5aa70*/  PRMT R0, R21, 0x7632, R0 ;  /* 0x0000763215007816 */ /* 0x000fca0000000000 */
[----:B------:R0:W-:Y:S04]  /*5aa80*/  STG.E.U16 [R16.64], R0 ;  /* 0x0000000010007986 */ /* 0x0001e8000c101506 */
[----:B------:R-:W-:Y:S01]  /*5aa90*/  STG.E.U16 [R18.64], R2 ;  /* 0x0000000212007986 */ /* 0x000fe2000c101506 */
[----:B0-----:R-:W-:-:S05]  /*5aaa0*/  PRMT R0, R15, 0x7632, R0 ;  /* 0x000076320f007816 */ /* 0x001fca0000000000 */
[----:B--2---:R0:W-:Y:S02]  /*5aab0*/  STG.E.U16 [R22.64], R0 ;  /* 0x0000000016007986 */ /* 0x0041e4000c101506 */
[----:B0-----:R-:W-:Y:S02]  /*5aac0*/  PRMT R0, R26, 0x7632, R0 ;  /* 0x000076321a007816 */ /* 0x001fe40000000000 */
[----:B---3--:R-:W-:Y:S04]  /*5aad0*/  STL [R1+0x1d64], R27 ;  /* 0x001d641b01007387 */ /* 0x008fe80000100800 */
[----:B------:R-:W2:Y:S04]  /*5aae0*/  LDL.LU R15, [R1+0x168] ;  /* 0x00016800010f7983 */ /* 0x000ea80000300800 */
[----:B------:R-:W-:Y:S04]  /*5aaf0*/  STL [R1+0x1d70], R0 ;  /* 0x001d700001007387 */ /* 0x000fe80000100800 */
[----:B------:R-:W3:Y:S04]  /*5ab00*/  LDL.LU.64 R6, [R1+0x2d0] ;  /* 0x0002d00001067983 */ /* 0x000ee80000300a00 */
[----:B------:R-:W5:Y:S04]  /*5ab10*/  LDL.LU.64 R10, [R1+0x2c8] ;  /* 0x0002c800010a7983 */ /* 0x000f680000300a00 */
[----:B-----5:R0:W-:Y:S04]  /*5ab20*/  STL [R1+0x1d6c], R11 ;  /* 0x001d6c0b01007387 */ /* 0x0201e80000100800 */
[----:B0-----:R-:W5:Y:S04]  /*5ab30*/  LDL.LU R11, [R1+0xf4] ;  /* 0x0000f400010b7983 */ /* 0x001f680000300800 */
[----:B------:R-:W2:Y:S04]  /*5ab40*/  LDL.LU.64 R16, [R1+0x2c0] ;  /* 0x0002c00001107983 */ /* 0x000ea80000300a00 */
[----:B--2---:R0:W-:Y:S04]  /*5ab50*/  STL [R1+0x1d68], R17 ;  /* 0x001d681101007387 */ /* 0x0041e80000100800 */
[----:B0-----:R-:W2:Y:S04]  /*5ab60*/  LDL.LU R17, [R1+0xe4] ;  /* 0x0000e40001117983 */ /* 0x001ea80000300800 */
[----:B------:R-:W2:Y:S04]  /*5ab70*/  LDL.LU R27, [R1+0xd4] ;  /* 0x0000d400011b7983 */ /* 0x000ea80000300800 */
[----:B------:R-:W2:Y:S04]  /*5ab80*/  LDL.LU.64 R18, [R1+0x2b8] ;  /* 0x0002b80001127983 */ /* 0x000ea80000300a00 */
[----:B------:R-:W2:Y:S04]  /*5ab90*/  LDL.LU R29, [R1+0xc4] ;  /* 0x0000c400011d7983 */ /* 0x000ea80000300800 */
[----:B------:R-:W2:Y:S04]  /*5aba0*/  LDL.LU.64 R12, [R1+0x2b0] ;  /* 0x0002b000010c7983 */ /* 0x000ea80000300a00 */
[----:B------:R-:W2:Y:S04]  /*5abb0*/  LDL.LU.64 R8, [R1+0x290] ;  /* 0x0002900001087983 */ /* 0x000ea80000300a00 */
[----:B--2---:R0:W-:Y:S04]  /*5abc0*/  STL.64 [R1+0x1d40], R8 ;  /* 0x001d400801007387 */ /* 0x0041e80000100a00 */
[----:B0-----:R-:W2:Y:S04]  /*5abd0*/  LDL.LU.64 R8, [R1+0x298] ;  /* 0x0002980001087983 */ /* 0x001ea80000300a00 */
[----:B--2---:R0:W-:Y:S04]  /*5abe0*/  STL.64 [R1+0x1d48], R8 ;  /* 0x001d480801007387 */ /* 0x0041e80000100a00 */
[----:B0-----:R-:W2:Y:S01]  /*5abf0*/  LDL.LU.64 R8, [R1+0x2a0] ;  /* 0x0002a00001087983 */ /* 0x001ea20000300a00 */
[----:B------:R-:W-:-:S03]  /*5ac00*/  IMAD.MOV.U32 R0, RZ, RZ, R14 ;  /* 0x000000ffff007224 */ /* 0x000fc600078e000e */
[----:B--2---:R0:W-:Y:S04]  /*5ac10*/  STL.64 [R1+0x1d50], R8 ;  /* 0x001d500801007387 */ /* 0x0041e80000100a00 */
[----:B0-----:R-:W2:Y:S04]  /*5ac20*/  LDL.LU.64 R8, [R1+0x2a8] ;  /* 0x0002a80001087983 */ /* 0x001ea80000300a00 */
[----:B------:R-:W2:Y:S01]  /*5ac30*/  LDL R14, [R1+0x118] ;  /* 0x00011800010e7983 */ /* 0x000ea20000100800 */
[----:B------:R-:W-:-:S03]  /*5ac40*/  PRMT R2, R20, 0x7632, R2 ;  /* 0x0000763214027816 */ /* 0x000fc60000000002 */
[----:B------:R-:W3:Y:S04]  /*5ac50*/  LDL R20, [R1+0x148] ;  /* 0x0001480001147983 */ /* 0x000ee80000100800 */
[----:B------:R-:W3:Y:S04]  /*5ac60*/  LDL R22, [R1+0x138] ;  /* 0x0001380001167983 */ /* 0x000ee80000100800 */
[----:B--2---:R0:W-:Y:S04]  /*5ac70*/  STL.64 [R1+0x1d20], R14 ;  /* 0x001d200e01007387 */ /* 0x0041e80000100a00 */
[----:B0-----:R-:W2:Y:S04]  /*5ac80*/  LDL.LU.64 R14, [R1+0x278] ;  /* 0x00027800010e7983 */ /* 0x001ea80000300a00 */
[----:B--2---:R0:W-:Y:S04]  /*5ac90*/  STL.64 [R1+0x1d28], R14 ;  /* 0x001d280e01007387 */ /* 0x0041e80000100a00 */
[----:B0-----:R-:W2:Y:S04]  /*5aca0*/  LDL.LU.64 R14, [R1+0x280] ;  /* 0x00028000010e7983 */ /* 0x001ea80000300a00 */
[----:B--2---:R0:W-:Y:S04]  /*5acb0*/  STL.64 [R1+0x1d30], R14 ;  /* 0x001d300e01007387 */ /* 0x0041e80000100a00 */
[----:B0-----:R-:W2:Y:S04]  /*5acc0*/  LDL.LU.64 R14, [R1+0x288] ;  /* 0x00028800010e7983 */ /* 0x001ea80000300a00 */
[----:B------:R-:W2:Y:S04]  /*5acd0*/  LDL R28, [R1+0x128] ;  /* 0x00012800011c7983 */ /* 0x000ea80000100800 */
        /* <DEDUP_REMOVED lines=9> */
[----:B----4-:R0:W-:Y:S02]  /*5ad70*/  STG.E.U16 [R24.64], R2 ;  /* 0x0000000218007986 */ /* 0x0101e4000c101506 */
[----:B0-----:R-:W-:-:S02]  /*5ad80*/  PRMT R2, R0, 0x7632, R2 ;  /* 0x0000763200027816 */ /* 0x001fc40000000002 */
[----:B--2---:R0:W-:Y:S04]  /*5ad90*/  STL.64 [R1+0x1d18], R4 ;  /* 0x001d180401007387 */ /* 0x0041e80000100a00 */
[----:B0-----:R-:W2:Y:S04]  /*5ada0*/  LDL.LU.64 R4, [R1+0x270] ;  /* 0x0002700001047983 */ /* 0x001ea80000300a00 */
[----:B------:R-:W4:Y:S04]  /*5adb0*/  LDL.LU R3, [R1+0x108] ;  /* 0x0001080001037983 */ /* 0x000f280000300800 */
[----:B------:R-:W2:Y:S04]  /*5adc0*/  LDL.LU R24, [R1+0xf8] ;  /* 0x0000f80001187983 */ /* 0x000ea80000300800 */
[----:B------:R-:W2:Y:S04]  /*5add0*/  LDL.LU R26, [R1+0xe8] ;  /* 0x0000e800011a7983 */ /* 0x000ea80000300800 */
[----:B------:R-:W2:Y:S04]  /*5ade0*/  LDL.LU R21, [R1+0xd8] ;  /* 0x0000d80001157983 */ /* 0x000ea80000300800 */
[----:B------:R-:W2:Y:S04]  /*5adf0*/  LDL.LU R23, [R1+0xc8] ;  /* 0x0000c80001177983 */ /* 0x000ea80000300800 */
[----:B------:R-:W2:Y:S04]  /*5ae00*/  LDL.LU R25, [R1+0xb8] ;  /* 0x0000b80001197983 */ /* 0x000ea80000300800 */
[----:B------:R-:W3:Y:S04]  /*5ae10*/  LDL.LU R0, [R1+0x1d70] ;  /* 0x001d700001007983 */ /* 0x000ee80000300800 */
[----:B---3--:R0:W-:Y:S04]  /*5ae20*/  STG.E.U16 [R6.64], R0 ;  /* 0x0000000006007986 */ /* 0x0081e8000c101506 */
[----:B0-----:R-:W3:Y:S01]  /*5ae30*/  LDL.LU.64 R6, [R1+0x238] ;  /* 0x0002380001067983 */ /* 0x001ee20000300a00 */
[----:B-----5:R-:W-:-:S03]  /*5ae40*/  PRMT R0, R11, 0x7632, R0 ;  /* 0x000076320b007816 */ /* 0x020fc60000000000 */
[----:B------:R-:W5:Y:S04]  /*5ae50*/  LDL.LU R11, [R1+0x1d6c] ;  /* 0x001d6c00010b7983 */ /* 0x000f680000300800 */
[----:B-----5:R0:W-:Y:S04]  /*5ae60*/  STG.E.U16 [R10.64], R2 ;  /* 0x000000020a007986 */ /* 0x0201e8000c101506 */
[----:B0-----:R-:W5:Y:S01]  /*5ae70*/  LDL.LU.64 R10, [R1+0x230] ;  /* 0x00023000010a7983 */ /* 0x001f620000300a00 */
[----:B------:R-:W-:-:S03]  /*5ae80*/  PRMT R2, R17, 0x7632, R2 ;  /* 0x0000763211027816 */ /* 0x000fc60000000002 */
[----:B------:R-:W2:Y:S04]  /*5ae90*/  LDL.LU R17, [R1+0x1d68] ;  /* 0x001d680001117983 */ /* 0x000ea80000300800 */
[----:B--2---:R0:W-:Y:S04]  /*5aea0*/  STG.E.U16 [R16.64], R0 ;  /* 0x0000000010007986 */ /* 0x0041e8000c101506 */
[----:B------:R1:W-:Y:S01]  /*5aeb0*/  STG.E.U16 [R18.64], R2 ;  /* 0x0000000212007986 */ /* 0x0003e2000c101506 */
[----:B0-----:R-:W-:-:S03]  /*5aec0*/  PRMT R0, R27, 0x7632, R0 ;  /* 0x000076321b007816 */ /* 0x001fc60000000000 */
[----:B------:R-:W2:Y:S01]  /*5aed0*/  LDL.LU.64 R16, [R1+0x228] ;  /* 0x0002280001107983 */ /* 0x000ea20000300a00 */
[----:B-1----:R-:W-:-:S03]  /*5aee0*/  PRMT R2, R29, 0x7632, R2 ;  /* 0x000076321d027816 */ /* 0x002fc60000000002 */
[----:B------:R-:W2:Y:S04]  /*5aef0*/  LDL.LU R27, [R1+0x1d64] ;  /* 0x001d6400011b7983 */ /* 0x000ea80000300800 */
[----:B------:R-:W2:Y:S04]  /*5af00*/  LDL.LU.64 R18, [R1+0x220] ;  /* 0x0002200001127983 */ /* 0x000ea80000300a00 */
[----:B------:R-:W2:Y:S04]  /*5af10*/  LDL.LU R29, [R1+0x1d60] ;  /* 0x001d6000011d7983 */ /* 0x000ea80000300800 */
[----:B------:R0:W-:Y:S04]  /*5af20*/  STG.E.U16 [R12.64], R0 ;  /* 0x000000000c007986 */ /* 0x0001e8000c101506 */
[----:B------:R1:W-:Y:S04]  /*5af30*/  STG.E.U16 [R8.64], R2 ;  /* 0x0000000208007986 */ /* 0x0003e8000c101506 */
[----:B0-----:R-:W2:Y:S04]  /*5af40*/  LDL.LU.64 R12, [R1+0x1d58] ;  /* 0x001d5800010c7983 */ /* 0x001ea80000300a00 */
[----:B-1----:R-:W3:Y:S01]  /*5af50*/  LDL.LU.64 R8, [R1+0x1d50] ;  /* 0x001d500001087983 */ /* 0x002ee20000300a00 */
[----:B--2---:R-:W-:-:S05]  /*5af60*/  PRMT R0, R12, 0x7632, R0 ;  /* 0x000076320c007816 */ /* 0x004fca0000000000 */
[----:B---3--:R0:W-:Y:S04]  /*5af70*/  STG.E.U16 [R8.64], R0 ;  /* 0x0000000008007986 */ /* 0x0081e8000c101506 */
[----:B0-----:R-:W2:Y:S01]  /*5af80*/  LDL.LU.64 R8, [R1+0x1d48] ;  /* 0x001d480001087983 */ /* 0x001ea20000300a00 */
[----:B------:R-:W-:-:S05]  /*5af90*/  PRMT R13, R13, 0x7632, R13 ;  /* 0x000076320d0d7816 */ /* 0x000fca000000000d */
[----:B--2---:R0:W-:Y:S04]  /*5afa0*/  STG.E.U16 [R8.64], R13 ;  /* 0x0000000d08007986 */ /* 0x0041e8000c101506 */
[----:B0-----:R-:W2:Y:S04]  /*5afb0*/  LDL.LU.64 R8, [R1+0x1d40] ;  /* 0x001d400001087983 */ /* 0x001ea80000300a00 */
[----:B------:R0:W-:Y:S04]  /*5afc0*/  STL [R1+0x1bf8], R13 ;  /* 0x001bf80d01007387 */ /* 0x0001e80000100800 */
[----:B0-----:R-:W3:Y:S04]  /*5afd0*/  LDL.LU.64 R12, [R1+0x240] ;  /* 0x00024000010c7983 */ /* 0x001ee80000300a00 */
[----:B--2---:R0:W-:Y:S04]  /*5afe0*/  STG.E.U16 [R8.64], R29 ;  /* 0x0000001d08007986 */ /* 0x0041e8000c101506 */
        /* <DEDUP_REMOVED lines=11> */
[----:B------:R-:W3:Y:S04]  /*5b0a0*/  LDL.LU R20, [R1+0x1d08] ;  /* 0x001d080001147983 */ /* 0x000ee80000300800 */
[----:B--2---:R0:W-:Y:S04]  /*5b0b0*/  STG.E.U16 [R4.64], R22 ;  /* 0x0000001604007986 */ /* 0x0041e8000c101506 */
[----:B0-----:R-:W2:Y:S04]  /*5b0c0*/  LDL.LU.64 R4, [R1+0x1d00] ;  /* 0x001d000001047983 */ /* 0x001ea80000300a00 */
[----:B------:R-:W3:Y:S04]  /*5b0d0*/  LDL.LU R22, [R1+0x1cf8] ;  /* 0x001cf80001167983 */ /* 0x000ee80000300800 */
[----:B--2---:R0:W-:Y:S04]  /*5b0e0*/  STG.E.U16 [R4.64], R14 ;  /* 0x0000000e04007986 */ /* 0x0041e8000c101506 */
[----:B0-----:R-:W2:Y:S04]  /*5b0f0*/  LDL.LU.64 R4, [R1+0x1cf0] ;  /* 0x001cf00001047983 */ /* 0x001ea80000300a00 */
[----:B------:R-:W3:Y:S04]  /*5b100*/  LDL.LU R14, [R1+0x1ce8] ;  /* 0x001ce800010e7983 */ /* 0x000ee80000300800 */
[----:B--2---:R0:W-:Y:S04]  /*5b110*/  STG.E.U16 [R4.64], R28 ;  /* 0x0000001c04007986 */ /* 0x0041e8000c101506 */
[----:B0-----:R-:W4:Y:S04]  /*5b120*/  LDL.LU.64 R4, [R1+0x1ce0] ;  /* 0x001ce00001047983 */ /* 0x001f280000300a00 */
[----:B----4-:R0:W-:Y:S04]  /*5b130*/  STG.E.U16 [R4.64], R3 ;  /* 0x0000000304007986 */ /* 0x0101e8000c101506 */
[----:B---3--:R-:W-:Y:S04]  /*5b140*/  STG.E.U16 [R12.64], R24 ;  /* 0x000000180c007986 */ /* 0x008fe8000c101506 */
[----:B------:R1:W-:Y:S04]  /*5b150*/  STG.E.U16 [R6.64], R26 ;  /* 0x0000001a06007986 */ /* 0x0003e8000c101506 */
[----:B0-----:R-:W2:Y:S04]  /*5b160*/  LDL.LU.64 R4, [R1+0x218] ;  /* 0x0002180001047983 */ /* 0x001ea80000300a00 */
[----:B------:R-:W-:Y:S04]  /*5b170*/  STL [R1+0x1ca8], R3 ;  /* 0x001ca80301007387 */ /* 0x000fe80000100800 */
[----:B-1----:R-:W3:Y:S04]  /*5b180*/  LDL.LU.64 R6, [R1+0x210] ;  /* 0x0002100001067983 */ /* 0x002ee80000300a00 */
[----:B------:R-:W-:Y:S04]  /*5b190*/  STL [R1+0x1cb8], R26 ;  /* 0x001cb81a01007387 */ /* 0x000fe80000100800 */
[----:B-----5:R0:W-:Y:S04]  /*5b1a0*/  STG.E.U16 [R10.64], R21 ;  /* 0x000000150a007986 */ /* 0x0201e8000c101506 */
[----:B------:R1:W-:Y:S04]  /*5b1b0*/  STG.E.U16 [R16.64], R23 ;  /* 0x0000001710007986 */ /* 0x0003e8000c101506 */
[----:B------:R4:W-:Y:S04]  /*5b1c0*/  STG.E.U16 [R18.64], R25 ;  /* 0x0000001912007986 */ /* 0x0009e8000c101506 */
[----:B0-----:R-:W5:Y:S04]  /*5b1d0*/  LDL.LU.64 R10, [R1+0x208] ;  /* 0x00020800010a7983 */ /* 0x001f680000300a00 */
[----:B------:R-:W-:Y:S04]  /*5b1e0*/  STL.64 [R1+0x1c80], R20 ;  /* 0x001c801401007387 */ /* 0x000fe80000100a00 */
[----:B-1----:R-:W2:Y:S04]  /*5b1f0*/  LDL.LU.64 R16, [R1+0x200] ;  /* 0x0002000001107983 */ /* 0x002ea80000300a00 */
[----:B------:R-:W-:Y:S04]  /*5b200*/  STL.64 [R1+0x1c90], R22 ;  /* 0x001c901601007387 */ /* 0x000fe80000100a00 */
[----:B----4-:R-:W4:Y:S04]  /*5b210*/  LDL.LU.64 R18, [R1+0x1f8] ;  /* 0x0001f80001127983 */ /* 0x010f280000300a00 */
[----:B------:R-:W2:Y:S04]  /*5b220*/  LDL.LU R26, [R1+0x118] ;  /* 0x00011800011a7983 */ /* 0x000ea80000300800 */
[----:B--2---:R0:W-:Y:S04]  /*5b230*/  STL [R1+0x1cc8], R26 ;  /* 0x001cc81a01007387 */ /* 0x0041e80000100800 */
[----:B0-----:R-:W2:Y:S04]  /*5b240*/  LDL.LU R26, [R1+0x138] ;  /* 0x00013800011a7983 */ /* 0x001ea80000300800 */
[----:B--2---:R0:W-:Y:S04]  /*5b250*/  STL [R1+0x1cd8], R26 ;  /* 0x001cd81a01007387 */ /* 0x0041e80000100800 */
[----:B0-----:R-:W2:Y:S04]  /*5b260*/  LDL.LU R26, [R1+0x148] ;  /* 0x00014800011a7983 */ /* 0x001ea80000300800 */
[----:B------:R-:W2:Y:S04]  /*5b270*/  LDL.LU R3, [R1+0x128] ;  /* 0x0001280001037983 */ /* 0x000ea80000300800 */
[----:B------:R0:W-:Y:S04]  /*5b280*/  STL.64 [R1+0x1ca0], R24 ;  /* 0x001ca01801007387 */ /* 0x0001e80000100a00 */
[----:B0-----:R-:W2:Y:S04]  /*5b290*/  LDL.LU.64 R24, [R1+0x1d8] ;  /* 0x0001d80001187983 */ /* 0x001ea80000300a00 */
[----:B--2---:R0:W-:Y:S04]  /*5b2a0*/  STL.64 [R1+0x1cb0], R24 ;  /* 0x001cb01801007387 */ /* 0x0041e80000100a00 */
[----:B0-----:R-:W2:Y:S04]  /*5b2b0*/  LDL.LU.64 R24, [R1+0x1e0] ;  /* 0x0001e00001187983 */ /* 0x001ea80000300a00 */
[----:B--2---:R0:W-:Y:S04]  /*5b2c0*/  STL.64 [R1+0x1cc0], R24 ;  /* 0x001cc01801007387 */ /* 0x0041e80000100a00 */
[----:B0-----:R-:W2:Y:S01]  /*5b2d0*/  LDL.LU.64 R24, [R1+0x1e8] ;  /* 0x0001e80001187983 */ /* 0x001ea20000300a00 */
[----:B------:R-:W-:-:S02]  /*5b2e0*/  PRMT R0, R29, 0x7632, R0 ;  /* 0x000076321d007816 */ /* 0x000fc40000000000 */
[----:B------:R-:W-:Y:S01]  /*5b2f0*/  PRMT R2, R8, 0x7632, R2 ;  /* 0x0000763208027816 */ /* 0x000fe20000000002 */
[----:B------:R-:W-:Y:S04]  /*5b300*/  STG.E.U16 [R4.64], R14 ;  /* 0x0000000e04007986 */ /* 0x000fe8000c101506 */
[----:B---3--:R-:W-:Y:S04]  /*5b310*/  STG.E.U16 [R6.64], R0 ;  /* 0x0000000006007986 */ /* 0x008fe8000c101506 */
[----:B--2---:R0:W-:Y:S04]  /*5b320*/  STL.64 [R1+0x1cd0], R24 ;  /* 0x001cd01801007387 */ /* 0x0041e80000100a00 */
[----:B0-----:R-:W2:Y:S01]  /*5b330*/  LDL.LU.64 R24, [R1+0x1f0] ;  /* 0x0001f00001187983 */ /* 0x001ea20000300a00 */
[----:B------:R-:W-:-:S03]  /*5b340*/  PRMT R0, R9, 0x7632, R0 ;  /* 0x0000763209007816 */ /* 0x000fc60000000000 */
[----:B------:R-:W3:Y:S04]  /*5b350*/  LDL.LU.64 R22, [R1+0x1d0] ;  /* 0x0001d00001167983 */ /* 0x000ee80000300a00 */
[----:B------:R-:W3:Y:S04]  /*5b360*/  LDL.LU.64 R20, [R1+0x1c8] ;  /* 0x0001c80001147983 */ /* 0x000ee80000300a00 */
[----:B------:R-:W3:Y:S04]  /*5b370*/  LDL.LU.64 R12, [R1+0x1c0] ;  /* 0x0001c000010c7983 */ /* 0x000ee80000300a00 */
[----:B------:R-:W3:Y:S04]  /*5b380*/  LDL.LU.64 R28, [R1+0x1b8] ;  /* 0x0001b800011c7983 */ /* 0x000ee80000300a00 */
[----:B------:R-:W3:Y:S04]  /*5b390*/  LDL.LU.64 R4, [R1+0x1b0] ;  /* 0x0001b00001047983 */ /* 0x000ee80000300a00 */
[----:B-----5:R0:W-:Y:S04]  /*5b3a0*/  STG.E.U16 [R10.64], R2 ;  /* 0x000000020a007986 */ /* 0x0201e8000c101506 */
[----:B------:R-:W5:Y:S04]  /*5b3b0*/  LDL.LU.64 R6, [R1+0x198] ;  /* 0x0001980001067983 */ /* 0x000f680000300a00 */
[----:B------:R-:W3:Y:S01]  /*5b3c0*/  LDL.LU.64 R8, [R1+0x190] ;  /* 0x0001900001087983 */ /* 0x000ee20000300a00 */
[----:B0-----:R-:W-:-:S03]  /*5b3d0*/  PRMT R2, R27, 0x7632, R2 ;  /* 0x000076321b027816 */ /* 0x001fc60000000002 */
[----:B------:R0:W-:Y:S04]  /*5b3e0*/  STG.E.U16 [R16.64], R0 ;  /* 0x0000000010007986 */ /* 0x0001e8000c101506 */
[----:B------:R-:W3:Y:S04]  /*5b3f0*/  LDL.LU.64 R10, [R1+0xa8] ;  /* 0x0000a800010a7983 */ /* 0x000ee80000300a00 */
[----:B----4-:R1:W-:Y:S01]  /*5b400*/  STG.E.U16 [R18.64], R2 ;  /* 0x0000000212007986 */ /* 0x0103e2000c101506 */
[----:B0-----:R-:W-:-:S03]  /*5b410*/  PRMT R0, R15, 0x7632, R0 ;  /* 0x000076320f007816 */ /* 0x001fc60000000000 */
[----:B------:R-:W4:Y:S04]  /*5b420*/  LDL.LU.64 R16, [R1+0xa0] ;  /* 0x0000a00001107983 */ /* 0x000f280000300a00 */
[----:B------:R-:W3:Y:S01]  /*5b430*/  LDL.LU R27, [R1+0x1ac] ;  /* 0x0001ac00011b7983 */ /* 0x000ee20000300800 */
[----:B-1----:R-:W-:-:S03]  /*5b440*/  PRMT R2, R26, 0x7632, R2 ;  /* 0x000076321a027816 */ /* 0x002fc60000000002 */
[----:B------:R-:W3:Y:S04]  /*5b450*/  LDL.LU R15, [R1+0x18c] ;  /* 0x00018c00010f7983 */ /* 0x000ee80000300800 */
[----:B------:R-:W3:Y:S04]  /*5b460*/  LDL.LU.64 R18, [R1+0x98] ;  /* 0x0000980001127983 */ /* 0x000ee80000300a00 */
[----:B------:R-:W3:Y:S04]  /*5b470*/  LDL.LU R26, [R1+0x1cd8] ;  /* 0x001cd800011a7983 */ /* 0x000ee80000300800 */
[----:B--2---:R0:W-:Y:S04]  /*5b480*/  STG.E.U16 [R24.64], R0 ;  /* 0x0000000018007986 */ /* 0x0041e8000c101506 */
[----:B0-----:R-:W2:Y:S01]  /*5b490*/  LDL.LU.64 R24, [R1+0x1cd0] ;  /* 0x001cd00001187983 */ /* 0x001ea20000300a00 */
[----:B---3--:R-:W-:-:S03]  /*5b4a0*/  PRMT R0, R26, 0x7632, R0 ;  /* 0x000076321a007816 */ /* 0x008fc60000000000 */
[----:B------:R-:W3:Y:S04]  /*5b4b0*/  LDL.LU R26, [R1+0x1cc8] ;  /* 0x001cc800011a7983 */ /* 0x000ee80000300800 */
[----:B--2---:R0:W-:Y:S04]  /*5b4c0*/  STG.E.U16 [R24.64], R2 ;  /* 0x0000000218007986 */ /* 0x0041e8000c101506 */
[----:B0-----:R-:W2:Y:S01]  /*5b4d0*/  LDL.LU.64 R24, [R1+0x1cc0] ;  /* 0x001cc00001187983 */ /* 0x001ea20000300a00 */
[----:B---3--:R-:W-:-:S03]  /*5b4e0*/  PRMT R2, R26, 0x7632, R2 ;  /* 0x000076321a027816 */ /* 0x008fc60000000002 */
[----:B------:R-:W3:Y:S04]  /*5b4f0*/  LDL.LU R26, [R1+0x1cb8] ;  /* 0x001cb800011a7983 */ /* 0x000ee80000300800 */
[----:B--2---:R0:W-:Y:S04]  /*5b500*/  STG.E.U16 [R24.64], R0 ;  /* 0x0000000018007986 */ /* 0x0041e8000c101506 */
[----:B0-----:R-:W2:Y:S01]  /*5b510*/  LDL.LU.64 R24, [R1+0x1cb0] ;  /* 0x001cb00001187983 */ /* 0x001ea20000300a00 */
[----:B------:R-:W-:-:S03]  /*5b520*/  PRMT R0, R3, 0x7632, R0 ;  /* 0x0000763203007816 */ /* 0x000fc60000000000 */
[----:B------:R-:W3:Y:S04]  /*5b530*/  LDL.LU R3, [R1+0x1ca8] ;  /* 0x001ca80001037983 */ /* 0x000ee80000300800 */
[----:B--2---:R0:W-:Y:S04]  /*5b540*/  STG.E.U16 [R24.64], R2 ;  /* 0x0000000218007986 */ /* 0x0041e8000c101506 */
[----:B0-----:R-:W2:Y:S01]  /*5b550*/  LDL.LU.64 R24, [R1+0x1ca0] ;  /* 0x001ca00001187983 */ /* 0x001ea20000300a00 */
[----:B---3--:R-:W-:-:S03]  /*5b560*/  PRMT R2, R3, 0x7632, R2 ;  /* 0x0000763203027816 */ /* 0x008fc60000000002 */
[----:B------:R-:W3:Y:S04]  /*5b570*/  LDL.LU R3, [R1+0x1c98] ;  /* 0x001c980001037983 */ /* 0x000ee80000300800 */
[----:B------:R0:W-:Y:S04]  /*5b580*/  STG.E.U16 [R22.64], R0 ;  /* 0x0000000016007986 */ /* 0x0001e8000c101506 */
[----:B------:R1:W-:Y:S04]  /*5b590*/  STG.E.U16 [R20.64], R2 ;  /* 0x0000000214007986 */ /* 0x0003e8000c101506 */
[----:B0-----:R-:W3:Y:S01]  /*5b5a0*/  LDL.LU.64 R22, [R1+0x1c90] ;  /* 0x001c900001167983 */ /* 0x001ee20000300a00 */
[----:B--2---:R-:W-:-:S03]  /*5b5b0*/  PRMT R0, R24, 0x7632, R0 ;  /* 0x0000763218007816 */ /* 0x004fc60000000000 */
[----:B------:R-:W2:Y:S04]  /*5b5c0*/  LDL.LU R24, [R1+0x1c88] ;  /* 0x001c880001187983 */ /* 0x000ea80000300800 */
[----:B-1----:R-:W2:Y:S01]  /*5b5d0*/  LDL.LU.64 R20, [R1+0x1c80] ;  /* 0x001c800001147983 */ /* 0x002ea20000300a00 */
[----:B------:R-:W-:-:S03]  /*5b5e0*/  PRMT R2, R26, 0x7632, R2 ;  /* 0x000076321a027816 */ /* 0x000fc60000000002 */
[----:B------:R-:W-:Y:S01]  /*5b5f0*/  STG.E.U16 [R12.64], R0 ;  /* 0x000000000c007986 */ /* 0x000fe2000c101506 */
[----:B------:R-:W-:-:S03]  /*5b600*/  PRMT R14, R14, 0x7632, R14 ;  /* 0x000076320e0e7816 */ /* 0x000fc6000000000e */
[----:B------:R3:W-:Y:S04]  /*5b610*/  STG.E.U16 [R28.64], R2 ;  /* 0x000000021c007986 */ /* 0x0007e8000c101506 */
[----:B------:R-:W4:Y:S01]  /*5b620*/  LDL.LU R26, [R1+0x1c78] ;  /* 0x001c7800011a7983 */ /* 0x000f220000300800 */
[----:B---3--:R-:W-:-:S05]  /*5b630*/  PRMT R2, R23, 0x7632, R2 ;  /* 0x0000763217027816 */ /* 0x008fca0000000002 */
[----:B------:R-:W-:Y:S01]  /*5b640*/  STL.64 [R1+0x1be0], R2 ;  /* 0x001be00201007387 */ /* 0x000fe20000100a00 */
[----:B--2---:R-:W-:-:S05]  /*5b650*/  PRMT R0, R21, 0x7632, R0 ;  /* 0x0000763215007816 */ /* 0x004fca0000000000 */
[----:B------:R0:W-:Y:S01]  /*5b660*/  STG.E.U16 [R4.64], R0 ;  /* 0x0000000004007986 */ /* 0x0001e2000c101506 */
[----:B------:R-:W-:-:S03]  /*5b670*/  PRMT R20, R27, 0x7632, R20 ;  /* 0x000076321b147816 */ /* 0x000fc60000000014 */
[----:B-----5:R-:W-:Y:S01]  /*5b680*/  STG.E.U16 [R6.64], R2 ;  /* 0x0000000206007986 */ /* 0x020fe2000c101506 */
[----:B0-----:R-:W-:-:S05]  /*5b690*/  PRMT R0, R25, 0x7632, R0 ;  /* 0x0000763219007816 */ /* 0x001fca0000000000 */
[----:B------:R0:W-:Y:S04]  /*5b6a0*/  STG.E.U16 [R8.64], R0 ;  /* 0x0000000008007986 */ /* 0x0001e8000c101506 */
[----:B------:R-:W-:Y:S04]  /*5b6b0*/  STL [R1+0x1c08], R0 ;  /* 0x001c080001007387 */ /* 0x000fe80000100800 */
[----:B------:R1:W-:Y:S04]  /*5b6c0*/  STG.E.U16 [R10.64], R14 ;  /* 0x0000000e0a007986 */ /* 0x0003e8000c101506 */
[----:B0-----:R-:W2:Y:S04]  /*5b6d0*/  LDL.LU.64 R8, [R1+0x90] ;  /* 0x0000900001087983 */ /* 0x001ea80000300a00 */
[----:B----4-:R0:W-:Y:S04]  /*5b6e0*/  STG.E.U16 [R16.64], R27 ;  /* 0x0000001b10007986 */ /* 0x0101e8000c101506 */
[----:B-1----:R-:W3:Y:S04]  /*5b6f0*/  LDL.LU R11, [R1+0x17c] ;  /* 0x00017c00010b7983 */ /* 0x002ee80000300800 */
[----:B0-----:R-:W4:Y:S04]  /*5b700*/  LDL.LU R27, [R1+0x15c] ;  /* 0x00015c00011b7983 */ /* 0x001f280000300800 */
[----:B------:R-:W5:Y:S04]  /*5b710*/  LDL.LU R25, [R1+0x16c] ;  /* 0x00016c0001197983 */ /* 0x000f680000300800 */
[----:B------:R-:W2:Y:S01]  /*5b720*/  LDL.LU R23, [R1+0x14c] ;  /* 0x00014c0001177983 */ /* 0x000ea20000300800 */
[----:B------:R-:W-:-:S05]  /*5b730*/  PRMT R22, R15, 0x7632, R22 ;  /* 0x000076320f167816 */ /* 0x000fca0000000016 */
[----:B--2---:R0:W-:Y:S04]  /*5b740*/  STL.64 [R1+0x1c60], R22 ;  /* 0x001c601601007387 */ /* 0x0041e80000100a00 */
[----:B0-----:R-:W2:Y:S04]  /*5b750*/  LDL.LU.64 R22, [R1+0x80] ;  /* 0x0000800001167983 */ /* 0x001ea80000300a00 */
[----:B--2---:R0:W-:Y:S04]  /*5b760*/  STL.64 [R1+0x1c70], R22 ;  /* 0x001c701601007387 */ /* 0x0041e80000100a00 */
[----:B0-----:R-:W4:Y:S04]  /*5b770*/  LDL.LU.64 R22, [R1+0x88] ;  /* 0x0000880001167983 */ /* 0x001f280000300a00 */
[----:B------:R-:W2:Y:S04]  /*5b780*/  LDL.LU R21, [R1+0x13c] ;  /* 0x00013c0001157983 */ /* 0x000ea80000300800 */
[----:B------:R-:W-:Y:S04]  /*5b790*/  STG.E.U16 [R18.64], R15 ;  /* 0x0000000f12007986 */ /* 0x000fe8000c101506 */
[----:B--2---:R0:W-:Y:S04]  /*5b7a0*/  STL.64 [R1+0x1c50], R20 ;  /* 0x001c501401007387 */ /* 0x0041e80000100a00 */
[----:B0-----:R-:W2:Y:S04]  /*5b7b0*/  LDL.LU.64 R20, [R1+0x78] ;  /* 0x0000780001147983 */ /* 0x001ea80000300a00 */
[----:B------:R-:W2:Y:S04]  /*5b7c0*/  LDL.LU R19, [R1+0x11c] ;  /* 0x00011c0001137983 */ /* 0x000ea80000300800 */
[----:B------:R-:W2:Y:S04]  /*5b7d0*/  LDL.LU R17, [R1+0x12c] ;  /* 0x00012c0001117983 */ /* 0x000ea80000300800 */
[----:B------:R-:W2:Y:S04]  /*5b7e0*/  LDL.LU R0, [R1+0x10c] ;  /* 0x00010c0001007983 */ /* 0x000ea80000300800 */
[----:B------:R-:W2:Y:S04]  /*5b7f0*/  LDL.LU R13, [R1+0xfc] ;  /* 0x0000fc00010d7983 */ /* 0x000ea80000300800 */
[----:B------:R-:W2:Y:S04]  /*5b800*/  LDL.LU R12, [R1+0xec] ;  /* 0x0000ec00010c7983 */ /* 0x000ea80000300800 */
        /* <DEDUP_REMOVED lines=8> */
[----:B------:R-:W2:Y:S04]  /*5b890*/  LDL.LU R16, [R1+0xdc] ;  /* 0x0000dc0001107983 */ /* 0x000ea80000300800 */
[----:B------:R-:W2:Y:S04]  /*5b8a0*/  LDL.LU R18, [R1+0xcc] ;  /* 0x0000cc0001127983 */ /* 0x000ea80000300800 */
[----:B------:R-:W2:Y:S04]  /*5b8b0*/  LDL.LU R15, [R1+0xbc] ;  /* 0x0000bc00010f7983 */ /* 0x000ea80000300800 */
[----:B------:R-:W2:Y:S04]  /*5b8c0*/  LDL.LU.64 R2, [R1+0x40] ;  /* 0x0000400001027983 */ /* 0x000ea80000300a00 */
        /* <DEDUP_REMOVED lines=8> */
[----:B0-----:R-:W2:Y:S01]  /*5b950*/  LDL.LU.64 R28, [R1+0x30] ;  /* 0x00003000011c7983 */ /* 0x001ea20000300a00 */
[----:B---3--:R-:W-:-:S03]  /*5b960*/  PRMT R24, R11, 0x7632, R24 ;  /* 0x000076320b187816 */ /* 0x008fc60000000018 */
[----:B------:R-:W-:Y:S04]  /*5b970*/  STG.E.U16 [R8.64], R11 ;  /* 0x0000000b08007986 */ /* 0x000fe8000c101506 */
[----:B----4-:R-:W-:Y:S04]  /*5b980*/  STG.E.U16 [R22.64], R27 ;  /* 0x0000001b16007986 */ /* 0x010fe8000c101506 */
[----:B--2---:R0:W-:Y:S04]  /*5b990*/  STL.64 [R1+0x1bd0], R28 ;  /* 0x001bd01c01007387 */ /* 0x0041e80000100a00 */
[----:B0-----:R-:W2:Y:S04]  /*5b9a0*/  LDL.LU.64 R28, [R1+0x38] ;  /* 0x00003800011c7983 */ /* 0x001ea80000300a00 */
[----:B------:R-:W3:Y:S04]  /*5b9b0*/  LDL.LU.64 R4, [R1+0x18] ;  /* 0x0000180001047983 */ /* 0x000ee80000300a00 */
[----:B------:R-:W4:Y:S04]  /*5b9c0*/  LDL.LU.64 R6, [R1+0x10] ;  /* 0x0000100001067983 */ /* 0x000f280000300a00 */
[----:B------:R-:W2:Y:S04]  /*5b9d0*/  LDL.LU.64 R8, [R1+0x8] ;  /* 0x0000080001087983 */ /* 0x000ea80000300a00 */
[----:B------:R-:W2:Y:S04]  /*5b9e0*/  LDL.LU.64 R10, [R1] ;  /* 0x00000000010a7983 */ /* 0x000ea80000300a00 */
[----:B------:R-:W5:Y:S01]  /*5b9f0*/  LDL.LU.64 R22, [R1+0x1c70] ;  /* 0x001c700001167983 */ /* 0x000f620000300a00 */
[----:B------:R-:W-:-:S03]  /*5ba00*/  PRMT R26, R27, 0x7632, R26 ;  /* 0x000076321b1a7816 */ /* 0x000fc6000000001a */
[----:B------:R-:W2:Y:S04]  /*5ba10*/  LDL.LU R27, [R1+0x1c68] ;  /* 0x001c6800011b7983 */ /* 0x000ea80000300800 */
[----:B-----5:R0:W-:Y:S04]  /*5ba20*/  STG.E.U16 [R22.64], R25 ;  /* 0x0000001916007986 */ /* 0x0201e8000c101506 */
[----:B0-----:R-:W5:Y:S01]  /*5ba30*/  LDL.LU.64 R22, [R1+0x1c60] ;  /* 0x001c600001167983 */ /* 0x001f620000300a00 */
[----:B--2---:R-:W-:-:S03]  /*5ba40*/  PRMT R27, R25, 0x7632, R27 ;  /* 0x00007632191b7816 */ /* 0x004fc6000000001b */
[----:B------:R-:W2:Y:S04]  /*5ba50*/  LDL.LU R25, [R1+0x1c58] ;  /* 0x001c580001197983 */ /* 0x000ea80000300800 */
[----:B-----5:R0:W-:Y:S04]  /*5ba60*/  STG.E.U16 [R20.64], R23 ;  /* 0x0000001714007986 */ /* 0x0201e8000c101506 */
[----:B0-----:R-:W5:Y:S01]  /*5ba70*/  LDL.LU.64 R20, [R1+0x1c50] ;  /* 0x001c500001147983 */ /* 0x001f620000300a00 */
[----:B--2---:R-:W-:-:S03]  /*5ba80*/  PRMT R25, R23, 0x7632, R25 ;  /* 0x0000763217197816 */ /* 0x004fc60000000019 */
[----:B------:R-:W2:Y:S04]  /*5ba90*/  LDL.LU R23, [R1+0x1c48] ;  /* 0x001c480001177983 */ /* 0x000ea80000300800 */
[----:B-----5:R0:W-:Y:S04]  /*5baa0*/  STG.E.U16 [R12.64], R21 ;  /* 0x000000150c007986 */ /* 0x0201e8000c101506 */
[----:B0-----:R-:W5:Y:S01]  /*5bab0*/  LDL.LU.64 R12, [R1+0x1c40] ;  /* 0x001c4000010c7983 */ /* 0x001f620000300a00 */
[----:B--2---:R-:W-:Y:S02]  /*5bac0*/  PRMT R23, R21, 0x7632, R23 ;  /* 0x0000763215177816 */ /* 0x004fe40000000017 */
[----:B------:R-:W2:Y:S01]  /*5bad0*/  LDL.LU R21, [R1+0x1c38] ;  /* 0x001c380001157983 */ /* 0x000ea20000300800 */
[----:B-----5:R0:W-:Y:S04]  /*5bae0*/  STG.E.U16 [R12.64], R19 ;  /* 0x000000130c007986 */ /* 0x0201e8000c101506 */
[----:B0-----:R-:W5:Y:S01]  /*5baf0*/  LDL.LU.64 R12, [R1+0x1c30] ;  /* 0x001c3000010c7983 */ /* 0x001f620000300a00 */
[----:B--2---:R-:W-:-:S02]  /*5bb00*/  PRMT R21, R19, 0x7632, R21 ;  /* 0x0000763213157816 */ /* 0x004fc40000000015 */
[----:B------:R-:W2:Y:S01]  /*5bb10*/  LDL.LU R19, [R1+0x1c28] ;  /* 0x001c280001137983 */ /* 0x000ea20000300800 */
        /* <DEDUP_REMOVED lines=8> */
[----:B-----5:R0:W-:Y:S01]  /*5bba0*/  STG.E.U16 [R2.64], R13 ;  /* 0x0000000d02007986 */ /* 0x0201e2000c101506 */
[----:B------:R-:W-:-:S03]  /*5bbb0*/  PRMT R14, R13, 0x7632, R14 ;  /* 0x000076320d0e7816 */ /* 0x000fc6000000000e */
[----:B0-----:R-:W5:Y:S01]  /*5bbc0*/  LDL.LU.64 R2, [R1+0x1c00] ;  /* 0x001c000001027983 */ /* 0x001f620000300a00 */
[----:B------:R-:W2:Y:S03]  /*5bbd0*/  LDL.LU R13, [R1+0x1bf8] ;  /* 0x001bf800010d7983 */ /* 0x000ea60000300800 */
[----:B-----5:R0:W-:Y:S01]  /*5bbe0*/  STG.E.U16 [R2.64], R12 ;  /* 0x0000000c02007986 */ /* 0x0201e2000c101506 */
[----:B--2---:R-:W-:-:S03]  /*5bbf0*/  PRMT R13, R12, 0x7632, R13 ;  /* 0x000076320c0d7816 */ /* 0x004fc6000000000d */
[----:B0-----:R-:W2:Y:S01]  /*5bc00*/  LDL.LU.64 R2, [R1+0x1bf0] ;  /* 0x001bf00001027983 */ /* 0x001ea20000300a00 */
[----:B------:R-:W5:Y:S03]  /*5bc10*/  LDL.LU R12, [R1+0x1be8] ;  /* 0x001be800010c7983 */ /* 0x000f660000300800 */
[----:B--2---:R0:W-:Y:S01]  /*5bc20*/  STG.E.U16 [R2.64], R16 ;  /* 0x0000001002007986 */ /* 0x0041e2000c101506 */
[----:B-----5:R-:W-:Y:S01]  /*5bc30*/  PRMT R12, R16, 0x7632, R12 ;  /* 0x00007632100c7816 */ /* 0x020fe2000000000c */
[----:B------:R1:W-:Y:S02]  /*5bc40*/  STG.E.U16 [R28.64], R18 ;  /* 0x000000121c007986 */ /* 0x0003e4000c101506 */
[----:B0-----:R-:W2:Y:S01]  /*5bc50*/  LDL.LU.64 R2, [R1+0x1be0] ;  /* 0x001be00001027983 */ /* 0x001ea20000300a00 */
[----:B------:R-:W5:Y:S02]  /*5bc60*/  LDL.LU R16, [R1+0x1bd8] ;  /* 0x001bd80001107983 */ /* 0x000f640000300800 */
[----:B-1----:R-:W3:Y:S01]  /*5bc70*/  LDL.LU.64 R28, [R1+0x1bd0] ;  /* 0x001bd000011c7983 */ /* 0x002ee20000300a00 */
[----:B------:R-:W-:-:S02]  /*5bc80*/  PRMT R0, R15, 0x7632, R0 ;  /* 0x000076320f007816 */ /* 0x000fc40000000000 */
[----:B--2---:R-:W-:Y:S02]  /*5bc90*/  PRMT R2, R18, 0x7632, R2 ;  /* 0x0000763212027816 */ /* 0x004fe40000000002 */
[----:B------:R-:W2:Y:S04]  /*5bca0*/  LDL.LU R18, [R1+0x1bc8] ;  /* 0x001bc80001127983 */ /* 0x000ea80000300800 */
[----:B---3--:R0:W-:Y:S04]  /*5bcb0*/  STG.E.U16 [R28.64], R15 ;  /* 0x0000000f1c007986 */ /* 0x0081e8000c101506 */
[----:B0-----:R-:W3:Y:S01]  /*5bcc0*/  LDL.LU.64 R28, [R1+0x1bc0] ;  /* 0x001bc000011c7983 */ /* 0x001ee20000300a00 */
[----:B------:R-:W3:Y:S03]  /*5bcd0*/  LDL.LU R15, [R1+0x1bb8] ;  /* 0x001bb800010f7983 */ /* 0x000ee60000300800 */
[----:B---3--:R0:W-:Y:S04]  /*5bce0*/  STG.E.U16 [R28.64], R15 ;  /* 0x0000000f1c007986 */ /* 0x0081e8000c101506 */
[----:B0-----:R-:W3:Y:S01]  /*5bcf0*/  LDL.LU.64 R28, [R1+0x1bb0] ;  /* 0x001bb000011c7983 */ /* 0x001ee20000300a00 */
[----:B------:R-:W-:-:S02]  /*5bd00*/  PRMT R3, R15, 0x7632, R3 ;  /* 0x000076320f037816 */ /* 0x000fc40000000003 */
[----:B------:R-:W2:Y:S01]  /*5bd10*/  LDL.LU R15, [R1+0x420] ;  /* 0x00042000010f7983 */ /* 0x000ea20000300800 */
[----:B---3--:R0:W-:Y:S01]  /*5bd20*/  STG.E.U16 [R28.64], R20 ;  /* 0x000000141c007986 */ /* 0x0081e2000c101506 */
[----:B------:R1:W-:Y:S02]  /*5bd30*/  STG.E.U16 [R4.64], R22 ;  /* 0x0000001604007986 */ /* 0x0003e4000c101506 */
[----:B----4-:R3:W-:Y:S02]  /*5bd40*/  STG.E.U16 [R6.64], R24 ;  /* 0x0000001806007986 */ /* 0x0107e4000c101506 */
[----:B------:R4:W-:Y:S01]  /*5bd50*/  STG.E.U16 [R8.64], R26 ;  /* 0x0000001a08007986 */ /* 0x0009e2000c101506 */
[----:B------:R2:W-:Y:S04]  /*5bd60*/  STG.E.U16 [R10.64], R27 ;  /* 0x0000001b0a007986 */ /* 0x0005e8000c101506 */
[----:B0-----:R-:W5:Y:S01]  /*5bd70*/  LDL.LU.64 R28, [R1+0x1ba8] ;  /* 0x001ba800011c7983 */ /* 0x001f620000300a00 */
[----:B------:R-:W5:Y:S02]  /*5bd80*/  LDL.LU R20, [R1+0x1ba0] ;  /* 0x001ba00001147983 */ /* 0x000f640000300800 */
[----:B-1----:R-:W5:Y:S02]  /*5bd90*/  LDL.LU.64 R4, [R1+0x1b98] ;  /* 0x001b980001047983 */ /* 0x002f640000300a00 */
[----:B------:R-:W5:Y:S01]  /*5bda0*/  LDL.LU R22, [R1+0x1b90] ;  /* 0x001b900001167983 */ /* 0x000f620000300800 */
[----:B---3--:R-:W3:Y:S01]  /*5bdb0*/  LDL.LU.64 R6, [R1+0x1b88] ;  /* 0x001b880001067983 */ /* 0x008ee20000300a00 */
[----:B------:R-:W3:Y:S02]  /*5bdc0*/  LDL.LU R24, [R1+0x1b80] ;  /* 0x001b800001187983 */ /* 0x000ee40000300800 */
[----:B----4-:R-:W4:Y:S02]  /*5bdd0*/  LDL.LU.64 R8, [R1+0x1b78] ;  /* 0x001b780001087983 */ /* 0x010f240000300a00 */
[----:B------:R-:W3:Y:S01]  /*5bde0*/  LDL.LU R26, [R1+0x1b70] ;  /* 0x001b7000011a7983 */ /* 0x000ee20000300800 */
[----:B--2---:R-:W2:Y:S01]  /*5bdf0*/  LDL.LU.64 R10, [R1+0x1b68] ;  /* 0x001b6800010a7983 */ /* 0x004ea20000300a00 */
[----:B------:R-:W3:Y:S03]  /*5be00*/  LDL.LU R27, [R1+0x1b64] ;  /* 0x001b6400011b7983 */ /* 0x000ee60000300800 */
[----:B---3--:R0:W-:Y:S04]  /*5be10*/  STG.E.U16 [R26.64], R25 ;  /* 0x000000191a007986 */ /* 0x0081e8000c101506 */
[----:B0-----:R-:W3:Y:S01]  /*5be20*/  LDL.LU R25, [R1+0x1b60] ;  /* 0x001b600001197983 */ /* 0x001ee20000300800 */
[----:B------:R-:W2:Y:S02]  /*5be30*/  LDL.LU R27, [R1+0x6e0] ;  /* 0x0006e000011b7983 */ /* 0x000ea40000300800 */
[----:B------:R-:W2:Y:S01]  /*5be40*/  LDL.LU R26, [R1+0x6d0] ;  /* 0x0006d000011a7983 */ /* 0x000ea20000300800 */
[----:B---3--:R0:W-:Y:S04]  /*5be50*/  STG.E.U16 [R24.64], R23 ;  /* 0x0000001718007986 */ /* 0x0081e8000c101506 */
[----:B0-----:R-:W5:Y:S01]  /*5be60*/  LDL.LU R23, [R1+0x1b5c] ;  /* 0x001b5c0001177983 */ /* 0x001f620000300800 */
[----:B------:R-:W3:Y:S02]  /*5be70*/  LDL.LU R24, [R1+0x6d8] ;  /* 0x0006d80001187983 */ /* 0x000ee40000300800 */
[----:B------:R-:W2:Y:S01]  /*5be80*/  LDL.LU R25, [R1+0x6d4] ;  /* 0x0006d40001197983 */ /* 0x000ea20000300800 */
[----:B-----5:R0:W-:Y:S04]  /*5be90*/  STG.E.U16 [R22.64], R21 ;  /* 0x0000001516007986 */ /* 0x0201e8000c101506 */
[----:B0-----:R-:W5:Y:S01]  /*5bea0*/  LDL.LU R21, [R1+0x1b58] ;  /* 0x001b580001157983 */ /* 0x001f620000300800 */
[----:B------:R-:W2:Y:S02]  /*5beb0*/  LDL.LU R22, [R1+0x428] ;  /* 0x0004280001167983 */ /* 0x000ea40000300800 */
        /* <DEDUP_REMOVED lines=8> */
[----:B------:R-:W3:Y:S01]  /*5bf40*/  LDL.LU R19, [R1+0x41c] ;  /* 0x00041c0001137983 */ /* 0x000ee20000300800 */
[----:B-----5:R0:W-:Y:S01]  /*5bf50*/  STG.E.U16 [R16.64], R14 ;  /* 0x0000000e10007986 */ /* 0x0201e2000c101506 */
[----:B--2---:R1:W-:Y:S03]  /*5bf60*/  STG.E.U16 [R10.64], R13 ;  /* 0x0000000d0a007986 */ /* 0x0043e6000c101506 */
[----:B0-----:R-:W2:Y:S01]  /*5bf70*/  LDL.LU R14, [R1+0x89c] ;  /* 0x00089c00010e7983 */ /* 0x001ea20000300800 */
[----:B------:R-:W2:Y:S02]  /*5bf80*/  LDL.LU R16, [R1+0x430] ;  /* 0x0004300001107983 */ /* 0x000ea40000300800 */
[----:B------:R-:W5:Y:S02]  /*5bf90*/  LDL.LU R17, [R1+0x6e4] ;  /* 0x0006e40001117983 */ /* 0x000f640000300800 */
[----:B-1----:R-:W2:Y:S01]  /*5bfa0*/  LDL.LU R10, [R1+0x8a4] ;  /* 0x0008a400010a7983 */ /* 0x002ea20000300800 */
[----:B------:R-:W2:Y:S01]  /*5bfb0*/  LDL.LU R11, [R1+0x42c] ;  /* 0x00042c00010b7983 */ /* 0x000ea20000300800 */
[----:B------:R-:W-:-:S03]  /*5bfc0*/  FSEL R22, R22, -INF , P6 ;  /* 0xff80000016167808 */ /* 0x000fc60003000000 */
[----:B----4-:R0:W-:Y:S01]  /*5bfd0*/  STG.E.U16 [R8.64], R12 ;  /* 0x0000000c08007986 */ /* 0x0101e2000c101506 */
[----:B------:R1:W-:Y:S02]  /*5bfe0*/  STG.E.U16 [R6.64], R2 ;  /* 0x0000000206007986 */ /* 0x0003e4000c101506 */
[----:B------:R1:W-:Y:S02]  /*5bff0*/  STG.E.U16 [R28.64], R0 ;  /* 0x000000001c007986 */ /* 0x0003e4000c101506 */
[----:B------:R1:W-:Y:S01]  /*5c000*/  STG.E.U16 [R4.64], R3 ;  /* 0x0000000304007986 */ /* 0x0003e2000c101506 */
[----:B------:R-:W-:Y:S02]  /*5c010*/  FSEL R15, R15, -INF , P4 ;  /* 0xff8000000f0f7808 */ /* 0x000fe40002000000 */
[----:B------:R-:W-:-:S03]  /*5c020*/  FSEL R20, R20, -INF , P5 ;  /* 0xff80000014147808 */ /* 0x000fc60002800000 */
[----:B---3--:R-:W-:Y:S02]  /*5c030*/  FFMA R13, R15, 0.69314718246459960938, R24 ;  /* 0x3f3172180f0d7823 */ /* 0x008fe40000000018 */
[----:B0-----:R-:W-:Y:S01]  /*5c040*/  FFMA R12, R20, 0.69314718246459960938, R23 ;  /* 0x3f317218140c7823 */ /* 0x001fe20000000017 */
[----:B------:R-:W-:Y:S01]  /*5c050*/  BAR.SYNC.DEFER_BLOCKING 0x0 ;  /* 0x0000000000007b1d */ /* 0x000fe20000010000 */
[----:B--2---:R-:W-:Y:S02]  /*5c060*/  FFMA R8, R11, 0.69314718246459960938, R10 ;  /* 0x3f3172180b087823 */ /* 0x004fe4000000000a */
[----:B------:R-:W-:-:S03]  /*5c070*/  FFMA R11, R22, 0.69314718246459960938, R27 ;  /* 0x3f317218160b7823 */ /* 0x000fc6000000001b */
[----:B------:R-:W0:Y:S01]  /*5c080*/  S2R R27, SR_TID.X ;  /* 0x00000000001b7919 */ /* 0x000e220000002100 */
[----:B------:R-:W-:Y:S01]  /*5c090*/  FFMA R9, R16, 0.69314718246459960938, R14 ;  /* 0x3f31721810097823 */ /* 0x000fe2000000000e */
[----:B------:R-:W-:Y:S02]  /*5c0a0*/  FSEL R14, R19, -INF , P3 ;  /* 0xff800000130e7808 */ /* 0x000fe40001800000 */
[----:B------:R-:W-:Y:S01]  /*5c0b0*/  FSEL R16, R21, -INF , P0 ;  /* 0xff80000015107808 */ /* 0x000fe20000000000 */
[----:B-----5:R-:W-:Y:S02]  /*5c0c0*/  FFMA R10, R18, 0.69314718246459960938, R17 ;  /* 0x3f317218120a7823 */ /* 0x020fe40000000011 */
[----:B------:R-:W-:Y:S02]  /*5c0d0*/  FFMA R14, R14, 0.69314718246459960938, R25 ;  /* 0x3f3172180e0e7823 */ /* 0x000fe40000000019 */
[----:B------:R-:W-:Y:S01]  /*5c0e0*/  FFMA R15, R16, 0.69314718246459960938, R26 ;  /* 0x3f317218100f7823 */ /* 0x000fe2000000001a */
[----:B0-----:R-:W-:-:S05]  /*5c0f0*/  LOP3.LUT R27, R27, 0x1c, RZ, 0xc0, !PT ;  /* 0x0000001c1b1b7812 */ /* 0x001fca00078ec0ff */
[----:B------:R1:W-:Y:S01]  /*5c100*/  STS.128 [R27.X4], R8 ;  /* 0x000000081b007388 */ /* 0x0003e20000004c00 */
[----:B------:R1:W-:Y:S02]  /*5c110*/  STS.128 [R27.X4+0x80], R12 ;  /* 0x0000800c1b007388 */ /* 0x0003e40000004c00 */
[----:B------:R-:W-:Y:S06]  /*5c120*/  BAR.SYNC.DEFER_BLOCKING 0x0 ;  /* 0x0000000000007b1d */ /* 0x000fec0000010000 */
[----:B------:R-:W-:Y:S05]  /*5c130*/  @P1 EXIT ;  /* 0x000000000000194d */ /* 0x000fea0003800000 */
[----:B-1----:R-:W2:Y:S04]  /*5c140*/  LDL.LU R25, [R1+0xe0] ;  /* 0x0000e00001197983 */ /* 0x002ea80000300800 */
[----:B------:R-:W0:Y:S04]  /*5c150*/  S2R R27, SR_CTAID.X ;  /* 0x00000000001b7919 */ /* 0x000e280000002500 */
[----:B------:R-:W1:Y:S04]  /*5c160*/  S2R R24, SR_TID.X ;  /* 0x0000000000187919 */ /* 0x000e680000002100 */
[----:B------:R-:W3:Y:S01]  /*5c170*/  S2R R26, SR_CTAID.Y ;  /* 0x00000000001a7919 */ /* 0x000ee20000002600 */
[----:B0-----:R-:W-:-:S04]  /*5c180*/  SHF.L.U32 R27, R27, 0x6, RZ ;  /* 0x000000061b1b7819 */ /* 0x001fc800000006ff */
[----:B-1----:R-:W-:Y:S01]  /*5c190*/  LOP3.LUT R27, R27, 0x3f, R24, 0xf8, !PT ;  /* 0x0000003f1b1b7812 */ /* 0x002fe200078ef818 */
[----:B---3--:R-:W-:-:S04]  /*5c1a0*/  IMAD R0, R26, c[0x0][0x1cc], RZ ;  /* 0x000073001a007a24 */ /* 0x008fc800078e02ff */
[C---:B------:R-:W-:Y:S01]  /*5c1b0*/  IMAD.SHL.U32 R3, R27.reuse, 0x4, RZ ;  /* 0x000000041b037824 */ /* 0x040fe200078e00ff */
[----:B------:R-:W-:Y:S01]  /*5c1c0*/  SHF.L.U32 R2, R0, 0x2, RZ ;  /* 0x0000000200027819 */ /* 0x000fe200000006ff */
[----:B------:R-:W-:-:S03]  /*5c1d0*/  IMAD.HI R5, R27, 0x4, RZ ;  /* 0x000000041b057827 */ /* 0x000fc600078e02ff */
[----:B------:R-:W-:Y:S01]  /*5c1e0*/  IADD3 R2, P0, P1, R3, c[0x0][0x180], R2 ;  /* 0x0000600003027a10 */ /* 0x000fe2000791e002 */
[----:B------:R-:W-:-:S05]  /*5c1f0*/  IMAD.HI R0, R0, 0x4, RZ ;  /* 0x0000000400007827 */ /* 0x000fca00078e02ff */
[----:B------:R-:W-:Y:S01]  /*5c200*/  IADD3.X R3, R5, c[0x0][0x184], R0, P0, P1 ;  /* 0x0000610005037a10 */ /* 0x000fe200007e2400 */
[----:B--2---:R-:W0:Y:S04]  /*5c210*/  LDS R7, [R25] ;  /* 0x0000000019077984 */ /* 0x004e280000000800 */
[----:B0-----:R-:W-:Y:S01]  /*5c220*/  STG.E [R2.64], R7 ;  /* 0x0000000702007986 */ /* 0x001fe2000c101906 */
[----:B------:R-:W-:Y:S05]  /*5c230*/  EXIT ;  /* 0x000000000000794d */ /* 0x000fea0003800000 */
.L_x_20:
[----:B------:R-:W-:-:S00]  /*5c240*/  BRA `(.L_x_20) ;  /* 0xfffffff000007947 */ /* 0x000fc0000383ffff */
[----:B------:R-:W-:-:S00]  /*5c250*/  NOP ;  /* 0x0000000000007918 */ /* 0x000fc00000000000 */
        /* <DEDUP_REMOVED lines=10> */
.L_x_21:


//--------------------- .nv.global.init           --------------------------
	.section	.nv.global.init,"aw",@progbits
.nv.global.init:
	.type		_$_str,@object
	.size		_$_str,(.L_0 - _$_str)
_$_str:
        /*0000*/ 	.byte	0x5f, 0x5f, 0x43, 0x55, 0x44, 0x41, 0x5f, 0x46, 0x54, 0x5a, 0x00
.L_0:


//--------------------- .nv.shared.attn_fwd       --------------------------
	.section	.nv.shared.attn_fwd,"aw",@nobits
	.sectionflags	@""
	.align	16
